// auto-generated by cutlass_sweep.fmha — config: {"arch": "sm_90", "direction": "fwd", "dtype": "bf16", "head_dim": 128, "mask": "causal", "schedule": "cooperative", "tile_kv": 256, "tile_q": 128}
#include "cutlass/cutlass.h"
#include "cute/tensor.hpp"
#include "cutlass/device_kernel.h"
#include "cutlass/kernel_hardware_info.h"
#include "88_hopper_fmha/collective/fmha_fusion.hpp"
#include "88_hopper_fmha/kernel/fmha_kernel_builder.hpp"

using namespace cute;
using Element = cutlass::bfloat16_t;
using TileShape = Shape<_128, _256, _128>;
using StrideQ = cute::tuple<int, _1, cute::tuple<int, int>>;
using StrideK = cute::tuple<int, _1, cute::tuple<int, int>>;
using StrideV = cute::tuple<int, cute::_1, cute::tuple<int, int>>;

using Kernel = typename cutlass::fmha::kernel::FmhaBuilder<
    Element, float, float,
    TileShape, StrideQ, StrideK, StrideV,
    cutlass::fmha::collective::CausalFusion,
    cutlass::gemm::KernelTmaWarpSpecializedCooperative
  >::Kernel;

auto* _anchor = &cutlass::device_kernel<Kernel>;


// ===== COMPILED SASS (sm_90a) =====

	.target	sm_90a

	.elftype	@"ET_EXEC"


//--------------------- .note.nv.tkinfo           --------------------------
	.section	.note.nv.tkinfo,"",@"SHT_NOTE"
	.sectionflags	@"SHF_NOTE_NV_TKINFO"
	.tkinfo
        /*0018*/ 	.word	0x00000002
        /*0030*/ 	.string	""
        /*0030*/ 	.string	"ptxas"
        /*0030*/ 	.string	"Cuda compilation tools, release 13.0, V13.0.88"
        /*0030*/ 	.string	"Build cuda_13.0.r13.0/compiler.36424714_0"
        /*0030*/ 	.string	"-arch sm_90a -m 64 "



//--------------------- .note.nv.cuinfo           --------------------------
	.section	.note.nv.cuinfo,"",@"SHT_NOTE"
	.sectionflags	@"SHF_NOTE_NV_CUINFO"
        /*0018*/ 	.short	0x0002
        /*001a*/ 	.short	0x005a
        /*001c*/ 	.short	0x0082
	.zero		2


//--------------------- .nv.info                  --------------------------
	.section	.nv.info,"",@"SHT_CUDA_INFO"
	.align	4


	//----- nvinfo : EIATTR_REGCOUNT
	.align		4
        /*0000*/ 	.byte	0x04, 0x2f
        /*0002*/ 	.short	(.L_16 - .L_15)
	.align		4
.L_15:
        /*0004*/ 	.word	index@(_ZN7cutlass13device_kernelINS_4fmha6kernel28FmhaKernelTmaWarpSpecializedINS1_10collective30FmhaMainloopTmaWarpSpecializedINS_10bfloat16_tEffN4cute5tupleIJNS7_1CILi128EEENS9_ILi256EEESA_EEENS8_IJiNS9_ILi1EEENS8_IJiiEEEEEESF_SF_NS4_12CausalFusionEJEEENS4_15FmhaFwdEpilogueIS6_fNS8_IJNS9_ILi64EEESA_SB_EEEEENS2_23IndividualTileSchedulerEJEEEEEvNT_6ParamsE)
        /*0008*/ 	.word	0x000000a8


	//----- nvinfo : EIATTR_FRAME_SIZE
	.align		4
.L_16:
        /*000c*/ 	.byte	0x04, 0x11
        /*000e*/ 	.short	(.L_18 - .L_17)
	.align		4
.L_17:
        /*0010*/ 	.word	index@($__internal_0_$__cuda_sm20_rcp_rn_f32_slowpath)
        /*0014*/ 	.word	0x00000000


	//----- nvinfo : EIATTR_FRAME_SIZE
	.align		4
.L_18:
        /*0018*/ 	.byte	0x04, 0x11
        /*001a*/ 	.short	(.L_20 - .L_19)
	.align		4
.L_19:
        /*001c*/ 	.word	index@(_ZN7cutlass13device_kernelINS_4fmha6kernel28FmhaKernelTmaWarpSpecializedINS1_10collective30FmhaMainloopTmaWarpSpecializedINS_10bfloat16_tEffN4cute5tupleIJNS7_1CILi128EEENS9_ILi256EEESA_EEENS8_IJiNS9_ILi1EEENS8_IJiiEEEEEESF_SF_NS4_12CausalFusionEJEEENS4_15FmhaFwdEpilogueIS6_fNS8_IJNS9_ILi64EEESA_SB_EEEEENS2_23IndividualTileSchedulerEJEEEEEvNT_6ParamsE)
        /*0020*/ 	.word	0x00000000


	//----- nvinfo : EIATTR_MIN_STACK_SIZE
	.align		4
.L_20:
        /*0024*/ 	.byte	0x04, 0x12
        /*0026*/ 	.short	(.L_22 - .L_21)
	.align		4
.L_21:
        /*0028*/ 	.word	index@(_ZN7cutlass13device_kernelINS_4fmha6kernel28FmhaKernelTmaWarpSpecializedINS1_10collective30FmhaMainloopTmaWarpSpecializedINS_10bfloat16_tEffN4cute5tupleIJNS7_1CILi128EEENS9_ILi256EEESA_EEENS8_IJiNS9_ILi1EEENS8_IJiiEEEEEESF_SF_NS4_12CausalFusionEJEEENS4_15FmhaFwdEpilogueIS6_fNS8_IJNS9_ILi64EEESA_SB_EEEEENS2_23IndividualTileSchedulerEJEEEEEvNT_6ParamsE)
        /*002c*/ 	.word	0x00000000
.L_22:


//--------------------- .nv.compat                --------------------------
	.section	.nv.compat,"",@"SHT_CUDA_COMPAT_INFO"
	.align	4
        /*0000*/ 	.byte	0x02, 0x09, 0x01, 0x00, 0x02, 0x02, 0x04, 0x00, 0x02, 0x05, 0x05, 0x00, 0x03, 0x07, 0x01, 0x01
        /*0010*/ 	.byte	0x02, 0x03, 0x01, 0x00, 0x02, 0x06, 0x01, 0x00, 0x04, 0x0b, 0x08, 0x00, 0x00, 0x00, 0x00, 0x00
        /*0020*/ 	.byte	0x00, 0x00, 0x00, 0x00


//--------------------- .nv.info._ZN7cutlass13device_kernelINS_4fmha6kernel28FmhaKernelTmaWarpSpecializedINS1_10collective30FmhaMainloopTmaWarpSpecializedINS_10bfloat16_tEffN4cute5tupleIJNS7_1CILi128EEENS9_ILi256EEESA_EEENS8_IJiNS9_ILi1EEENS8_IJiiEEEEEESF_SF_NS4_12CausalFusionEJEEENS4_15FmhaFwdEpilogueIS6_fNS8_IJNS9_ILi64EEESA_SB_EEEEENS2_23IndividualTileSchedulerEJEEEEEvNT_6ParamsE --------------------------
	.section	.nv.info._ZN7cutlass13device_kernelINS_4fmha6kernel28FmhaKernelTmaWarpSpecializedINS1_10collective30FmhaMainloopTmaWarpSpecializedINS_10bfloat16_tEffN4cute5tupleIJNS7_1CILi128EEENS9_ILi256EEESA_EEENS8_IJiNS9_ILi1EEENS8_IJiiEEEEEESF_SF_NS4_12CausalFusionEJEEENS4_15FmhaFwdEpilogueIS6_fNS8_IJNS9_ILi64EEESA_SB_EEEEENS2_23IndividualTileSchedulerEJEEEEEvNT_6ParamsE,"",@"SHT_CUDA_INFO"
	.sectionflags	@""
	.align	4


	//----- nvinfo : EIATTR_CUDA_API_VERSION
	.align		4
        /*0000*/ 	.byte	0x04, 0x37
        /*0002*/ 	.short	(.L_24 - .L_23)
.L_23:
        /*0004*/ 	.word	0x00000082


	//----- nvinfo : EIATTR_KPARAM_INFO
	.align		4
.L_24:
        /*0008*/ 	.byte	0x04, 0x17
        /*000a*/ 	.short	(.L_26 - .L_25)
.L_25:
        /*000c*/ 	.word	0x00000000
        /*0010*/ 	.short	0x0000
        /*0012*/ 	.short	0x0070
        /*0014*/ 	.byte	0x00, 0xf0, 0x01, 0x20


	//----- nvinfo : EIATTR_SPARSE_MMA_MASK
	.align		4
.L_26:
        /*0018*/ 	.byte	0x03, 0x50
        /*001a*/ 	.short	0x0000


	//----- nvinfo : EIATTR_MAXREG_COUNT
	.align		4
        /*001c*/ 	.byte	0x03, 0x1b
        /*001e*/ 	.short	0x00a8


	//----- nvinfo : EIATTR_NUM_BARRIERS
	.align		4
        /*0020*/ 	.byte	0x02, 0x4c
        /*0022*/ 	.byte	0x02
	.zero		1


	//----- nvinfo : EIATTR_EXTERNS
	.align		4
        /*0024*/ 	.byte	0x04, 0x0f
        /*0026*/ 	.short	(.L_28 - .L_27)


	//   ....[0]....
	.align		4
.L_27:
        /*0028*/ 	.word	index@(__assertfail)


	//----- nvinfo : EIATTR_MERCURY_ISA_VERSION
	.align		4
.L_28:
        /*002c*/ 	.byte	0x03, 0x5f
        /*002e*/ 	.short	0x0101


	//----- nvinfo : EIATTR_INT_WARP_WIDE_INSTR_OFFSETS
	.align		4
        /*0030*/ 	.byte	0x04, 0x31
        /*0032*/ 	.short	(.L_30 - .L_29)


	//   ....[0]....
.L_29:
        /*0034*/ 	.word	0x000006f0


	//   ....[1]....
        /*0038*/ 	.word	0x00000700


	//   ....[2]....
        /*003c*/ 	.word	0x00000710


	//   ....[3]....
        /*0040*/ 	.word	0x00000720


	//   ....[4]....
        /*0044*/ 	.word	0x00000790


	//----- nvinfo : EIATTR_COOP_GROUP_MASK_REGIDS
	.align		4
.L_30:
        /*0048*/ 	.byte	0x04, 0x29
        /*004a*/ 	.short	(.L_32 - .L_31)


	//   ....[0]....
.L_31:
        /*004c*/ 	.word	0xffffffff


	//   ....[1]....
        /*0050*/ 	.word	0xffffffff


	//   ....[2]....
        /*0054*/ 	.word	0xffffffff


	//   ....[3]....
        /*0058*/ 	.word	0xffffffff


	//   ....[4]....
        /*005c*/ 	.word	0xffffffff


	//   ....[5]....
        /*0060*/ 	.word	0xffffffff


	//   ....[6]....
        /*0064*/ 	.word	0xffffffff


	//   ....[7]....
        /*0068*/ 	.word	0xffffffff


	//   ....[8]....
        /*006c*/ 	.word	0xffffffff


	//   ....[9]....
        /*0070*/ 	.word	0xffffffff


	//   ....[10]....
        /*0074*/ 	.word	0xffffffff


	//   ....[11]....
        /*0078*/ 	.word	0xffffffff


	//   ....[12]....
        /*007c*/ 	.word	0xffffffff


	//   ....[13]....
        /*0080*/ 	.word	0xffffffff


	//   ....[14]....
        /*0084*/ 	.word	0xffffffff


	//   ....[15]....
        /*0088*/ 	.word	0xffffffff


	//   ....[16]....
        /*008c*/ 	.word	0xffffffff


	//   ....[17]....
        /*0090*/ 	.word	0xffffffff


	//   ....[18]....
        /*0094*/ 	.word	0xffffffff


	//   ....[19]....
        /*0098*/ 	.word	0xffffffff


	//   ....[20]....
        /*009c*/ 	.word	0xffffffff


	//   ....[21]....
        /*00a0*/ 	.word	0xffffffff


	//----- nvinfo : EIATTR_COOP_GROUP_INSTR_OFFSETS
	.align		4
.L_32:
        /*00a4*/ 	.byte	0x04, 0x28
        /*00a6*/ 	.short	(.L_34 - .L_33)


	//   ....[0]....
.L_33:
        /*00a8*/ 	.word	0x00000050


	//   ....[1]....
        /*00ac*/ 	.word	0x00000080


	//   ....[2]....
        /*00b0*/ 	.word	0x000001b0


	//   ....[3]....
        /*00b4*/ 	.word	0x00000370


	//   ....[4]....
        /*00b8*/ 	.word	0x00000530


	//   ....[5]....
        /*00bc*/ 	.word	0x00000690


	//   ....[6]....
        /*00c0*/ 	.word	0x00002b80


	//   ....[7]....
        /*00c4*/ 	.word	0x00002c60


	//   ....[8]....
        /*00c8*/ 	.word	0x00002d50


	//   ....[9]....
        /*00cc*/ 	.word	0x00002eb0


	//   ....[10]....
        /*00d0*/ 	.word	0x000078f0


	//   ....[11]....
        /*00d4*/ 	.word	0x00007910


	//   ....[12]....
        /*00d8*/ 	.word	0x00008ea0


	//   ....[13]....
        /*00dc*/ 	.word	0x00008fb0


	//   ....[14]....
        /*00e0*/ 	.word	0x0000d9f0


	//   ....[15]....
        /*00e4*/ 	.word	0x0000da10


	//   ....[16]....
        /*00e8*/ 	.word	0x0000f020


	//   ....[17]....
        /*00ec*/ 	.word	0x0000f140


	//   ....[18]....
        /*00f0*/ 	.word	0x00011f90


	//   ....[19]....
        /*00f4*/ 	.word	0x00011fc0


	//   ....[20]....
        /*00f8*/ 	.word	0x00012010


	//   ....[21]....
        /*00fc*/ 	.word	0x00012030


	//----- nvinfo : EIATTR_REG_RECONFIG
	.align		4
.L_34:
        /*0100*/ 	.byte	0x01, 0x54
	.zero		2


	//----- nvinfo : EIATTR_SYSCALL_OFFSETS
	.align		4
        /*0104*/ 	.byte	0x04, 0x46
        /*0106*/ 	.short	(.L_36 - .L_35)


	//   ....[0]....
.L_35:
        /*0108*/ 	.word	0x00012c10


	//   ....[1]....
        /*010c*/ 	.word	0x00012d70


	//----- nvinfo : EIATTR_MBARRIER_INSTR_OFFSETS
	.align		4
.L_36:
        /*0110*/ 	.byte	0x04, 0x39
        /*0112*/ 	.short	(.L_38 - .L_37)


	//   ....[0]....
.L_37:
        /*0114*/ 	.word	0x00000320
        /*0118*/ 	.word	0x000000ff
        /*011c*/ 	.word	0x00058050
        /*0120*/ 	.short	0x0100
        /*0122*/ 	.byte	0x06
	.zero		1


	//   ....[1]....
        /*0124*/ 	.word	0x00000330
        /*0128*/ 	.word	0x000000ff
        /*012c*/ 	.word	0x00058060
        /*0130*/ 	.short	0x0100
        /*0132*/ 	.byte	0x06
	.zero		1


	//   ....[2]....
        /*0134*/ 	.word	0x00000340
        /*0138*/ 	.word	0x000000ff
        /*013c*/ 	.word	0x00058058
        /*0140*/ 	.short	0x0100
        /*0142*/ 	.byte	0x06
	.zero		1


	//   ....[3]....
        /*0144*/ 	.word	0x00000350
        /*0148*/ 	.word	0x000000ff
        /*014c*/ 	.word	0x00058068
        /*0150*/ 	.short	0x0100
        /*0152*/ 	.byte	0x06
	.zero		1


	//   ....[4]....
        /*0154*/ 	.word	0x00000480
        /*0158*/ 	.word	0x000000ff
        /*015c*/ 	.word	0x00058000
        /*0160*/ 	.short	0x0100
        /*0162*/ 	.byte	0x06
	.zero		1


	//   ....[5]....
        /*0164*/ 	.word	0x00000490
        /*0168*/ 	.word	0x000000ff
        /*016c*/ 	.word	0x00058028
        /*0170*/ 	.short	0x0100
        /*0172*/ 	.byte	0x06
	.zero		1


	//   ....[6]....
        /*0174*/ 	.word	0x000004a0
        /*0178*/ 	.word	0x000000ff
        /*017c*/ 	.word	0x00058008
        /*0180*/ 	.short	0x0100
        /*0182*/ 	.byte	0x06
	.zero		1


	//   ....[7]....
        /*0184*/ 	.word	0x000004b0
        /*0188*/ 	.word	0x000000ff
        /*018c*/ 	.word	0x00058030
        /*0190*/ 	.short	0x0100
        /*0192*/ 	.byte	0x06
	.zero		1


	//   ....[8]....
        /*0194*/ 	.word	0x000004c0
        /*0198*/ 	.word	0x000000ff
        /*019c*/ 	.word	0x00058010
        /*01a0*/ 	.short	0x0100
        /*01a2*/ 	.byte	0x06
	.zero		1


	//   ....[9]....
        /*01a4*/ 	.word	0x000004d0
        /*01a8*/ 	.word	0x000000ff
        /*01ac*/ 	.word	0x00058038
        /*01b0*/ 	.short	0x0100
        /*01b2*/ 	.byte	0x06
	.zero		1


	//   ....[10]....
        /*01b4*/ 	.word	0x000004e0
        /*01b8*/ 	.word	0x000000ff
        /*01bc*/ 	.word	0x00058018
        /*01c0*/ 	.short	0x0100
        /*01c2*/ 	.byte	0x06
	.zero		1


	//   ....[11]....
        /*01c4*/ 	.word	0x000004f0
        /*01c8*/ 	.word	0x000000ff
        /*01cc*/ 	.word	0x00058040
        /*01d0*/ 	.short	0x0100
        /*01d2*/ 	.byte	0x06
	.zero		1


	//   ....[12]....
        /*01d4*/ 	.word	0x00000500
        /*01d8*/ 	.word	0x000000ff
        /*01dc*/ 	.word	0x00058020
        /*01e0*/ 	.short	0x0100
        /*01e2*/ 	.byte	0x06
	.zero		1


	//   ....[13]....
        /*01e4*/ 	.word	0x00000510
        /*01e8*/ 	.word	0x000000ff
        /*01ec*/ 	.word	0x00058048
        /*01f0*/ 	.short	0x0100
        /*01f2*/ 	.byte	0x06
	.zero		1


	//   ....[14]....
        /*01f4*/ 	.word	0x00000640
        /*01f8*/ 	.word	0x000000ff
        /*01fc*/ 	.word	0x00058070
        /*0200*/ 	.short	0x0100
        /*0202*/ 	.byte	0x06
	.zero		1


	//   ....[15]....
        /*0204*/ 	.word	0x00000650
        /*0208*/ 	.word	0x000000ff
        /*020c*/ 	.word	0x00058080
        /*0210*/ 	.short	0x0100
        /*0212*/ 	.byte	0x06
	.zero		1


	//   ....[16]....
        /*0214*/ 	.word	0x00000660
        /*0218*/ 	.word	0x000000ff
        /*021c*/ 	.word	0x00058078
        /*0220*/ 	.short	0x0100
        /*0222*/ 	.byte	0x06
	.zero		1


	//   ....[17]....
        /*0224*/ 	.word	0x00000670
        /*0228*/ 	.word	0x000000ff
        /*022c*/ 	.word	0x00058088
        /*0230*/ 	.short	0x0100
        /*0232*/ 	.byte	0x06
	.zero		1


	//   ....[18]....
        /*0234*/ 	.word	0x000007b0
        /*0238*/ 	.word	0x000000ff
        /*023c*/ 	.word	0x00058090
        /*0240*/ 	.short	0x0100
        /*0242*/ 	.byte	0x06
	.zero		1


	//   ....[19]....
        /*0244*/ 	.word	0x000007c0
        /*0248*/ 	.word	0x000000ff
        /*024c*/ 	.word	0x00058098
        /*0250*/ 	.short	0x0100
        /*0252*/ 	.byte	0x06
	.zero		1


	//   ....[20]....
        /*0254*/ 	.word	0x000007d0
        /*0258*/ 	.word	0x000000ff
        /*025c*/ 	.word	0x000580a0
        /*0260*/ 	.short	0x0100
        /*0262*/ 	.byte	0x06
	.zero		1


	//   ....[21]....
        /*0264*/ 	.word	0x000007e0
        /*0268*/ 	.word	0x000000ff
        /*026c*/ 	.word	0x000580a8
        /*0270*/ 	.short	0x0100
        /*0272*/ 	.byte	0x06
	.zero		1


	//   ....[22]....
        /*0274*/ 	.word	0x000008e0
        /*0278*/ 	.word	0x000000ff
        /*027c*/ 	.word	0x000580c0
        /*0280*/ 	.short	0x0100
        /*0282*/ 	.byte	0x06
	.zero		1


	//   ....[23]....
        /*0284*/ 	.word	0x000008f0
        /*0288*/ 	.word	0x000000ff
        /*028c*/ 	.word	0x000580e0
        /*0290*/ 	.short	0x0100
        /*0292*/ 	.byte	0x06
	.zero		1


	//   ....[24]....
        /*0294*/ 	.word	0x00000900
        /*0298*/ 	.word	0x000000ff
        /*029c*/ 	.word	0x000580c8
        /*02a0*/ 	.short	0x0100
        /*02a2*/ 	.byte	0x06
	.zero		1


	//   ....[25]....
        /*02a4*/ 	.word	0x00000910
        /*02a8*/ 	.word	0x000000ff
        /*02ac*/ 	.word	0x000580e8
        /*02b0*/ 	.short	0x0100
        /*02b2*/ 	.byte	0x06
	.zero		1


	//   ....[26]....
        /*02b4*/ 	.word	0x00000920
        /*02b8*/ 	.word	0x000000ff
        /*02bc*/ 	.word	0x000580d0
        /*02c0*/ 	.short	0x0100
        /*02c2*/ 	.byte	0x06
	.zero		1


	//   ....[27]....
        /*02c4*/ 	.word	0x00000930
        /*02c8*/ 	.word	0x000000ff
        /*02cc*/ 	.word	0x000580f0
        /*02d0*/ 	.short	0x0100
        /*02d2*/ 	.byte	0x06
	.zero		1


	//   ....[28]....
        /*02d4*/ 	.word	0x00000940
        /*02d8*/ 	.word	0x000000ff
        /*02dc*/ 	.word	0x000580d8
        /*02e0*/ 	.short	0x0100
        /*02e2*/ 	.byte	0x06
	.zero		1


	//   ....[29]....
        /*02e4*/ 	.word	0x00000950
        /*02e8*/ 	.word	0x000000ff
        /*02ec*/ 	.word	0x000580f8
        /*02f0*/ 	.short	0x0100
        /*02f2*/ 	.byte	0x06
	.zero		1


	//   ....[30]....
        /*02f4*/ 	.word	0x00000ef0
        /*02f8*/ 	.word	0x000000ff
        /*02fc*/ 	.word	0x00058050
        /*0300*/ 	.short	0x010a
        /*0302*/ 	.byte	0x08
	.zero		1


	//   ....[31]....
        /*0304*/ 	.word	0x00000f80
        /*0308*/ 	.word	0x000000ff
        /*030c*/ 	.word	0x00058000
        /*0310*/ 	.short	0x010a
        /*0312*/ 	.byte	0x26
	.zero		1


	//   ....[32]....
        /*0314*/ 	.word	0x00000fd0
        /*0318*/ 	.word	0x000000ff
        /*031c*/ 	.word	0xfffffff8
        /*0320*/ 	.short	0x010a
        /*0322*/ 	.byte	0x08
	.zero		1


	//   ....[33]....
        /*0324*/ 	.word	0x00006580
        /*0328*/ 	.word	0x00000019
        /*032c*/ 	.word	0x00000000
        /*0330*/ 	.short	0x0101
        /*0332*/ 	.byte	0x04
	.zero		1


	//   ....[34]....
        /*0334*/ 	.word	0x00006980
        /*0338*/ 	.word	0x000000ff
        /*033c*/ 	.word	0x00058008
        /*0340*/ 	.short	0x010a
        /*0342*/ 	.byte	0x26
	.zero		1


	//   ....[35]....
        /*0344*/ 	.word	0x00007030
        /*0348*/ 	.word	0x000000ff
        /*034c*/ 	.word	0x00000000
        /*0350*/ 	.short	0x0101
        /*0352*/ 	.byte	0x04
	.zero		1


	//   ....[36]....
        /*0354*/ 	.word	0x00007170
        /*0358*/ 	.word	0x000000ff
        /*035c*/ 	.word	0x00058000
        /*0360*/ 	.short	0x010a
        /*0362*/ 	.byte	0x04
	.zero		1


	//   ....[37]....
        /*0364*/ 	.word	0x0000af30
        /*0368*/ 	.word	0x000000ff
        /*036c*/ 	.word	0x00058000
        /*0370*/ 	.short	0x010a
        /*0372*/ 	.byte	0x06
	.zero		1


	//   ....[38]....
        /*0374*/ 	.word	0x0000b6d0
        /*0378*/ 	.word	0x000000ff
        /*037c*/ 	.word	0x00058000
        /*0380*/ 	.short	0x010a
        /*0382*/ 	.byte	0x06
	.zero		1


	//   ....[39]....
        /*0384*/ 	.word	0x0000bc50
        /*0388*/ 	.word	0x000000ff
        /*038c*/ 	.word	0x00000000
        /*0390*/ 	.short	0x0101
        /*0392*/ 	.byte	0x06
	.zero		1


	//   ....[40]....
        /*0394*/ 	.word	0x0000bd00
        /*0398*/ 	.word	0x000000ff
        /*039c*/ 	.word	0x00000000
        /*03a0*/ 	.short	0x0101
        /*03a2*/ 	.byte	0x06
	.zero		1


	//   ....[41]....
        /*03a4*/ 	.word	0x0000bea0
        /*03a8*/ 	.word	0x000000ff
        /*03ac*/ 	.word	0x00058000
        /*03b0*/ 	.short	0x010a
        /*03b2*/ 	.byte	0x04
	.zero		1


	//   ....[42]....
        /*03b4*/ 	.word	0x000110c0
        /*03b8*/ 	.word	0x000000ff
        /*03bc*/ 	.word	0x00058000
        /*03c0*/ 	.short	0x010a
        /*03c2*/ 	.byte	0x05
	.zero		1


	//   ....[43]....
        /*03c4*/ 	.word	0x00011850
        /*03c8*/ 	.word	0x000000ff
        /*03cc*/ 	.word	0x00058000
        /*03d0*/ 	.short	0x010a
        /*03d2*/ 	.byte	0x05
	.zero		1


	//   ....[44]....
        /*03d4*/ 	.word	0x00011dd0
        /*03d8*/ 	.word	0x000000ff
        /*03dc*/ 	.word	0x00000000
        /*03e0*/ 	.short	0x0101
        /*03e2*/ 	.byte	0x05
	.zero		1


	//   ....[45]....
        /*03e4*/ 	.word	0x00011e80
        /*03e8*/ 	.word	0x000000ff
        /*03ec*/ 	.word	0x00000000
        /*03f0*/ 	.short	0x0101
        /*03f2*/ 	.byte	0x05
	.zero		1


	//   ....[46]....
        /*03f4*/ 	.word	0x00012630
        /*03f8*/ 	.word	0x000000ff
        /*03fc*/ 	.word	0x00000008
        /*0400*/ 	.short	0x010a
        /*0402*/ 	.byte	0x04
	.zero		1


	//   ....[47]....
        /*0404*/ 	.word	0x00013bd0
        /*0408*/ 	.word	0x00000000
        /*040c*/ 	.word	0x00058090
        /*0410*/ 	.short	0x0101
        /*0412*/ 	.byte	0x26
	.zero		1


	//   ....[48]....
        /*0414*/ 	.word	0x00013da0
        /*0418*/ 	.word	0x00000004
        /*041c*/ 	.word	0x00058060
        /*0420*/ 	.short	0x010a
        /*0422*/ 	.byte	0x3f
	.zero		1


	//   ....[49]....
        /*0424*/ 	.word	0x00014040
        /*0428*/ 	.word	0x00000005
        /*042c*/ 	.word	0x00058028
        /*0430*/ 	.short	0x010a
        /*0432*/ 	.byte	0x3f
	.zero		1


	//   ....[50]....
        /*0434*/ 	.word	0x000142f0
        /*0438*/ 	.word	0x00000004
        /*043c*/ 	.word	0x00058060
        /*0440*/ 	.short	0x010a
        /*0442*/ 	.byte	0x3f
	.zero		1


	//   ....[51]....
        /*0444*/ 	.word	0x000145d0
        /*0448*/ 	.word	0x00000003
        /*044c*/ 	.word	0x00058028
        /*0450*/ 	.short	0x010a
        /*0452*/ 	.byte	0x3f
	.zero		1


	//   ....[52]....
        /*0454*/ 	.word	0x00014950
        /*0458*/ 	.word	0x00000007
        /*045c*/ 	.word	0x00058028
        /*0460*/ 	.short	0x010a
        /*0462*/ 	.byte	0x3f
	.zero		1


	//   ....[53]....
        /*0464*/ 	.word	0x00014c30
        /*0468*/ 	.word	0x00000004
        /*046c*/ 	.word	0x00058028
        /*0470*/ 	.short	0x010a
        /*0472*/ 	.byte	0x3f
	.zero		1


	//   ....[54]....
        /*0474*/ 	.word	0x00014f00
        /*0478*/ 	.word	0x00000005
        /*047c*/ 	.word	0x00058050
        /*0480*/ 	.short	0x010a
        /*0482*/ 	.byte	0x3f
	.zero		1


	//   ....[55]....
        /*0484*/ 	.word	0x00014f60
        /*0488*/ 	.word	0x00000005
        /*048c*/ 	.word	0x00058000
        /*0490*/ 	.short	0x010a
        /*0492*/ 	.byte	0x3f
	.zero		1


	//   ....[56]....
        /*0494*/ 	.word	0x00014fc0
        /*0498*/ 	.word	0x00000005
        /*049c*/ 	.word	0xfffffff8
        /*04a0*/ 	.short	0x010a
        /*04a2*/ 	.byte	0x3f
	.zero		1


	//   ....[57]....
        /*04a4*/ 	.word	0x00015020
        /*04a8*/ 	.word	0x00000009
        /*04ac*/ 	.word	0x00058008
        /*04b0*/ 	.short	0x010a
        /*04b2*/ 	.byte	0x3f
	.zero		1


	//   ....[58]....
        /*04b4*/ 	.word	0x00015080
        /*04b8*/ 	.word	0x0000000a
        /*04bc*/ 	.word	0x00058000
        /*04c0*/ 	.short	0x010a
        /*04c2*/ 	.byte	0x3f
	.zero		1


	//   ....[59]....
        /*04c4*/ 	.word	0x000150e0
        /*04c8*/ 	.word	0x0000000c
        /*04cc*/ 	.word	0x00058000
        /*04d0*/ 	.short	0x010a
        /*04d2*/ 	.byte	0x3f
	.zero		1


	//   ....[60]....
        /*04d4*/ 	.word	0x00015140
        /*04d8*/ 	.word	0x0000000c
        /*04dc*/ 	.word	0x00058000
        /*04e0*/ 	.short	0x010a
        /*04e2*/ 	.byte	0x3f
	.zero		1


	//   ....[61]....
        /*04e4*/ 	.word	0x000151a0
        /*04e8*/ 	.word	0x00000009
        /*04ec*/ 	.word	0x00058000
        /*04f0*/ 	.short	0x010a
        /*04f2*/ 	.byte	0x3f
	.zero		1


	//   ....[62]....
        /*04f4*/ 	.word	0x00015200
        /*04f8*/ 	.word	0x00000003
        /*04fc*/ 	.word	0x00000008
        /*0500*/ 	.short	0x010a
        /*0502*/ 	.byte	0x3f
	.zero		1


	//   ....[63]....
        /*0504*/ 	.word	0x00015250
        /*0508*/ 	.word	0x00000004
        /*050c*/ 	.word	0x00058060
        /*0510*/ 	.short	0x010a
        /*0512*/ 	.byte	0x3f
	.zero		1


	//   ....[64]....
        /*0514*/ 	.word	0x000152a0
        /*0518*/ 	.word	0x00000005
        /*051c*/ 	.word	0x00058028
        /*0520*/ 	.short	0x010a
        /*0522*/ 	.byte	0x3f
	.zero		1


	//   ....[65]....
        /*0524*/ 	.word	0x000152f0
        /*0528*/ 	.word	0x00000004
        /*052c*/ 	.word	0x00058060
        /*0530*/ 	.short	0x010a
        /*0532*/ 	.byte	0x3f
	.zero		1


	//   ....[66]....
        /*0534*/ 	.word	0x00015340
        /*0538*/ 	.word	0x00000003
        /*053c*/ 	.word	0x00058028
        /*0540*/ 	.short	0x010a
        /*0542*/ 	.byte	0x3f
	.zero		1


	//   ....[67]....
        /*0544*/ 	.word	0x00015390
        /*0548*/ 	.word	0x00000007
        /*054c*/ 	.word	0x00058028
        /*0550*/ 	.short	0x010a
        /*0552*/ 	.byte	0x3f
	.zero		1


	//   ....[68]....
        /*0554*/ 	.word	0x000153e0
        /*0558*/ 	.word	0x00000004
        /*055c*/ 	.word	0x00058028
        /*0560*/ 	.short	0x010a
        /*0562*/ 	.byte	0x3f
	.zero		1


	//----- nvinfo : EIATTR_NUM_MBARRIERS
	.align		4
.L_38:
        /*0564*/ 	.byte	0x03, 0x38
        /*0566*/ 	.short	0x001e


	//----- nvinfo : EIATTR_EXIT_INSTR_OFFSETS
	.align		4
        /*0568*/ 	.byte	0x04, 0x1c
        /*056a*/ 	.short	(.L_40 - .L_39)


	//   ....[0]....
.L_39:
        /*056c*/ 	.word	0x000009f0


	//   ....[1]....
        /*0570*/ 	.word	0x00013be0


	//   ....[2]....
        /*0574*/ 	.word	0x00013c20


	//   ....[3]....
        /*0578*/ 	.word	0x00014850


	//   ....[4]....
        /*057c*/ 	.word	0x00014ee0


	//----- nvinfo : EIATTR_MAX_THREADS
	.align		4
.L_40:
        /*0580*/ 	.byte	0x04, 0x05
        /*0582*/ 	.short	(.L_42 - .L_41)
.L_41:
        /*0584*/ 	.word	0x00000180
        /*0588*/ 	.word	0x00000001
        /*058c*/ 	.word	0x00000001


	//----- nvinfo : EIATTR_CRS_STACK_SIZE
	.align		4
.L_42:
        /*0590*/ 	.byte	0x04, 0x1e
        /*0592*/ 	.short	(.L_44 - .L_43)
.L_43:
        /*0594*/ 	.word	0x00000000


	//----- nvinfo : EIATTR_CBANK_PARAM_SIZE
	.align		4
.L_44:
        /*0598*/ 	.byte	0x03, 0x19
        /*059a*/ 	.short	0x0870


	//----- nvinfo : EIATTR_PARAM_CBANK
	.align		4
        /*059c*/ 	.byte	0x04, 0x0a
        /*059e*/ 	.short	(.L_46 - .L_45)
	.align		4
.L_45:
        /*05a0*/ 	.word	index@(.nv.constant0._ZN7cutlass13device_kernelINS_4fmha6kernel28FmhaKernelTmaWarpSpecializedINS1_10collective30FmhaMainloopTmaWarpSpecializedINS_10bfloat16_tEffN4cute5tupleIJNS7_1CILi128EEENS9_ILi256EEESA_EEENS8_IJiNS9_ILi1EEENS8_IJiiEEEEEESF_SF_NS4_12CausalFusionEJEEENS4_15FmhaFwdEpilogueIS6_fNS8_IJNS9_ILi64EEESA_SB_EEEEENS2_23IndividualTileSchedulerEJEEEEEvNT_6ParamsE)
        /*05a4*/ 	.short	0x0210
        /*05a6*/ 	.short	0x0870


	//----- nvinfo : EIATTR_SW_WAR
	.align		4
.L_46:
        /*05a8*/ 	.byte	0x04, 0x36
        /*05aa*/ 	.short	(.L_48 - .L_47)
.L_47:
        /*05ac*/ 	.word	0x00000008
.L_48:


//--------------------- .nv.callgraph             --------------------------
	.section	.nv.callgraph,"",@"SHT_CUDA_CALLGRAPH"
	.align	4
	.sectionentsize	8
	.align		4
        /*0000*/ 	.word	0x00000000
	.align		4
        /*0004*/ 	.word	0xffffffff
	.align		4
        /*0008*/ 	.word	index@(_ZN7cutlass13device_kernelINS_4fmha6kernel28FmhaKernelTmaWarpSpecializedINS1_10collective30FmhaMainloopTmaWarpSpecializedINS_10bfloat16_tEffN4cute5tupleIJNS7_1CILi128EEENS9_ILi256EEESA_EEENS8_IJiNS9_ILi1EEENS8_IJiiEEEEEESF_SF_NS4_12CausalFusionEJEEENS4_15FmhaFwdEpilogueIS6_fNS8_IJNS9_ILi64EEESA_SB_EEEEENS2_23IndividualTileSchedulerEJEEEEEvNT_6ParamsE)
	.align		4
        /*000c*/ 	.word	index@(__assertfail)
	.align		4
        /*0010*/ 	.word	0x00000000
	.align		4
        /*0014*/ 	.word	0xfffffffe
	.align		4
        /*0018*/ 	.word	0x00000000
	.align		4
        /*001c*/ 	.word	0xfffffffd
	.align		4
        /*0020*/ 	.word	0x00000000
	.align		4
        /*0024*/ 	.word	0xfffffffc


//--------------------- .nv.constant4             --------------------------
	.section	.nv.constant4,"a",@progbits
	.align	8
	.align		8
.nv.constant4:
        /*0000*/ 	.dword	__assertfail
	.align		8
        /*0008*/ 	.dword	__unnamed_1
	.align		8
        /*0010*/ 	.dword	__unnamed_2
	.align		8
        /*0018*/ 	.dword	_ZN39_INTERNAL_4c5078c3_4_k_cu_42544d78_29674cuda3std3__45__cpo5beginE
	.align		8
        /*0020*/ 	.dword	_ZN39_INTERNAL_4c5078c3_4_k_cu_42544d78_29674cuda3std3__45__cpo3endE
	.align		8
        /*0028*/ 	.dword	_ZN39_INTERNAL_4c5078c3_4_k_cu_42544d78_29674cuda3std3__45__cpo6cbeginE
	.align		8
        /*0030*/ 	.dword	_ZN39_INTERNAL_4c5078c3_4_k_cu_42544d78_29674cuda3std3__45__cpo4cendE
	.align		8
        /*0038*/ 	.dword	_ZN39_INTERNAL_4c5078c3_4_k_cu_42544d78_29674cuda3std3__441_GLOBAL__N__4c5078c3_4_k_cu_42544d78_29676ignoreE
	.align		8
        /*0040*/ 	.dword	_ZN39_INTERNAL_4c5078c3_4_k_cu_42544d78_29674cuda3std3__419piecewise_constructE
	.align		8
        /*0048*/ 	.dword	_ZN39_INTERNAL_4c5078c3_4_k_cu_42544d78_29674cuda3std3__48in_placeE
	.align		8
        /*0050*/ 	.dword	_ZN39_INTERNAL_4c5078c3_4_k_cu_42544d78_29674cuda3std6ranges3__45__cpo4swapE
	.align		8
        /*0058*/ 	.dword	_ZN39_INTERNAL_4c5078c3_4_k_cu_42544d78_29674cuda3std6ranges3__45__cpo9iter_moveE
	.align		8
        /*0060*/ 	.dword	_ZN39_INTERNAL_4c5078c3_4_k_cu_42544d78_29674cute7productE
	.align		8
        /*0068*/ 	.dword	_ZN39_INTERNAL_4c5078c3_4_k_cu_42544d78_29674cute1_E
	.align		8
        /*0070*/ 	.dword	$str$24
	.align		8
        /*0078*/ 	.dword	$str$25


//--------------------- .text._ZN7cutlass13device_kernelINS_4fmha6kernel28FmhaKernelTmaWarpSpecializedINS1_10collective30FmhaMainloopTmaWarpSpecializedINS_10bfloat16_tEffN4cute5tupleIJNS7_1CILi128EEENS9_ILi256EEESA_EEENS8_IJiNS9_ILi1EEENS8_IJiiEEEEEESF_SF_NS4_12CausalFusionEJEEENS4_15FmhaFwdEpilogueIS6_fNS8_IJNS9_ILi64EEESA_SB_EEEEENS2_23IndividualTileSchedulerEJEEEEEvNT_6ParamsE --------------------------
	.section	.text._ZN7cutlass13device_kernelINS_4fmha6kernel28FmhaKernelTmaWarpSpecializedINS1_10collective30FmhaMainloopTmaWarpSpecializedINS_10bfloat16_tEffN4cute5tupleIJNS7_1CILi128EEENS9_ILi256EEESA_EEENS8_IJiNS9_ILi1EEENS8_IJiiEEEEEESF_SF_NS4_12CausalFusionEJEEENS4_15FmhaFwdEpilogueIS6_fNS8_IJNS9_ILi64EEESA_SB_EEEEENS2_23IndividualTileSchedulerEJEEEEEvNT_6ParamsE,"ax",@progbits
	.align	128
.text._ZN7cutlass13device_kernelINS_4fmha6kernel28FmhaKernelTmaWarpSpecializedINS1_10collective30FmhaMainloopTmaWarpSpecializedINS_10bfloat16_tEffN4cute5tupleIJNS7_1CILi128EEENS9_ILi256EEESA_EEENS8_IJiNS9_ILi1EEENS8_IJiiEEEEEESF_SF_NS4_12CausalFusionEJEEENS4_15FmhaFwdEpilogueIS6_fNS8_IJNS9_ILi64EEESA_SB_EEEEENS2_23IndividualTileSchedulerEJEEEEEvNT_6ParamsE:
        .type           _ZN7cutlass13device_kernelINS_4fmha6kernel28FmhaKernelTmaWarpSpecializedINS1_10collective30FmhaMainloopTmaWarpSpecializedINS_10bfloat16_tEffN4cute5tupleIJNS7_1CILi128EEENS9_ILi256EEESA_EEENS8_IJiNS9_ILi1EEENS8_IJiiEEEEEESF_SF_NS4_12CausalFusionEJEEENS4_15FmhaFwdEpilogueIS6_fNS8_IJNS9_ILi64EEESA_SB_EEEEENS2_23IndividualTileSchedulerEJEEEEEvNT_6ParamsE,@function
        .size           _ZN7cutlass13device_kernelINS_4fmha6kernel28FmhaKernelTmaWarpSpecializedINS1_10collective30FmhaMainloopTmaWarpSpecializedINS_10bfloat16_tEffN4cute5tupleIJNS7_1CILi128EEENS9_ILi256EEESA_EEENS8_IJiNS9_ILi1EEENS8_IJiiEEEEEESF_SF_NS4_12CausalFusionEJEEENS4_15FmhaFwdEpilogueIS6_fNS8_IJNS9_ILi64EEESA_SB_EEEEENS2_23IndividualTileSchedulerEJEEEEEvNT_6ParamsE,(.L_x_123 - _ZN7cutlass13device_kernelINS_4fmha6kernel28FmhaKernelTmaWarpSpecializedINS1_10collective30FmhaMainloopTmaWarpSpecializedINS_10bfloat16_tEffN4cute5tupleIJNS7_1CILi128EEENS9_ILi256EEESA_EEENS8_IJiNS9_ILi1EEENS8_IJiiEEEEEESF_SF_NS4_12CausalFusionEJEEENS4_15FmhaFwdEpilogueIS6_fNS8_IJNS9_ILi64EEESA_SB_EEEEENS2_23IndividualTileSchedulerEJEEEEEvNT_6ParamsE)
        .other          _ZN7cutlass13device_kernelINS_4fmha6kernel28FmhaKernelTmaWarpSpecializedINS1_10collective30FmhaMainloopTmaWarpSpecializedINS_10bfloat16_tEffN4cute5tupleIJNS7_1CILi128EEENS9_ILi256EEESA_EEENS8_IJiNS9_ILi1EEENS8_IJiiEEEEEESF_SF_NS4_12CausalFusionEJEEENS4_15FmhaFwdEpilogueIS6_fNS8_IJNS9_ILi64EEESA_SB_EEEEENS2_23IndividualTileSchedulerEJEEEEEvNT_6ParamsE,@"STO_CUDA_ENTRY STV_DEFAULT"
_ZN7cutlass13device_kernelINS_4fmha6kernel28FmhaKernelTmaWarpSpecializedINS1_10collective30FmhaMainloopTmaWarpSpecializedINS_10bfloat16_tEffN4cute5tupleIJNS7_1CILi128EEENS9_ILi256EEESA_EEENS8_IJiNS9_ILi1EEENS8_IJiiEEEEEESF_SF_NS4_12CausalFusionEJEEENS4_15FmhaFwdEpilogueIS6_fNS8_IJNS9_ILi64EEESA_SB_EEEEENS2_23IndividualTileSchedulerEJEEEEEvNT_6ParamsE:
[----:B------:R-:W1:Y:S01]  /*0000*/  LDC R1, c[0x0][0x28] ;  /* 0x00000a00ff017b82 */ /* 0x000e620000000800 */
[----:B------:R-:W2:Y:S01]  /*0010*/  S2R R0, SR_TID.X ;  /* 0x0000000000007919 */ /* 0x000ea20000002100 */
[----:B------:R-:W-:Y:S01]  /*0020*/  ELECT P1, URZ, PT ;  /* 0x00000000003f782f */ /* 0x000fe20003820000 */
[----:B------:R-:W-:Y:S01]  /*0030*/  BSSY B0, `(.L_x_0) ;  /* 0x0000017000007945 */ /* 0x000fe20003800000 */
[----:B--2---:R-:W-:-:S05]  /*0040*/  SHF.R.U32.HI R2, RZ, 0x5, R0 ;  /* 0x00000005ff027819 */ /* 0x004fca0000011600 */
[----:B------:R-:W2:Y:S02]  /*0050*/  SHFL.IDX PT, R3, R2, RZ, 0x1f ;  /* 0x00001fff02037589 */ /* 0x000ea400000e0000 */
[----:B--2---:R-:W-:Y:S02]  /*0060*/  R2UR UR4, R3 ;  /* 0x00000000030472ca */ /* 0x004fe400000e0000 */
[----:B------:R-:W-:-:S06]  /*0070*/  SHF.R.U32.HI R3, RZ, 0x7, R0 ;  /* 0x00000007ff037819 */ /* 0x000fcc0000011600 */
[----:B------:R-:W2:Y:S05]  /*0080*/  SHFL.IDX PT, R3, R3, RZ, 0x1f ;  /* 0x00001fff03037589 */ /* 0x000eaa00000e0000 */
[----:B------:R-:W-:Y:S02]  /*0090*/  USHF.R.S32.HI UR5, URZ, 0x1f, UR4 ;  /* 0x0000001f3f057899 */ /* 0x000fe40008011404 */
[----:B------:R-:W-:Y:S02]  /*00a0*/  ISETP.NE.OR P0, PT, RZ, UR4, !P1 ;  /* 0x00000004ff007c0c */ /* 0x000fe4000cf05670 */
[----:B------:R-:W-:-:S04]  /*00b0*/  ULEA.HI UR5, UR5, UR4, URZ, 0x2 ;  /* 0x0000000405057291 */ /* 0x000fc8000f8f103f */
[----:B------:R-:W-:-:S04]  /*00c0*/  ULOP3.LUT UR5, UR5, 0xfffffffc, URZ, 0xc0, !UPT ;  /* 0xfffffffc05057892 */ /* 0x000fc8000f8ec03f */
[----:B------:R-:W-:-:S03]  /*00d0*/  UIADD3 UR4, UR4, -UR5, URZ ;  /* 0x8000000504047290 */ /* 0x000fc6000fffe03f */
[----:B-1----:R-:W-:Y:S09]  /*00e0*/  @P0 BRA `(.L_x_1) ;  /* 0x00000000002c0947 */ /* 0x002ff20003800000 */
[----:B------:R-:W-:Y:S02]  /*00f0*/  ULDC.64 UR6, c[0x0][0x198] ;  /* 0x0000660000067ab9 */ /* 0x000fe40000000a00 */
[----:B------:R-:W-:Y:S02]  /*0100*/  UIADD3 UR8, UP0, UR6, 0xf0, URZ ;  /* 0x000000f006087890 */ /* 0x000fe4000ff1e03f */
[----:B------:R-:W-:Y:S02]  /*0110*/  UIADD3 UR10, UP1, UR6, 0x1f0, URZ ;  /* 0x000001f0060a7890 */ /* 0x000fe4000ff3e03f */
[----:B------:R-:W-:Y:S02]  /*0120*/  UIADD3 UR6, UP2, UR6, 0x2f0, URZ ;  /* 0x000002f006067890 */ /* 0x000fe4000ff5e03f */
[----:B------:R-:W-:Y:S02]  /*0130*/  UIADD3.X UR9, URZ, UR7, URZ, UP0, !UPT ;  /* 0x000000073f097290 */ /* 0x000fe400087fe43f */
[----:B------:R-:W-:-:S02]  /*0140*/  UIADD3.X UR11, URZ, UR7, URZ, UP1, !UPT ;  /* 0x000000073f0b7290 */ /* 0x000fc40008ffe43f */
[----:B------:R-:W-:-:S05]  /*0150*/  UIADD3.X UR7, URZ, UR7, URZ, UP2, !UPT ;  /* 0x000000073f077290 */ /* 0x000fca00097fe43f */
[----:B------:R1:W-:Y:S02]  /*0160*/  UTMACCTL.PF [UR8] ;  /* 0x00000000080079b9 */ /* 0x0003e40008040000 */
[----:B------:R1:W-:Y:S02]  /*0170*/  UTMACCTL.PF [UR10] ;  /* 0x000000000a0079b9 */ /* 0x0003e40008040000 */
[----:B------:R1:W-:Y:S02]  /*0180*/  UTMACCTL.PF [UR6] ;  /* 0x00000000060079b9 */ /* 0x0003e40008040000 */
[----:B-1----:R-:W-:Y:S01]  /*0190*/  NOP ;  /* 0x0000000000007918 */ /* 0x002fe20000000000 */
.L_x_1:
[----:B------:R-:W-:Y:S05]  /*01a0*/  BSYNC B0 ;  /* 0x0000000000007941 */ /* 0x000fea0003800000 */
.L_x_0:
[----:B------:R-:W1:Y:S01]  /*01b0*/  SHFL.IDX PT, R4, R2, RZ, 0x1f ;  /* 0x00001fff02047589 */ /* 0x000e6200000e0000 */
[----:B--2---:R-:W-:Y:S01]  /*01c0*/  R2UR UR36, R3 ;  /* 0x00000000032472ca */ /* 0x004fe200000e0000 */
[----:B------:R-:W-:-:S12]  /*01d0*/  UISETP.NE.AND UP0, UPT, UR4, 0x1, UPT ;  /* 0x000000010400788c */ /* 0x000fd8000bf05270 */
[----:B------:R-:W-:Y:S02]  /*01e0*/  UIADD3 UR7, UR36, -0x1, URZ ;  /* 0xffffffff24077890 */ /* 0x000fe4000fffe03f */
[----:B------:R-:W-:Y:S02]  /*01f0*/  UISETP.EQ.AND UP0, UPT, UR36, URZ, !UP0 ;  /* 0x0000003f2400728c */ /* 0x000fe4000c702270 */
[----:B------:R-:W-:Y:S02]  /*0200*/  UISETP.GE.U32.AND UP1, UPT, UR7, 0x4, UPT ;  /* 0x000000040700788c */ /* 0x000fe4000bf26070 */
[----:B------:R-:W-:Y:S01]  /*0210*/  USEL UR5, URZ, 0x1, !UP0 ;  /* 0x000000013f057887 */ /* 0x000fe2000c000000 */
[----:B-1----:R-:W-:-:S03]  /*0220*/  ISETP.NE.AND P0, PT, R4, RZ, PT ;  /* 0x000000ff0400720c */ /* 0x002fc60003f05270 */
[----:B------:R-:W-:-:S10]  /*0230*/  USEL UR5, UR5, 0x2, UP1 ;  /* 0x0000000205057887 */ /* 0x000fd40008800000 */
[----:B------:R-:W-:Y:S05]  /*0240*/  @P0 BRA `(.L_x_2) ;  /* 0x0000000000480947 */ /* 0x000fea0003800000 */
[----:B------:R-:W1:Y:S01]  /*0250*/  S2UR UR8, SR_CgaCtaId ;  /* 0x00000000000879c3 */ /* 0x000e620000008800 */
[----:B------:R-:W-:Y:S01]  /*0260*/  UMOV UR6, 0x400 ;  /* 0x0000040000067882 */ /* 0x000fe20000000000 */
[----:B------:R-:W-:Y:S01]  /*0270*/  UMOV UR9, 0x1 ;  /* 0x0000000100097882 */ /* 0x000fe20000000000 */
[----:B------:R-:W-:Y:S01]  /*0280*/  UMOV UR10, 0x80 ;  /* 0x00000080000a7882 */ /* 0x000fe20000000000 */
[----:B------:R-:W-:Y:S01]  /*0290*/  ELECT P0, URZ, PT ;  /* 0x00000000003f782f */ /* 0x000fe20003800000 */
[----:B------:R-:W-:-:S04]  /*02a0*/  UIADD3 UR10, -UR10, 0x100000, URZ ;  /* 0x001000000a0a7890 */ /* 0x000fc8000fffe13f */
[----:B------:R-:W-:Y:S02]  /*02b0*/  USHF.L.U32 UR11, UR10, 0xb, URZ ;  /* 0x0000000b0a0b7899 */ /* 0x000fe4000800063f */
[----:B------:R-:W-:Y:S02]  /*02c0*/  USHF.L.U32 UR10, UR10, 0x1, URZ ;  /* 0x000000010a0a7899 */ /* 0x000fe4000800063f */
[----:B-1----:R-:W-:Y:S02]  /*02d0*/  ULEA UR6, UR8, UR6, 0x18 ;  /* 0x0000000608067291 */ /* 0x002fe4000f8ec03f */
[----:B------:R-:W-:-:S04]  /*02e0*/  UIADD3 UR8, -UR9, 0x100000, URZ ;  /* 0x0010000009087890 */ /* 0x000fc8000fffe13f */
[----:B------:R-:W-:Y:S02]  /*02f0*/  USHF.L.U32 UR9, UR8, 0xb, URZ ;  /* 0x0000000b08097899 */ /* 0x000fe4000800063f */
[----:B------:R-:W-:Y:S01]  /*0300*/  USHF.L.U32 UR8, UR8, 0x1, URZ ;  /* 0x0000000108087899 */ /* 0x000fe2000800063f */
[----:B------:R-:W1:Y:S11]  /*0310*/  FENCE.VIEW.ASYNC.S ;  /* 0x00000000000073c6 */ /* 0x000e760000000000 */
[----:B-1----:R1:W2:Y:S01]  /*0320*/  SYNCS.EXCH.64 URZ, [UR6+0x58050], UR8 ;  /* 0x05805008063f75b2 */ /* 0x0022a20008000100 */
[----:B------:R1:W3:Y:S01]  /*0330*/  SYNCS.EXCH.64 URZ, [UR6+0x58060], UR10 ;  /* 0x0580600a063f75b2 */ /* 0x0002e20008000100 */
[----:B------:R1:W4:Y:S01]  /*0340*/  SYNCS.EXCH.64 URZ, [UR6+0x58058], UR8 ;  /* 0x05805808063f75b2 */ /* 0x0003220008000100 */
[----:B------:R1:W1:Y:S01]  /*0350*/  SYNCS.EXCH.64 URZ, [UR6+0x58068], UR10 ;  /* 0x0580680a063f75b2 */ /* 0x0002620008000100 */
[----:B------:R-:W-:Y:S01]  /*0360*/  NOP ;  /* 0x0000000000007918 */ /* 0x000fe20000000000 */
.L_x_2:
[----:B------:R-:W5:Y:S01]  /*0370*/  SHFL.IDX PT, R3, R2, RZ, 0x1f ;  /* 0x00001fff02037589 */ /* 0x000f6200000e0000 */
[----:B------:R-:W-:Y:S01]  /*0380*/  NOP ;  /* 0x0000000000007918 */ /* 0x000fe20000000000 */
[----:B-----5:R-:W-:-:S13]  /*0390*/  ISETP.NE.AND P0, PT, R3, RZ, PT ;  /* 0x000000ff0300720c */ /* 0x020fda0003f05270 */
[----:B------:R-:W-:Y:S05]  /*03a0*/  @P0 BRA `(.L_x_3) ;  /* 0x0000000000600947 */ /* 0x000fea0003800000 */
[----:B-1----:R-:W1:Y:S01]  /*03b0*/  S2UR UR8, SR_CgaCtaId ;  /* 0x00000000000879c3 */ /* 0x002e620000008800 */
[----:B------:R-:W-:Y:S01]  /*03c0*/  UMOV UR6, 0x400 ;  /* 0x0000040000067882 */ /* 0x000fe20000000000 */
[----:B------:R-:W-:Y:S01]  /*03d0*/  UMOV UR10, 0x1 ;  /* 0x00000001000a7882 */ /* 0x000fe20000000000 */
[----:B------:R-:W-:Y:S01]  /*03e0*/  UMOV UR9, 0x100 ;  /* 0x0000010000097882 */ /* 0x000fe20000000000 */
[----:B------:R-:W-:-:S04]  /*03f0*/  UIADD3 UR10, -UR10, 0x100000, URZ ;  /* 0x001000000a0a7890 */ /* 0x000fc8000fffe13f */
[----:B------:R-:W-:Y:S02]  /*0400*/  USHF.L.U32 UR11, UR10, 0xb, URZ ;  /* 0x0000000b0a0b7899 */ /* 0x000fe4000800063f */
[----:B------:R-:W-:Y:S01]  /*0410*/  USHF.L.U32 UR10, UR10, 0x1, URZ ;  /* 0x000000010a0a7899 */ /* 0x000fe2000800063f */
[----:B------:R-:W-:Y:S01]  /*0420*/  ELECT P0, URZ, PT ;  /* 0x00000000003f782f */ /* 0x000fe20003800000 */
[----:B-1----:R-:W-:Y:S02]  /*0430*/  ULEA UR6, UR8, UR6, 0x18 ;  /* 0x0000000608067291 */ /* 0x002fe4000f8ec03f */
[----:B------:R-:W-:-:S04]  /*0440*/  UIADD3 UR8, -UR9, 0x100000, URZ ;  /* 0x0010000009087890 */ /* 0x000fc8000fffe13f */
[----:B------:R-:W-:Y:S02]  /*0450*/  USHF.L.U32 UR9, UR8, 0xb, URZ ;  /* 0x0000000b08097899 */ /* 0x000fe4000800063f */
[----:B------:R-:W-:Y:S01]  /*0460*/  USHF.L.U32 UR8, UR8, 0x1, URZ ;  /* 0x0000000108087899 */ /* 0x000fe2000800063f */
[----:B------:R-:W1:Y:S03]  /*0470*/  FENCE.VIEW.ASYNC.S ;  /* 0x00000000000073c6 */ /* 0x000e660000000000 */
[----:B-1----:R1:W1:Y:S08]  /*0480*/  SYNCS.EXCH.64 URZ, [UR6+0x58000], UR10 ;  /* 0x0580000a063f75b2 */ /* 0x0022700008000100 */
[----:B------:R1:W1:Y:S01]  /*0490*/  SYNCS.EXCH.64 URZ, [UR6+0x58028], UR8 ;  /* 0x05802808063f75b2 */ /* 0x0002620008000100 */
        /* <DEDUP_REMOVED lines=8> */
[----:B------:R-:W-:Y:S01]  /*0520*/  NOP ;  /* 0x0000000000007918 */ /* 0x000fe20000000000 */
.L_x_3:
        /* <DEDUP_REMOVED lines=21> */
[----:B------:R-:W-:Y:S01]  /*0680*/  NOP ;  /* 0x0000000000007918 */ /* 0x000fe20000000000 */
.L_x_4:
[----:B------:R-:W5:Y:S01]  /*0690*/  SHFL.IDX PT, R3, R2, RZ, 0x1f ;  /* 0x00001fff02037589 */ /* 0x000f6200000e0000 */
[----:B------:R-:W-:Y:S01]  /*06a0*/  ELECT P0, URZ, PT ;  /* 0x00000000003f782f */ /* 0x000fe20003800000 */
[----:B------:R-:W-:Y:S01]  /*06b0*/  NOP ;  /* 0x0000000000007918 */ /* 0x000fe20000000000 */
[----:B-1----:R-:W-:Y:S02]  /*06c0*/  UMOV UR8, 0x80 ;  /* 0x0000008000087882 */ /* 0x002fe40000000000 */
[C---:B-----5:R-:W-:Y:S02]  /*06d0*/  ISETP.NE.OR P0, PT, R3.reuse, RZ, !P0 ;  /* 0x000000ff0300720c */ /* 0x060fe40004705670 */
[----:B------:R-:W-:-:S11]  /*06e0*/  ISETP.NE.AND P2, PT, R3, RZ, PT ;  /* 0x000000ff0300720c */ /* 0x000fd60003f45270 */
[----:B------:R-:W-:Y:S01]  /*06f0*/  VOTEU.ALL UP0, P0 ;  /* 0x00000000003f7886 */ /* 0x000fe20000000000 */
[----:B------:R-:W-:Y:S01]  /*0700*/  VOTEU.ALL UP2, P0 ;  /* 0x00000000003f7886 */ /* 0x000fe20000040000 */
[----:B------:R-:W-:Y:S01]  /*0710*/  VOTEU.ALL UP3, P0 ;  /* 0x00000000003f7886 */ /* 0x000fe20000060000 */
[----:B------:R-:W-:Y:S02]  /*0720*/  VOTEU.ALL UP4, P0 ;  /* 0x00000000003f7886 */ /* 0x000fe40000080000 */
[----:B------:R-:W1:Y:S01]  /*0730*/  @!UP0 S2UR UR10, SR_CgaCtaId ;  /* 0x00000000000a89c3 */ /* 0x000e620000008800 */
[----:B------:R-:W-:Y:S01]  /*0740*/  @!UP0 UMOV UR6, 0x400 ;  /* 0x0000040000068882 */ /* 0x000fe20000000000 */
[----:B------:R-:W-:-:S04]  /*0750*/  @!UP0 UIADD3 UR8, -UR8, 0x100000, URZ ;  /* 0x0010000008088890 */ /* 0x000fc8000fffe13f */
[----:B------:R-:W-:Y:S02]  /*0760*/  @!UP0 USHF.L.U32 UR9, UR8, 0xb, URZ ;  /* 0x0000000b08098899 */ /* 0x000fe4000800063f */
[----:B------:R-:W-:Y:S02]  /*0770*/  @!UP0 USHF.L.U32 UR8, UR8, 0x1, URZ ;  /* 0x0000000108088899 */ /* 0x000fe4000800063f */
[----:B-1----:R-:W-:Y:S01]  /*0780*/  @!UP0 ULEA UR6, UR10, UR6, 0x18 ;  /* 0x000000060a068291 */ /* 0x002fe2000f8ec03f */
[----:B------:R-:W-:Y:S01]  /*0790*/  VOTEU.ALL UP0, P0 ;  /* 0x00000000003f7886 */ /* 0x000fe20000000000 */
[----:B------:R-:W1:Y:S10]  /*07a0*/  FENCE.VIEW.ASYNC.S ;  /* 0x00000000000073c6 */ /* 0x000e740000000000 */
[----:B-1----:R1:W1:Y:S01]  /*07b0*/  @!UP0 SYNCS.EXCH.64 URZ, [UR6+0x58090], UR8 ;  /* 0x05809008063f85b2 */ /* 0x0022620008000100 */
[----:B------:R1:W1:Y:S01]  /*07c0*/  @!UP2 SYNCS.EXCH.64 URZ, [UR6+0x58098], UR8 ;  /* 0x05809808063fa5b2 */ /* 0x0002620008000100 */
[----:B------:R1:W1:Y:S01]  /*07d0*/  @!UP3 SYNCS.EXCH.64 URZ, [UR6+0x580a0], UR8 ;  /* 0x0580a008063fb5b2 */ /* 0x0002620008000100 */
[----:B------:R1:W1:Y:S01]  /*07e0*/  @!UP4 SYNCS.EXCH.64 URZ, [UR6+0x580a8], UR8 ;  /* 0x0580a808063fc5b2 */ /* 0x0002620008000100 */
[----:B------:R-:W-:Y:S01]  /*07f0*/  NOP ;  /* 0x0000000000007918 */ /* 0x000fe20000000000 */
[----:B------:R-:W-:Y:S05]  /*0800*/  @P2 BRA `(.L_x_5) ;  /* 0x0000000000582947 */ /* 0x000fea0003800000 */
[----:B-1----:R-:W1:Y:S01]  /*0810*/  S2UR UR8, SR_CgaCtaId ;  /* 0x00000000000879c3 */ /* 0x002e620000008800 */
        /* <DEDUP_REMOVED lines=12> */
[----:B-1----:R1:W1:Y:S01]  /*08e0*/  SYNCS.EXCH.64 URZ, [UR6+0x580c0], UR8 ;  /* 0x0580c008063f75b2 */ /* 0x0022620008000100 */
        /* <DEDUP_REMOVED lines=8> */
.L_x_5:
[----:B------:R-:W-:Y:S01]  /*0970*/  ISETP.NE.AND P0, PT, RZ, UR36, PT ;  /* 0x00000024ff007c0c */ /* 0x000fe2000bf05270 */
[----:B------:R-:W-:Y:S01]  /*0980*/  NOP ;  /* 0x0000000000007918 */ /* 0x000fe20000000000 */
[----:B------:R-:W-:Y:S01]  /*0990*/  MOV R2, UR4 ;  /* 0x0000000400027c02 */ /* 0x000fe20008000f00 */
[----:B-1234-:R-:W-:Y:S03]  /*09a0*/  BAR.SYNC.DEFER_BLOCKING 0x0 ;  /* 0x0000000000007b1d */ /* 0x01efe60000010000 */
[----:B------:R-:W-:-:S07]  /*09b0*/  ISETP.EQ.AND P2, PT, R2, 0x1, P1 ;  /* 0x000000010200780c */ /* 0x000fce0000f42270 */
[----:B------:R-:W-:Y:S06]  /*09c0*/  @!P0 BRA `(.L_x_6) ;  /* 0x0000013000888947 */ /* 0x000fec0003800000 */
[----:B------:R-:W-:-:S06]  /*09d0*/  UISETP.GT.U32.AND UP0, UPT, UR7, 0x3, UPT ;  /* 0x000000030700788c */ /* 0x000fcc000bf04070 */
[----:B------:R-:W-:-:S13]  /*09e0*/  PLOP3.LUT P0, PT, PT, PT, UP0, 0x80, 0x0 ;  /* 0x000000000000781c */ /* 0x000fda0003f0f008 */
[----:B------:R-:W-:Y:S05]  /*09f0*/  @P0 EXIT ;  /* 0x000000000000094d */ /* 0x000fea0003800000 */
.L_x_7:
[----:B------:R-:W-:-:S08]  /*0a00*/  NOP ;  /* 0x0000000000007918 */ /* 0x000fd00000000000 */
[----:B------:R-:W1:Y:S02]  /*0a10*/  USETMAXREG.TRY_ALLOC.CTAPOOL UP0, 0xf0 ;  /* 0x000000f0000079c8 */ /* 0x000e640008000600 */
[----:B-1----:R-:W-:-:S13]  /*0a20*/  PLOP3.LUT P0, PT, PT, PT, UP0, 0x80, 0x0 ;  /* 0x000000000000781c */ /* 0x002fda0003f0f008 */
[----:B------:R-:W-:Y:S05]  /*0a30*/  @!P0 BRA `(.L_x_7) ;  /* 0xfffffffc00f08947 */ /* 0x000fea000383ffff */
[----:B------:R-:W-:Y:S01]  /*0a40*/  UISETP.NE.AND UP0, UPT, UR36, 0x1, UPT ;  /* 0x000000012400788c */ /* 0x000fe2000bf05270 */
[----:B------:R-:W1:Y:S01]  /*0a50*/  S2UR UR8, SR_CTAID.X ;  /* 0x00000000000879c3 */ /* 0x000e620000002500 */
[----:B------:R-:W-:Y:S01]  /*0a60*/  UMOV UR4, URZ ;  /* 0x0000003f00047c82 */ /* 0x000fe20008000000 */
[----:B------:R-:W-:-:S03]  /*0a70*/  UMOV UR6, URZ ;  /* 0x0000003f00067c82 */ /* 0x000fc60008000000 */
[----:B------:R-:W-:-:S13]  /*0a80*/  PLOP3.LUT P0, PT, PT, PT, UP0, 0x80, 0x0 ;  /* 0x000000000000781c */ /* 0x000fda0003f0f008 */
[----:B------:R-:W-:Y:S05]  /*0a90*/  @!P0 BRA `(.L_x_8) ;  /* 0x00000000003c8947 */ /* 0x000fea0003800000 */
[----:B------:R-:W-:Y:S01]  /*0aa0*/  UISETP.NE.AND UP0, UPT, UR36, 0x2, UPT ;  /* 0x000000022400788c */ /* 0x000fe2000bf05270 */
[----:B------:R-:W-:-:S05]  /*0ab0*/  UMOV UR6, 0x1 ;  /* 0x0000000100067882 */ /* 0x000fca0000000000 */
[----:B------:R-:W-:-:S13]  /*0ac0*/  PLOP3.LUT P1, PT, PT, PT, UP0, 0x80, 0x0 ;  /* 0x000000000000781c */ /* 0x000fda0003f2f008 */
[----:B------:R-:W-:Y:S05]  /*0ad0*/  @!P1 BRA `(.L_x_8) ;  /* 0x00000000002c9947 */ /* 0x000fea0003800000 */
[----:B------:R-:W-:-:S06]  /*0ae0*/  UISETP.NE.AND UP0, UPT, UR36, 0x3, UPT ;  /* 0x000000032400788c */ /* 0x000fcc000bf05270 */
[----:B------:R-:W-:-:S13]  /*0af0*/  PLOP3.LUT P1, PT, PT, PT, UP0, 0x80, 0x0 ;  /* 0x000000000000781c */ /* 0x000fda0003f2f008 */
[----:B------:R-:W-:Y:S05]  /*0b00*/  @!P1 BRA `(.L_x_9) ;  /* 0x0000000000189947 */ /* 0x000fea0003800000 */
[----:B------:R-:W-:-:S11]  /*0b10*/  UISETP.NE.AND UP0, UPT, UR36, 0x4, UPT ;  /* 0x000000042400788c */ /* 0x000fd6000bf05270 */
[----:B------:R-:W-:Y:S01]  /*0b20*/  @!UP0 UMOV UR4, 0x1 ;  /* 0x0000000100048882 */ /* 0x000fe20000000000 */
[----:B------:R-:W-:Y:S01]  /*0b30*/  @!UP0 UMOV UR6, 0x1 ;  /* 0x0000000100068882 */ /* 0x000fe20000000000 */
[----:B------:R-:W-:Y:S01]  /*0b40*/  @UP0 UMOV UR4, URZ ;  /* 0x0000003f00040c82 */ /* 0x000fe20008000000 */
[----:B------:R-:W-:Y:S01]  /*0b50*/  @UP0 UMOV UR6, URZ ;  /* 0x0000003f00060c82 */ /* 0x000fe20008000000 */
[----:B------:R-:W-:Y:S05]  /*0b60*/  BRA `(.L_x_8) ;  /* 0x0000000000087947 */ /* 0x000fea0003800000 */
.L_x_9:
[----:B------:R-:W-:Y:S01]  /*0b70*/  UMOV UR4, 0x1 ;  /* 0x0000000100047882 */ /* 0x000fe20000000000 */
[----:B------:R-:W-:-:S05]  /*0b80*/  UMOV UR6, URZ ;  /* 0x0000003f00067c82 */ /* 0x000fca0008000000 */
.L_x_8:
[----:B------:R-:W-:Y:S05]  /*0b90*/  @!P0 BRA `(.L_x_10) ;  /* 0x0000000000408947 */ /* 0x000fea0003800000 */
[----:B------:R-:W-:-:S06]  /*0ba0*/  UISETP.NE.AND UP0, UPT, UR36, 0x2, UPT ;  /* 0x000000022400788c */ /* 0x000fcc000bf05270 */
[----:B------:R-:W-:-:S13]  /*0bb0*/  PLOP3.LUT P0, PT, PT, PT, UP0, 0x80, 0x0 ;  /* 0x000000000000781c */ /* 0x000fda0003f0f008 */
[----:B------:R-:W-:Y:S05]  /*0bc0*/  @!P0 BRA `(.L_x_11) ;  /* 0x00000000002c8947 */ /* 0x000fea0003800000 */
[----:B------:R-:W-:-:S06]  /*0bd0*/  UISETP.NE.AND UP0, UPT, UR36, 0x3, UPT ;  /* 0x000000032400788c */ /* 0x000fcc000bf05270 */
[----:B------:R-:W-:-:S13]  /*0be0*/  PLOP3.LUT P0, PT, PT, PT, UP0, 0x80, 0x0 ;  /* 0x000000000000781c */ /* 0x000fda0003f0f008 */
[----:B------:R-:W-:Y:S05]  /*0bf0*/  @!P0 BRA `(.L_x_12) ;  /* 0x0000000000188947 */ /* 0x000fea0003800000 */
[----:B------:R-:W-:Y:S01]  /*0c00*/  UISETP.NE.AND UP0, UPT, UR36, 0x4, UPT ;  /* 0x000000042400788c */ /* 0x000fe2000bf05270 */
[----:B-1----:R-:W-:-:S05]  /*0c10*/  UMOV UR37, UR8 ;  /* 0x0000000800257c82 */ /* 0x002fca0008000000 */
[----:B------:R-:W-:-:S13]  /*0c20*/  PLOP3.LUT P0, PT, PT, PT, UP0, 0x80, 0x0 ;  /* 0x000000000000781c */ /* 0x000fda0003f0f008 */
[----:B------:R-:W-:Y:S05]  /*0c30*/  @P0 BRA `(.L_x_13) ;  /* 0x00000000001c0947 */ /* 0x000fea0003800000 */
[----:B------:R-:W-:Y:S01]  /*0c40*/  ULEA UR37, UR8, 0x3, 0x1 ;  /* 0x0000000308257891 */ /* 0x000fe2000f8e083f */
[----:B------:R-:W-:Y:S11]  /*0c50*/  BRA `(.L_x_13) ;  /* 0x0000000000147947 */ /* 0x000ff60003800000 */
.L_x_12:
[----:B-1----:R-:W-:Y:S01]  /*0c60*/  ULEA UR37, UR8, 0x2, 0x1 ;  /* 0x0000000208257891 */ /* 0x002fe2000f8e083f */
[----:B------:R-:W-:Y:S11]  /*0c70*/  BRA `(.L_x_13) ;  /* 0x00000000000c7947 */ /* 0x000ff60003800000 */
.L_x_11:
[----:B-1----:R-:W-:Y:S01]  /*0c80*/  ULEA UR37, UR8, 0x1, 0x1 ;  /* 0x0000000108257891 */ /* 0x002fe2000f8e083f */
[----:B------:R-:W-:Y:S11]  /*0c90*/  BRA `(.L_x_13) ;  /* 0x0000000000047947 */ /* 0x000ff60003800000 */
.L_x_10:
[----:B-1----:R-:W-:-:S12]  /*0ca0*/  USHF.L.U32 UR37, UR8, 0x1, URZ ;  /* 0x0000000108257899 */ /* 0x002fd8000800063f */
.L_x_13:
[----:B------:R-:W1:Y:S01]  /*0cb0*/  LDC R2, c[0x0][0x28c] ;  /* 0x0000a300ff027b82 */ /* 0x000e620000000800 */
[----:B------:R-:W-:Y:S01]  /*0cc0*/  ULOP3.LUT UR9, UR5, 0x1, URZ, 0xfc, !UPT ;  /* 0x0000000105097892 */ /* 0x000fe2000f8efc3f */
[----:B------:R-:W-:Y:S01]  /*0cd0*/  SHF.R.S32.HI R3, RZ, 0x1f, R0 ;  /* 0x0000001fff037819 */ /* 0x000fe20000011400 */
[----:B------:R-:W-:Y:S02]  /*0ce0*/  ULEA UR8, UR8, 0x17f, 0x7 ;  /* 0x0000017f08087891 */ /* 0x000fe4000f8e383f */
[----:B------:R-:W-:Y:S01]  /*0cf0*/  UISETP.NE.AND UP0, UPT, UR9, 0x3, UPT ;  /* 0x000000030900788c */ /* 0x000fe2000bf05270 */
[----:B------:R-:W-:Y:S01]  /*0d00*/  LEA.HI R3, R3, R0, RZ, 0x7 ;  /* 0x0000000003037211 */ /* 0x000fe200078f38ff */
[----:B------:R-:W-:-:S03]  /*0d10*/  USHF.R.U32.HI UR8, URZ, 0x8, UR8 ;  /* 0x000000083f087899 */ /* 0x000fc60008011608 */
[----:B------:R-:W-:Y:S02]  /*0d20*/  LOP3.LUT R3, R3, 0xffffff80, RZ, 0xc0, !PT ;  /* 0xffffff8003037812 */ /* 0x000fe400078ec0ff */
[----:B------:R-:W-:Y:S02]  /*0d30*/  PLOP3.LUT P0, PT, PT, PT, UP0, 0x80, 0x0 ;  /* 0x000000000000781c */ /* 0x000fe40003f0f008 */
[----:B------:R-:W-:Y:S02]  /*0d40*/  IADD3 R3, -R3, R0, RZ ;  /* 0x0000000003037210 */ /* 0x000fe40007ffe1ff */
[----:B-1----:R-:W-:-:S04]  /*0d50*/  IADD3 R2, R2, 0xff, RZ ;  /* 0x000000ff02027810 */ /* 0x002fc80007ffe0ff */
[----:B------:R-:W-:-:S04]  /*0d60*/  SHF.R.S32.HI R5, RZ, 0x1f, R2 ;  /* 0x0000001fff057819 */ /* 0x000fc80000011402 */
[----:B------:R-:W-:-:S04]  /*0d70*/  LEA.HI R5, R5, R2, RZ, 0x8 ;  /* 0x0000000205057211 */ /* 0x000fc800078f40ff */
[----:B------:R-:W-:-:S04]  /*0d80*/  SHF.R.S32.HI R5, RZ, 0x8, R5 ;  /* 0x00000008ff057819 */ /* 0x000fc80000011405 */
[----:B------:R-:W-:Y:S01]  /*0d90*/  VIMNMX R8, R5, UR8, PT ;  /* 0x0000000805087c48 */ /* 0x000fe2000bfe0100 */
[----:B------:R-:W-:Y:S06]  /*0da0*/  @!P0 BRA `(.L_x_14) ;  /* 0x0000000000048947 */ /* 0x000fec0003800000 */
[----:B------:R-:W-:Y:S01]  /*0db0*/  BPT.TRAP 0x1 ;  /* 0x000000040000795c */ /* 0x000fe20000300000 */
.L_x_14:
[----:B------:R-:W1:Y:S01]  /*0dc0*/  S2UR UR8, SR_CgaCtaId ;  /* 0x00000000000879c3 */ /* 0x000e620000008800 */
[----:B------:R-:W-:Y:S01]  /*0dd0*/  UMOV UR38, 0x400 ;  /* 0x0000040000267882 */ /* 0x000fe20000000000 */
[----:B------:R-:W-:Y:S02]  /*0de0*/  MOV R6, UR4 ;  /* 0x0000000400067c02 */ /* 0x000fe40008000f00 */
[----:B------:R-:W-:Y:S02]  /*0df0*/  SHF.R.S32.HI R0, RZ, 0x1f, R3 ;  /* 0x0000001fff007819 */ /* 0x000fe40000011403 */
[----:B------:R-:W-:Y:S02]  /*0e00*/  SHF.L.U32 R6, R6, 0x1f, RZ ;  /* 0x0000001f06067819 */ /* 0x000fe400000006ff */
[CC--:B------:R-:W-:Y:S02]  /*0e10*/  LEA.HI R2, R0.reuse, R3.reuse, RZ, 0x2 ;  /* 0x0000000300027211 */ /* 0x0c0fe400078f10ff */
[----:B------:R-:W-:-:S02]  /*0e20*/  LEA.HI R0, R0, R3, RZ, 0x5 ;  /* 0x0000000300007211 */ /* 0x000fc400078f28ff */
[--C-:B------:R-:W-:Y:S02]  /*0e30*/  SHF.R.S32.HI R4, RZ, 0x2, R2.reuse ;  /* 0x00000002ff047819 */ /* 0x100fe40000011402 */
[----:B------:R-:W-:Y:S02]  /*0e40*/  SHF.R.S32.HI R5, RZ, 0x1f, R2 ;  /* 0x0000001fff057819 */ /* 0x000fe40000011402 */
[----:B------:R-:W-:Y:S02]  /*0e50*/  LOP3.LUT R2, R2, 0x7ffffffc, RZ, 0xc0, !PT ;  /* 0x7ffffffc02027812 */ /* 0x000fe400078ec0ff */
[----:B------:R-:W-:Y:S02]  /*0e60*/  LEA.HI R5, R5, R4, RZ, 0x3 ;  /* 0x0000000405057211 */ /* 0x000fe400078f18ff */
[----:B------:R-:W-:Y:S01]  /*0e70*/  SHF.R.S32.HI R0, RZ, 0x5, R0 ;  /* 0x00000005ff007819 */ /* 0x000fe20000011400 */
[----:B------:R-:W-:Y:S01]  /*0e80*/  IMAD.IADD R3, R3, 0x1, -R2 ;  /* 0x0000000103037824 */ /* 0x000fe200078e0a02 */
[----:B------:R-:W-:Y:S01]  /*0e90*/  LOP3.LUT R5, R5, 0xfffffff8, RZ, 0xc0, !PT ;  /* 0xfffffff805057812 */ /* 0x000fe200078ec0ff */
[----:B-1----:R-:W-:Y:S01]  /*0ea0*/  ULEA UR38, UR8, UR38, 0x18 ;  /* 0x0000002608267291 */ /* 0x002fe2000f8ec03f */
[----:B------:R-:W-:-:S02]  /*0eb0*/  MOV R7, UR37 ;  /* 0x0000002500077c02 */ /* 0x000fc40008000f00 */
[----:B------:R-:W-:Y:S01]  /*0ec0*/  IADD3 R5, R4, -R5, RZ ;  /* 0x8000000504057210 */ /* 0x000fe20007ffe0ff */
[----:B------:R-:W-:-:S03]  /*0ed0*/  ULEA UR8, UR6, UR38, 0x3 ;  /* 0x0000002606087291 */ /* 0x000fc6000f8e183f */
[----:B------:R-:W-:-:S06]  /*0ee0*/  LEA R0, R0, R5, 0x4 ;  /* 0x0000000500007211 */ /* 0x000fcc00078e20ff */
[----:B------:R-:W1:Y:S02]  /*0ef0*/  SYNCS.PHASECHK.TRANS64.TRYWAIT P1, [UR8+0x58050], R6 ;  /* 0x05805006ff0075a7 */ /* 0x000e640008020148 */
[----:B-1----:R-:W-:Y:S05]  /*0f00*/  @!P1 BRA `(.L_x_15) ;  /* 0x0000013c00f89947 */ /* 0x002fea0003800000 */
.L_x_105:
[----:B------:R-:W-:Y:S02]  /*0f10*/  SHF.L.U32 R3, R3, 0x1, RZ ;  /* 0x0000000103037819 */ /* 0x000fe400000006ff */
[----:B------:R-:W-:Y:S01]  /*0f20*/  LEA R0, R7, R0, 0x6 ;  /* 0x0000000007007211 */ /* 0x000fe200078e30ff */
[----:B------:R-:W-:Y:S06]  /*0f30*/  @!P0 BRA `(.L_x_16) ;  /* 0x0000000000048947 */ /* 0x000fec0003800000 */
[----:B------:R-:W-:Y:S01]  /*0f40*/  BPT.TRAP 0x1 ;  /* 0x000000040000795c */ /* 0x000fe20000300000 */
.L_x_16:
[----:B------:R-:W-:Y:S01]  /*0f50*/  SHF.L.U32 R4, RZ, 0x1f, RZ ;  /* 0x0000001fff047819 */ /* 0x000fe200000006ff */
[----:B------:R-:W-:Y:S01]  /*0f60*/  UIADD3 UR4, UR38, 0x58090, URZ ;  /* 0x0005809026047890 */ /* 0x000fe2000fffe03f */
[----:B------:R-:W-:Y:S02]  /*0f70*/  ISETP.NE.AND P2, PT, RZ, UR7, PT ;  /* 0x00000007ff007c0c */ /* 0x000fe4000bf45270 */
[----:B------:R-:W2:Y:S02]  /*0f80*/  SYNCS.PHASECHK.TRANS64.TRYWAIT P1, [UR38+0x58000], R4 ;  /* 0x05800004ff0075a7 */ /* 0x000ea40008020166 */
[----:B--2---:R-:W-:Y:S09]  /*0f90*/  @!P1 BRA `(.L_x_17) ;  /* 0x0000013c00ec9947 */ /* 0x004ff20003800000 */
.L_x_106:
[----:B------:R-:W-:Y:S01]  /*0fa0*/  ULEA UR8, UR36, UR4, 0x3 ;  /* 0x0000000424087291 */ /* 0x000fe2000f8e183f */
[----:B------:R-:W-:-:S04]  /*0fb0*/  SEL R2, RZ, 0x1, P2 ;  /* 0x00000001ff027807 */ /* 0x000fc80001000000 */
[----:B------:R-:W-:-:S04]  /*0fc0*/  SHF.L.U32 R2, R2, 0x1f, RZ ;  /* 0x0000001f02027819 */ /* 0x000fc800000006ff */
[----:B------:R-:W2:Y:S02]  /*0fd0*/  SYNCS.PHASECHK.TRANS64.TRYWAIT P1, [UR8+-0x8], R2 ;  /* 0xfffff802ff0075a7 */ /* 0x000ea40008020148 */
[----:B--2---:R-:W-:Y:S05]  /*0fe0*/  @!P1 BRA `(.L_x_18) ;  /* 0x0000013c00f09947 */ /* 0x004fea0003800000 */
.L_x_107:
[----:B------:R-:W-:Y:S01]  /*0ff0*/  USHF.R.U32.HI UR8, URZ, 0x4, UR38 ;  /* 0x000000043f087899 */ /* 0x000fe20008011626 */
[----:B------:R-:W-:Y:S01]  /*1000*/  WARPGROUP.ARRIVE ;  /* 0x00000000000079c5 */ /* 0x000fe20000000000 */
[----:B------:R-:W-:Y:S01]  /*1010*/  UIADD3 UR9, UR38, 0x8000, URZ ;  /* 0x0000800026097890 */ /* 0x000fe2000fffe03f */
[C---:B------:R-:W-:Y:S01]  /*1020*/  VIADD R7, R3.reuse, 0x9 ;  /* 0x0000000903077836 */ /* 0x040fe20000000000 */
[----:B------:R-:W-:Y:S01]  /*1030*/  ULOP3.LUT UR8, UR8, 0x3fff, URZ, 0xc0, !UPT ;  /* 0x00003fff08087892 */ /* 0x000fe2000f8ec03f */
[C---:B------:R-:W-:Y:S01]  /*1040*/  ISETP.GT.AND P1, PT, R0.reuse, R3, PT ;  /* 0x000000030000720c */ /* 0x040fe20003f24270 */
[----:B------:R-:W-:Y:S01]  /*1050*/  USHF.R.U32.HI UR9, URZ, 0x4, UR9 ;  /* 0x000000043f097899 */ /* 0x000fe20008011609 */
[C---:B-1----:R-:W-:Y:S01]  /*1060*/  IADD3 R5, R3.reuse, 0x8, RZ ;  /* 0x0000000803057810 */ /* 0x042fe20007ffe0ff */
[----:B------:R-:W-:Y:S01]  /*1070*/  ULOP3.LUT UR8, UR8, 0x10000, URZ, 0xfc, !UPT ;  /* 0x0001000008087892 */ /* 0x000fe2000f8efc3f */
[C---:B------:R-:W-:Y:S01]  /*1080*/  ISETP.GE.AND P6, PT, R0.reuse, R7, PT ;  /* 0x000000070000720c */ /* 0x040fe20003fc6270 */
[----:B------:R-:W-:Y:S01]  /*1090*/  ULOP3.LUT UR39, UR9, 0x3fff, URZ, 0xc0, !UPT ;  /* 0x00003fff09277892 */ /* 0x000fe2000f8ec03f */
[C---:B------:R-:W-:Y:S01]  /*10a0*/  IADD3 R7, R3.reuse, 0x19, RZ ;  /* 0x0000001903077810 */ /* 0x040fe20007ffe0ff */
[----:B------:R-:W-:Y:S01]  /*10b0*/  ULEA UR28, UR6, UR8, 0xa ;  /* 0x00000008061c7291 */ /* 0x000fe2000f8e503f */
[C---:B------:R-:W-:Y:S01]  /*10c0*/  IADD3 R11, R3.reuse, 0x11, RZ ;  /* 0x00000011030b7810 */ /* 0x040fe20007ffe0ff */
[----:B------:R-:W-:Y:S01]  /*10d0*/  ULOP3.LUT UR44, UR39, 0x10000, URZ, 0xfc, !UPT ;  /* 0x00010000272c7892 */ /* 0x000fe2000f8efc3f */
[C---:B------:R-:W-:Y:S01]  /*10e0*/  ISETP.GE.AND P4, PT, R0.reuse, R5, PT ;  /* 0x000000050000720c */ /* 0x040fe20003f86270 */
[----:B------:R-:W-:Y:S01]  /*10f0*/  UMOV UR29, 0x40000040 ;  /* 0x40000040001d7882 */ /* 0x000fe20000000000 */
[----:B------:R-:W-:Y:S01]  /*1100*/  UMOV UR11, 0x40000040 ;  /* 0x40000040000b7882 */ /* 0x000fe20000000000 */
[----:B------:R-:W-:Y:S01]  /*1110*/  UMOV UR9, UR29 ;  /* 0x0000001d00097c82 */ /* 0x000fe20008000000 */
[----:B------:R-:W-:Y:S01]  /*1120*/  UMOV UR8, UR28 ;  /* 0x0000001c00087c82 */ /* 0x000fe20008000000 */
[----:B------:R-:W-:Y:S01]  /*1130*/  UIADD3 UR32, UR28, 0x2, URZ ;  /* 0x000000021c207890 */ /* 0x000fe2000fffe03f */
[C---:B------:R-:W-:Y:S01]  /*1140*/  ISETP.GE.AND P2, PT, R0.reuse, R3, PT ;  /* 0x000000030000720c */ /* 0x040fe20003f46270 */
[----:B------:R-:W-:Y:S01]  /*1150*/  UMOV UR10, UR44 ;  /* 0x0000002c000a7c82 */ /* 0x000fe20008000000 */
[----:B------:R-:W-:Y:S01]  /*1160*/  UIADD3 UR34, UR44, 0x2, URZ ;  /* 0x000000022c227890 */ /* 0x000fe2000fffe03f */
[----:B------:R-:W-:Y:S01]  /*1170*/  HGMMA.64x256x16.F32.BF16 R24, gdesc[UR8], RZ, !UPT, gsb0 ;  /* 0x03e00000081879f0 */ /* 0x000fe2000c0018ff */
[----:B------:R-:W-:Y:S01]  /*1180*/  UMOV UR33, 0x40000040 ;  /* 0x4000004000217882 */ /* 0x000fe20000000000 */
[----:B------:R-:W-:Y:S01]  /*1190*/  UMOV UR35, 0x40000040 ;  /* 0x4000004000237882 */ /* 0x000fe20000000000 */
[----:B------:R-:W-:Y:S01]  /*11a0*/  UIADD3 UR40, UR28, 0x4, URZ ;  /* 0x000000041c287890 */ /* 0x000fe2000fffe03f */
[C---:B------:R-:W-:Y:S01]  /*11b0*/  IADD3 R5, R3.reuse, 0x18, RZ ;  /* 0x0000001803057810 */ /* 0x040fe20007ffe0ff */
[----:B------:R-:W-:Y:S01]  /*11c0*/  UIADD3 UR42, UR44, 0x4, URZ ;  /* 0x000000042c2a7890 */ /* 0x000fe2000fffe03f */
[C---:B------:R-:W-:Y:S01]  /*11d0*/  ISETP.GE.AND P3, PT, R0.reuse, R11, PT ;  /* 0x0000000b0000720c */ /* 0x040fe20003f66270 */
[----:B------:R-:W-:Y:S01]  /*11e0*/  UMOV UR41, 0x40000040 ;  /* 0x4000004000297882 */ /* 0x000fe20000000000 */
[----:B------:R-:W-:Y:S01]  /*11f0*/  UMOV UR43, 0x40000040 ;  /* 0x40000040002b7882 */ /* 0x000fe20000000000 */
[----:B------:R-:W-:Y:S01]  /*1200*/  UIADD3 UR8, UR28, 0x6, URZ ;  /* 0x000000061c087890 */ /* 0x000fe2000fffe03f */
[----:B------:R-:W-:Y:S01]  /*1210*/  IADD3 R9, R3, 0x10, RZ ;  /* 0x0000001003097810 */ /* 0x000fe20007ffe0ff */
[----:B------:R-:W-:Y:S01]  /*1220*/  UIADD3 UR10, UR44, 0x6, URZ ;  /* 0x000000062c0a7890 */ /* 0x000fe2000fffe03f */
[C---:B------:R-:W-:Y:S01]  /*1230*/  IADD3 R2, R0.reuse, 0x8, RZ ;  /* 0x0000000800027810 */ /* 0x040fe20007ffe0ff */
[----:B------:R-:W-:Y:S01]  /*1240*/  UMOV UR9, 0x40000040 ;  /* 0x4000004000097882 */ /* 0x000fe20000000000 */
[----:B------:R-:W-:Y:S01]  /*1250*/  UMOV UR11, 0x40000040 ;  /* 0x40000040000b7882 */ /* 0x000fe20000000000 */
[----:B------:R-:W-:Y:S01]  /*1260*/  UIADD3 UR12, UR28, 0x200, URZ ;  /* 0x000002001c0c7890 */ /* 0x000fe2000fffe03f */
[----:B------:R-:W-:Y:S01]  /*1270*/  ISETP.GE.AND P5, PT, R0, R9, PT ;  /* 0x000000090000720c */ /* 0x000fe20003fa6270 */
[----:B------:R-:W-:Y:S01]  /*1280*/  UIADD3 UR14, UR44, 0x800, URZ ;  /* 0x000008002c0e7890 */ /* 0x000fe2000fffe03f */
[----:B------:R-:W-:Y:S01]  /*1290*/  UMOV UR13, 0x40000040 ;  /* 0x40000040000d7882 */ /* 0x000fe20000000000 */
[----:B------:R-:W-:Y:S01]  /*12a0*/  UMOV UR15, 0x40000040 ;  /* 0x40000040000f7882 */ /* 0x000fe20000000000 */
[----:B------:R-:W-:-:S02]  /*12b0*/  UIADD3 UR16, UR28, 0x202, URZ ;  /* 0x000002021c107890 */ /* 0x000fc4000fffe03f */
[----:B------:R-:W-:Y:S01]  /*12c0*/  UIADD3 UR18, UR44, 0x802, URZ ;  /* 0x000008022c127890 */ /* 0x000fe2000fffe03f */
[----:B------:R-:W-:Y:S01]  /*12d0*/  UMOV UR17, 0x40000040 ;  /* 0x4000004000117882 */ /* 0x000fe20000000000 */
[----:B------:R-:W-:Y:S01]  /*12e0*/  UMOV UR19, 0x40000040 ;  /* 0x4000004000137882 */ /* 0x000fe20000000000 */
[----:B------:R-:W-:Y:S02]  /*12f0*/  UIADD3 UR20, UR28, 0x204, URZ ;  /* 0x000002041c147890 */ /* 0x000fe4000fffe03f */
[----:B------:R-:W-:Y:S01]  /*1300*/  UIADD3 UR22, UR44, 0x804, URZ ;  /* 0x000008042c167890 */ /* 0x000fe2000fffe03f */
[----:B------:R-:W-:Y:S01]  /*1310*/  UMOV UR21, 0x40000040 ;  /* 0x4000004000157882 */ /* 0x000fe20000000000 */
[----:B------:R-:W-:Y:S01]  /*1320*/  UMOV UR23, 0x40000040 ;  /* 0x4000004000177882 */ /* 0x000fe20000000000 */
[----:B------:R-:W-:Y:S02]  /*1330*/  UIADD3 UR24, UR28, 0x206, URZ ;  /* 0x000002061c187890 */ /* 0x000fe4000fffe03f */
[----:B------:R-:W-:Y:S01]  /*1340*/  UIADD3 UR26, UR44, 0x806, URZ ;  /* 0x000008062c1a7890 */ /* 0x000fe2000fffe03f */
[----:B------:R-:W-:Y:S01]  /*1350*/  UMOV UR25, 0x40000040 ;  /* 0x4000004000197882 */ /* 0x000fe20000000000 */
[----:B------:R-:W-:Y:S01]  /*1360*/  UMOV UR27, 0x40000040 ;  /* 0x40000040001b7882 */ /* 0x000fe20000000000 */
[----:B------:R-:W-:Y:S01]  /*1370*/  ULDC UR6, c[0x0][0x604] ;  /* 0x0001810000067ab9 */ /* 0x000fe20000000800 */
[----:B------:R-:W-:-:S04]  /*1380*/  USHF.L.U32 UR7, UR7, 0x3, URZ ;  /* 0x0000000307077899 */ /* 0x000fc8000800063f */
[----:B------:R-:W-:Y:S01]  /*1390*/  ULOP3.LUT UR7, UR7, 0x8, URZ, 0xc, !UPT ;  /* 0x0000000807077892 */ /* 0x000fe2000f8e0c3f */
[----:B------:R-:W-:Y:S02]  /*13a0*/  WARPGROUP.DEPBAR.LE gsb0, 0x0 ;  /* 0x00008000000079c5 */ /* 0x000fe40000010000 */
[----:B------:R-:W-:-:S06]  /*13b0*/  WARPGROUP.ARRIVE ;  /* 0x00000000000079c5 */ /* 0x000fcc0000000000 */
[----:B------:R-:W-:Y:S03]  /*13c0*/  HGMMA.64x256x16.F32.BF16 R24, gdesc[UR32], R24, gsb0 ;  /* 0x03e00000201879f0 */ /* 0x000fe60008001818 */
[----:B------:R-:W-:Y:S02]  /*13d0*/  WARPGROUP.DEPBAR.LE gsb0, 0x0 ;  /* 0x00008000000079c5 */ /* 0x000fe40000010000 */
[----:B------:R-:W-:-:S15]  /*13e0*/  WARPGROUP.ARRIVE ;  /* 0x00000000000079c5 */ /* 0x000fde0000000000 */
[----:B------:R-:W-:-:S08]  /*13f0*/  NOP ;  /* 0x0000000000007918 */ /* 0x000fd00000000000 */
[----:B------:R-:W-:Y:S03]  /*1400*/  HGMMA.64x256x16.F32.BF16 R24, gdesc[UR40], R24, gsb0 ;  /* 0x03e00000281879f0 */ /* 0x000fe60008001818 */
[----:B------:R-:W-:Y:S02]  /*1410*/  WARPGROUP.DEPBAR.LE gsb0, 0x0 ;  /* 0x00008000000079c5 */ /* 0x000fe40000010000 */
[----:B------:R-:W-:-:S15]  /*1420*/  WARPGROUP.ARRIVE ;  /* 0x00000000000079c5 */ /* 0x000fde0000000000 */
[----:B------:R-:W-:-:S08]  /*1430*/  NOP ;  /* 0x0000000000007918 */ /* 0x000fd00000000000 */
[----:B------:R-:W-:Y:S01]  /*1440*/  HGMMA.64x256x16.F32.BF16 R24, gdesc[UR8], R24, gsb0 ;  /* 0x03e00000081879f0 */ /* 0x000fe20008001818 */
[----:B------:R-:W-:Y:S01]  /*1450*/  ULDC UR10, c[0x0][0x604] ;  /* 0x00018100000a7ab9 */ /* 0x000fe20000000800 */
[----:B------:R-:W-:Y:S01]  /*1460*/  ULDC UR11, c[0x0][0x604] ;  /* 0x00018100000b7ab9 */ /* 0x000fe20000000800 */
        /* <DEDUP_REMOVED lines=21> */
[----:B------:R-:W-:Y:S03]  /*15c0*/  HGMMA.64x256x16.F32.BF16 R24, gdesc[UR24], R24, gsb0 ;  /* 0x03e00000181879f0 */ /* 0x000fe60008001818 */
[----:B------:R-:W-:Y:S02]  /*15d0*/  WARPGROUP.DEPBAR.LE gsb0, 0x0 ;  /* 0x00008000000079c5 */ /* 0x000fe40000010000 */
[----:B------:R-:W-:Y:S02]  /*15e0*/  FSEL R25, R25, -INF , P1 ;  /* 0xff80000019197808 */ /* 0x000fe40000800000 */
[----:B------:R-:W-:Y:S02]  /*15f0*/  FSEL R31, R31, -INF , P1 ;  /* 0xff8000001f1f7808 */ /* 0x000fe40000800000 */
[----:B------:R-:W-:Y:S01]  /*1600*/  ISETP.GE.AND P1, PT, R0, R7, PT ;  /* 0x000000070000720c */ /* 0x000fe20003f26270 */
[----:B------:R-:W-:Y:S01]  /*1610*/  VIADD R7, R3, 0x21 ;  /* 0x0000002103077836 */ /* 0x000fe20000000000 */
[----:B------:R-:W-:-:S02]  /*1620*/  FSEL R29, R29, -INF , P6 ;  /* 0xff8000001d1d7808 */ /* 0x000fc40003000000 */
[----:B------:R-:W-:Y:S02]  /*1630*/  FSEL R35, R35, -INF , P6 ;  /* 0xff80000023237808 */ /* 0x000fe40003000000 */
[----:B------:R-:W-:Y:S02]  /*1640*/  FSEL R24, R24, -INF , P2 ;  /* 0xff80000018187808 */ /* 0x000fe40001000000 */
[----:B------:R-:W-:Y:S02]  /*1650*/  FSEL R30, R30, -INF , P2 ;  /* 0xff8000001e1e7808 */ /* 0x000fe40001000000 */
[C---:B------:R-:W-:Y:S02]  /*1660*/  ISETP.GE.AND P6, PT, R0.reuse, R7, PT ;  /* 0x000000070000720c */ /* 0x040fe40003fc6270 */
[----:B------:R-:W-:Y:S02]  /*1670*/  ISETP.GE.AND P2, PT, R0, R5, PT ;  /* 0x000000050000720c */ /* 0x000fe40003f46270 */
[----:B------:R-:W-:-:S02]  /*1680*/  IADD3 R7, R3, 0x29, RZ ;  /* 0x0000002903077810 */ /* 0x000fc40007ffe0ff */
[----:B------:R-:W-:Y:S02]  /*1690*/  IADD3 R5, R3, 0x20, RZ ;  /* 0x0000002003057810 */ /* 0x000fe40007ffe0ff */
[----:B------:R-:W-:Y:S02]  /*16a0*/  FSEL R33, R33, -INF , P3 ;  /* 0xff80000021217808 */ /* 0x000fe40001800000 */
[----:B------:R-:W-:Y:S02]  /*16b0*/  FSEL R39, R39, -INF , P3 ;  /* 0xff80000027277808 */ /* 0x000fe40001800000 */
[----:B------:R-:W-:Y:S02]  /*16c0*/  FSEL R28, R28, -INF , P4 ;  /* 0xff8000001c1c7808 */ /* 0x000fe40002000000 */
[----:B------:R-:W-:Y:S02]  /*16d0*/  FSEL R34, R34, -INF , P4 ;  /* 0xff80000022227808 */ /* 0x000fe40002000000 */
[----:B------:R-:W-:-:S02]  /*16e0*/  ISETP.GE.AND P3, PT, R0, R7, PT ;  /* 0x000000070000720c */ /* 0x000fc40003f66270 */
[----:B------:R-:W-:Y:S02]  /*16f0*/  ISETP.GE.AND P4, PT, R0, R5, PT ;  /* 0x000000050000720c */ /* 0x000fe40003f86270 */
[C---:B------:R-:W-:Y:S02]  /*1700*/  IADD3 R7, R3.reuse, 0x31, RZ ;  /* 0x0000003103077810 */ /* 0x040fe40007ffe0ff */
[----:B------:R-:W-:Y:S02]  /*1710*/  IADD3 R5, R3, 0x28, RZ ;  /* 0x0000002803057810 */ /* 0x000fe40007ffe0ff */
[----:B------:R-:W-:Y:S02]  /*1720*/  FSEL R37, R37, -INF , P1 ;  /* 0xff80000025257808 */ /* 0x000fe40000800000 */
[----:B------:R-:W-:Y:S02]  /*1730*/  FSEL R43, R43, -INF , P1 ;  /* 0xff8000002b2b7808 */ /* 0x000fe40000800000 */
[----:B------:R-:W-:-:S02]  /*1740*/  FSEL R32, R32, -INF , P5 ;  /* 0xff80000020207808 */ /* 0x000fc40002800000 */
[----:B------:R-:W-:Y:S02]  /*1750*/  FSEL R38, R38, -INF , P5 ;  /* 0xff80000026267808 */ /* 0x000fe40002800000 */
[C---:B------:R-:W-:Y:S01]  /*1760*/  ISETP.GE.AND P1, PT, R0.reuse, R7, PT ;  /* 0x000000070000720c */ /* 0x040fe20003f26270 */
[C---:B------:R-:W-:Y:S01]  /*1770*/  VIADD R7, R3.reuse, 0x39 ;  /* 0x0000003903077836 */ /* 0x040fe20000000000 */
[----:B------:R-:W-:Y:S02]  /*1780*/  ISETP.GE.AND P5, PT, R0, R5, PT ;  /* 0x000000050000720c */ /* 0x000fe40003fa6270 */
[----:B------:R-:W-:Y:S02]  /*1790*/  IADD3 R5, R3, 0x30, RZ ;  /* 0x0000003003057810 */ /* 0x000fe40007ffe0ff */
[----:B------:R-:W-:Y:S02]  /*17a0*/  FSEL R36, R36, -INF , P2 ;  /* 0xff80000024247808 */ /* 0x000fe40001000000 */
[----:B------:R-:W-:-:S02]  /*17b0*/  FSEL R42, R42, -INF , P2 ;  /* 0xff8000002a2a7808 */ /* 0x000fc40001000000 */
[----:B------:R-:W-:Y:S02]  /*17c0*/  FSEL R41, R41, -INF , P6 ;  /* 0xff80000029297808 */ /* 0x000fe40003000000 */
[----:B------:R-:W-:Y:S02]  /*17d0*/  FSEL R47, R47, -INF , P6 ;  /* 0xff8000002f2f7808 */ /* 0x000fe40003000000 */
[C---:B------:R-:W-:Y:S02]  /*17e0*/  ISETP.GE.AND P2, PT, R0.reuse, R5, PT ;  /* 0x000000050000720c */ /* 0x040fe40003f46270 */
[----:B------:R-:W-:Y:S02]  /*17f0*/  ISETP.GE.AND P6, PT, R0, R7, PT ;  /* 0x000000070000720c */ /* 0x000fe40003fc6270 */
[C---:B------:R-:W-:Y:S02]  /*1800*/  IADD3 R5, R3.reuse, 0x38, RZ ;  /* 0x0000003803057810 */ /* 0x040fe40007ffe0ff */
[----:B------:R-:W-:-:S02]  /*1810*/  IADD3 R7, R3, 0x41, RZ ;  /* 0x0000004103077810 */ /* 0x000fc40007ffe0ff */
[----:B------:R-:W-:Y:S02]  /*1820*/  FSEL R40, R40, -INF , P4 ;  /* 0xff80000028287808 */ /* 0x000fe40002000000 */
[----:B------:R-:W-:Y:S02]  /*1830*/  FSEL R46, R46, -INF , P4 ;  /* 0xff8000002e2e7808 */ /* 0x000fe40002000000 */
[----:B------:R-:W-:Y:S02]  /*1840*/  FSEL R45, R45, -INF , P3 ;  /* 0xff8000002d2d7808 */ /* 0x000fe40001800000 */
[----:B------:R-:W-:Y:S02]  /*1850*/  FSEL R51, R51, -INF , P3 ;  /* 0xff80000033337808 */ /* 0x000fe40001800000 */
[C---:B------:R-:W-:Y:S02]  /*1860*/  ISETP.GE.AND P4, PT, R0.reuse, R5, PT ;  /* 0x000000050000720c */ /* 0x040fe40003f86270 */
[----:B------:R-:W-:-:S02]  /*1870*/  ISETP.GE.AND P3, PT, R0, R7, PT ;  /* 0x000000070000720c */ /* 0x000fc40003f66270 */
[C---:B------:R-:W-:Y:S02]  /*1880*/  IADD3 R5, R3.reuse, 0x40, RZ ;  /* 0x0000004003057810 */ /* 0x040fe40007ffe0ff */
[----:B------:R-:W-:Y:S02]  /*1890*/  IADD3 R7, R3, 0x49, RZ ;  /* 0x0000004903077810 */ /* 0x000fe40007ffe0ff */
[----:B------:R-:W-:Y:S02]  /*18a0*/  FSEL R44, R44, -INF , P5 ;  /* 0xff8000002c2c7808 */ /* 0x000fe40002800000 */
[----:B------:R-:W-:Y:S02]  /*18b0*/  FSEL R50, R50, -INF , P5 ;  /* 0xff80000032327808 */ /* 0x000fe40002800000 */
[----:B------:R-:W-:Y:S02]  /*18c0*/  FSEL R49, R49, -INF , P1 ;  /* 0xff80000031317808 */ /* 0x000fe40000800000 */
[----:B------:R-:W-:-:S02]  /*18d0*/  FSEL R55, R55, -INF , P1 ;  /* 0xff80000037377808 */ /* 0x000fc40000800000 */
[C---:B------:R-:W-:Y:S02]  /*18e0*/  ISETP.GE.AND P5, PT, R0.reuse, R5, PT ;  /* 0x000000050000720c */ /* 0x040fe40003fa6270 */
[----:B------:R-:W-:Y:S01]  /*18f0*/  ISETP.GE.AND P1, PT, R0, R7, PT ;  /* 0x000000070000720c */ /* 0x000fe20003f26270 */
[C---:B------:R-:W-:Y:S01]  /*1900*/  VIADD R7, R3.reuse, 0x51 ;  /* 0x0000005103077836 */ /* 0x040fe20000000000 */
[----:B------:R-:W-:Y:S02]  /*1910*/  IADD3 R5, R3, 0x48, RZ ;  /* 0x0000004803057810 */ /* 0x000fe40007ffe0ff */
[----:B------:R-:W-:Y:S02]  /*1920*/  FSEL R48, R48, -INF , P2 ;  /* 0xff80000030307808 */ /* 0x000fe40001000000 */
[----:B------:R-:W-:Y:S02]  /*1930*/  FSEL R54, R54, -INF , P2 ;  /* 0xff80000036367808 */ /* 0x000fe40001000000 */
[----:B------:R-:W-:-:S02]  /*1940*/  ISETP.GE.AND P2, PT, R0, R5, PT ;  /* 0x000000050000720c */ /* 0x000fc40003f46270 */
[----:B------:R-:W-:Y:S02]  /*1950*/  FSEL R53, R53, -INF , P6 ;  /* 0xff80000035357808 */ /* 0x000fe40003000000 */
[----:B------:R-:W-:Y:S02]  /*1960*/  FSEL R59, R59, -INF , P6 ;  /* 0xff8000003b3b7808 */ /* 0x000fe40003000000 */
[C---:B------:R-:W-:Y:S02]  /*1970*/  IADD3 R5, R3.reuse, 0x50, RZ ;  /* 0x0000005003057810 */ /* 0x040fe40007ffe0ff */
[----:B------:R-:W-:Y:S02]  /*1980*/  ISETP.GE.AND P6, PT, R0, R7, PT ;  /* 0x000000070000720c */ /* 0x000fe40003fc6270 */
[----:B------:R-:W-:Y:S02]  /*1990*/  IADD3 R7, R3, 0x59, RZ ;  /* 0x0000005903077810 */ /* 0x000fe40007ffe0ff */
[----:B------:R-:W-:-:S02]  /*19a0*/  FSEL R52, R52, -INF , P4 ;  /* 0xff80000034347808 */ /* 0x000fc40002000000 */
[----:B------:R-:W-:Y:S02]  /*19b0*/  FSEL R58, R58, -INF , P4 ;  /* 0xff8000003a3a7808 */ /* 0x000fe40002000000 */
[C---:B------:R-:W-:Y:S02]  /*19c0*/  ISETP.GE.AND P4, PT, R0.reuse, R5, PT ;  /* 0x000000050000720c */ /* 0x040fe40003f86270 */
[----:B------:R-:W-:Y:S02]  /*19d0*/  FSEL R57, R57, -INF , P3 ;  /* 0xff80000039397808 */ /* 0x000fe40001800000 */
[----:B------:R-:W-:Y:S02]  /*19e0*/  FSEL R63, R63, -INF , P3 ;  /* 0xff8000003f3f7808 */ /* 0x000fe40001800000 */
[----:B------:R-:W-:Y:S02]  /*19f0*/  IADD3 R5, R3, 0x58, RZ ;  /* 0x0000005803057810 */ /* 0x000fe40007ffe0ff */
[----:B------:R-:W-:-:S02]  /*1a00*/  ISETP.GE.AND P3, PT, R0, R7, PT ;  /* 0x000000070000720c */ /* 0x000fc40003f66270 */
[----:B------:R-:W-:Y:S02]  /*1a10*/  IADD3 R7, R3, 0x61, RZ ;  /* 0x0000006103077810 */ /* 0x000fe40007ffe0ff */
[----:B------:R-:W-:Y:S02]  /*1a20*/  FSEL R56, R56, -INF , P5 ;  /* 0xff80000038387808 */ /* 0x000fe40002800000 */
[----:B------:R-:W-:Y:S02]  /*1a30*/  FSEL R62, R62, -INF , P5 ;  /* 0xff8000003e3e7808 */ /* 0x000fe40002800000 */
[----:B------:R-:W-:Y:S02]  /*1a40*/  ISETP.GE.AND P5, PT, R0, R5, PT ;  /* 0x000000050000720c */ /* 0x000fe40003fa6270 */
[----:B------:R-:W-:Y:S02]  /*1a50*/  FSEL R61, R61, -INF , P1 ;  /* 0xff8000003d3d7808 */ /* 0x000fe40000800000 */
[----:B------:R-:W-:-:S02]  /*1a60*/  FSEL R67, R67, -INF , P1 ;  /* 0xff80000043437808 */ /* 0x000fc40000800000 */
[----:B------:R-:W-:Y:S01]  /*1a70*/  ISETP.GE.AND P1, PT, R0, R7, PT ;  /* 0x000000070000720c */ /* 0x000fe20003f26270 */
[----:B------:R-:W-:Y:S01]  /*1a80*/  VIADD R7, R3, 0x69 ;  /* 0x0000006903077836 */ /* 0x000fe20000000000 */
[----:B------:R-:W-:Y:S02]  /*1a90*/  FSEL R68, R68, -INF , P5 ;  /* 0xff80000044447808 */ /* 0x000fe40002800000 */
[----:B------:R-:W-:Y:S02]  /*1aa0*/  FSEL R74, R74, -INF , P5 ;  /* 0xff8000004a4a7808 */ /* 0x000fe40002800000 */
[----:B------:R-:W-:Y:S02]  /*1ab0*/  FSEL R69, R69, -INF , P3 ;  /* 0xff80000045457808 */ /* 0x000fe40001800000 */
[----:B------:R-:W-:Y:S02]  /*1ac0*/  FSEL R75, R75, -INF , P3 ;  /* 0xff8000004b4b7808 */ /* 0x000fe40001800000 */
[----:B------:R-:W-:-:S02]  /*1ad0*/  ISETP.GE.AND P5, PT, R2, R3, PT ;  /* 0x000000030200720c */ /* 0x000fc40003fa6270 */
[----:B------:R-:W-:Y:S02]  /*1ae0*/  ISETP.GT.AND P3, PT, R2, R3, PT ;  /* 0x000000030200720c */ /* 0x000fe40003f64270 */
[----:B------:R-:W-:Y:S02]  /*1af0*/  FSEL R65, R65, -INF , P6 ;  /* 0xff80000041417808 */ /* 0x000fe40003000000 */
[----:B------:R-:W-:Y:S02]  /*1b00*/  FSEL R71, R71, -INF , P6 ;  /* 0xff80000047477808 */ /* 0x000fe40003000000 */
[----:B------:R-:W-:Y:S02]  /*1b10*/  ISETP.GE.AND P6, PT, R0, R7, PT ;  /* 0x000000070000720c */ /* 0x000fe40003fc6270 */
[----:B------:R-:W-:Y:S02]  /*1b20*/  IADD3 R7, R3, 0x71, RZ ;  /* 0x0000007103077810 */ /* 0x000fe40007ffe0ff */
[----:B------:R-:W-:-:S02]  /*1b30*/  FSEL R26, R26, -INF , P5 ;  /* 0xff8000001a1a7808 */ /* 0x000fc40002800000 */
[----:B------:R-:W-:Y:S02]  /*1b40*/  FSEL R27, R27, -INF , P3 ;  /* 0xff8000001b1b7808 */ /* 0x000fe40001800000 */
[----:B------:R-:W-:Y:S02]  /*1b50*/  ISETP.GE.AND P3, PT, R0, R7, PT ;  /* 0x000000070000720c */ /* 0x000fe40003f66270 */
[----:B------:R-:W-:Y:S02]  /*1b60*/  FMNMX R7, R26, R27, !PT ;  /* 0x0000001b1a077209 */ /* 0x000fe40007800000 */
[----:B------:R-:W-:Y:S02]  /*1b70*/  IADD3 R5, R3, 0x60, RZ ;  /* 0x0000006003057810 */ /* 0x000fe40007ffe0ff */
[----:B------:R-:W-:Y:S02]  /*1b80*/  FMNMX R6, R30, R7, !PT ;  /* 0x000000071e067209 */ /* 0x000fe40007800000 */
[----:B------:R-:W-:-:S02]  /*1b90*/  FSEL R60, R60, -INF , P2 ;  /* 0xff8000003c3c7808 */ /* 0x000fc40001000000 */
[----:B------:R-:W-:Y:S02]  /*1ba0*/  FMNMX R7, R31, R6, !PT ;  /* 0x000000061f077209 */ /* 0x000fe40007800000 */
[----:B------:R-:W-:Y:S02]  /*1bb0*/  FSEL R66, R66, -INF , P2 ;  /* 0xff80000042427808 */ /* 0x000fe40001000000 */
[----:B------:R-:W-:Y:S02]  /*1bc0*/  FMNMX R6, R34, R7, !PT ;  /* 0x0000000722067209 */ /* 0x000fe40007800000 */
[----:B------:R-:W-:Y:S02]  /*1bd0*/  ISETP.GE.AND P2, PT, R0, R5, PT ;  /* 0x000000050000720c */ /* 0x000fe40003f46270 */
[----:B------:R-:W-:Y:S02]  /*1be0*/  FMNMX R7, R35, R6, !PT ;  /* 0x0000000623077209 */ /* 0x000fe40007800000 */
[----:B------:R-:W-:-:S02]  /*1bf0*/  IADD3 R5, R3, 0x68, RZ ;  /* 0x0000006803057810 */ /* 0x000fc40007ffe0ff */
[----:B------:R-:W-:Y:S02]  /*1c00*/  FMNMX R10, R38, R7, !PT ;  /* 0x00000007260a7209 */ /* 0x000fe40007800000 */
[----:B------:R-:W-:Y:S02]  /*1c10*/  FSEL R64, R64, -INF , P4 ;  /* 0xff80000040407808 */ /* 0x000fe40002000000 */
[----:B------:R-:W-:Y:S02]  /*1c20*/  FMNMX R7, R39, R10, !PT ;  /* 0x0000000a27077209 */ /* 0x000fe40007800000 */
[----:B------:R-:W-:Y:S02]  /*1c30*/  FSEL R70, R70, -INF , P4 ;  /* 0xff80000046467808 */ /* 0x000fe40002000000 */
[----:B------:R-:W-:Y:S02]  /*1c40*/  FMNMX R10, R42, R7, !PT ;  /* 0x000000072a0a7209 */ /* 0x000fe40007800000 */
[----:B------:R-:W-:-:S02]  /*1c50*/  ISETP.GE.AND P4, PT, R0, R5, PT ;  /* 0x000000050000720c */ /* 0x000fc40003f86270 */
[----:B------:R-:W-:Y:S02]  /*1c60*/  FMNMX R7, R43, R10, !PT ;  /* 0x0000000a2b077209 */ /* 0x000fe40007800000 */
[----:B------:R-:W-:Y:S02]  /*1c70*/  IADD3 R5, R3, 0x70, RZ ;  /* 0x0000007003057810 */ /* 0x000fe40007ffe0ff */
[----:B------:R-:W-:Y:S02]  /*1c80*/  FMNMX R10, R46, R7, !PT ;  /* 0x000000072e0a7209 */ /* 0x000fe40007800000 */
[----:B------:R-:W-:Y:S02]  /*1c90*/  ISETP.GE.AND P5, PT, R0, R5, PT ;  /* 0x000000050000720c */ /* 0x000fe40003fa6270 */
[----:B------:R-:W-:Y:S02]  /*1ca0*/  FMNMX R7, R47, R10, !PT ;  /* 0x0000000a2f077209 */ /* 0x000fe40007800000 */
[----:B------:R-:W-:-:S02]  /*1cb0*/  IADD3 R5, R3, 0x78, RZ ;  /* 0x0000007803057810 */ /* 0x000fc40007ffe0ff */
[----:B------:R-:W-:Y:S02]  /*1cc0*/  FMNMX R10, R50, R7, !PT ;  /* 0x00000007320a7209 */ /* 0x000fe40007800000 */
[----:B------:R-:W-:Y:S02]  /*1cd0*/  FMNMX R7, R24, R25, !PT ;  /* 0x0000001918077209 */ /* 0x000fe40007800000 */
[----:B------:R-:W-:Y:S02]  /*1ce0*/  FMNMX R9, R51, R10, !PT ;  /* 0x0000000a33097209 */ /* 0x000fe40007800000 */
[----:B------:R-:W-:Y:S02]  /*1cf0*/  FMNMX R10, R28, R7, !PT ;  /* 0x000000071c0a7209 */ /* 0x000fe40007800000 */
[----:B------:R-:W-:Y:S02]  /*1d00*/  FMNMX R12, R54, R9, !PT ;  /* 0x00000009360c7209 */ /* 0x000fe40007800000 */
[----:B------:R-:W-:-:S02]  /*1d10*/  FMNMX R7, R29, R10, !PT ;  /* 0x0000000a1d077209 */ /* 0x000fc40007800000 */
        /* <DEDUP_REMOVED lines=11> */
[----:B------:R-:W-:-:S02]  /*1dd0*/  FSEL R72, R72, -INF , P2 ;  /* 0xff80000048487808 */ /* 0x000fc40001000000 */
[----:B------:R-:W-:Y:S02]  /*1de0*/  FMNMX R9, R67, R12, !PT ;  /* 0x0000000c43097209 */ /* 0x000fe40007800000 */
[----:B------:R-:W-:Y:S02]  /*1df0*/  FSEL R78, R78, -INF , P2 ;  /* 0xff8000004e4e7808 */ /* 0x000fe40001000000 */
[----:B------:R-:W-:Y:S02]  /*1e00*/  ISETP.GE.AND P2, PT, R0, R5, PT ;  /* 0x000000050000720c */ /* 0x000fe40003f46270 */
[----:B------:R-:W-:Y:S02]  /*1e10*/  FMNMX R7, R41, R10, !PT ;  /* 0x0000000a29077209 */ /* 0x000fe40007800000 */
[----:B------:R-:W-:Y:S02]  /*1e20*/  IADD3 R5, R3, 0x79, RZ ;  /* 0x0000007903057810 */ /* 0x000fe40007ffe0ff */
[----:B------:R-:W-:-:S02]  /*1e30*/  FMNMX R12, R70, R9, !PT ;  /* 0x00000009460c7209 */ /* 0x000fc40007800000 */
[----:B------:R-:W-:Y:S02]  /*1e40*/  FSEL R73, R73, -INF , P1 ;  /* 0xff80000049497808 */ /* 0x000fe40000800000 */
[----:B------:R-:W-:Y:S02]  /*1e50*/  FSEL R79, R79, -INF , P1 ;  /* 0xff8000004f4f7808 */ /* 0x000fe40000800000 */
[----:B------:R-:W-:Y:S02]  /*1e60*/  FMNMX R10, R44, R7, !PT ;  /* 0x000000072c0a7209 */ /* 0x000fe40007800000 */
[----:B------:R-:W-:Y:S01]  /*1e70*/  ISETP.GE.AND P1, PT, R0, R5, PT ;  /* 0x000000050000720c */ /* 0x000fe20003f26270 */
[----:B------:R-:W-:Y:S01]  /*1e80*/  VIADD R5, R3, 0x80 ;  /* 0x0000008003057836 */ /* 0x000fe20000000000 */
[----:B------:R-:W-:Y:S02]  /*1e90*/  FMNMX R9, R71, R12, !PT ;  /* 0x0000000c47097209 */ /* 0x000fe40007800000 */
[----:B------:R-:W-:-:S02]  /*1ea0*/  FMNMX R7, R45, R10, !PT ;  /* 0x0000000a2d077209 */ /* 0x000fc40007800000 */
[----:B------:R-:W-:Y:S02]  /*1eb0*/  FMNMX R12, R74, R9, !PT ;  /* 0x000000094a0c7209 */ /* 0x000fe40007800000 */
[----:B------:R-:W-:Y:S02]  /*1ec0*/  FSEL R76, R76, -INF , P4 ;  /* 0xff8000004c4c7808 */ /* 0x000fe40002000000 */
[----:B------:R-:W-:Y:S02]  /*1ed0*/  FSEL R82, R82, -INF , P4 ;  /* 0xff80000052527808 */ /* 0x000fe40002000000 */
[----:B------:R-:W-:Y:S02]  /*1ee0*/  ISETP.GE.AND P4, PT, R0, R5, PT ;  /* 0x000000050000720c */ /* 0x000fe40003f86270 */
[----:B------:R-:W-:Y:S02]  /*1ef0*/  IADD3 R5, R3, 0x81, RZ ;  /* 0x0000008103057810 */ /* 0x000fe40007ffe0ff */
[----:B------:R-:W-:-:S02]  /*1f00*/  FMNMX R10, R48, R7, !PT ;  /* 0x00000007300a7209 */ /* 0x000fc40007800000 */
[----:B------:R-:W-:Y:S02]  /*1f10*/  FMNMX R9, R75, R12, !PT ;  /* 0x0000000c4b097209 */ /* 0x000fe40007800000 */
[----:B------:R-:W-:Y:S02]  /*1f20*/  FSEL R77, R77, -INF , P6 ;  /* 0xff8000004d4d7808 */ /* 0x000fe40003000000 */
[----:B------:R-:W-:Y:S02]  /*1f30*/  FSEL R6, R83, -INF , P6 ;  /* 0xff80000053067808 */ /* 0x000fe40003000000 */
[----:B------:R-:W-:Y:S02]  /*1f40*/  ISETP.GE.AND P6, PT, R0, R5, PT ;  /* 0x000000050000720c */ /* 0x000fe40003fc6270 */
[----:B------:R-:W-:Y:S02]  /*1f50*/  FMNMX R7, R49, R10, !PT ;  /* 0x0000000a31077209 */ /* 0x000fe40007800000 */
[----:B------:R-:W-:-:S02]  /*1f60*/  IADD3 R5, R3, 0x88, RZ ;  /* 0x0000008803057810 */ /* 0x000fc40007ffe0ff */
[----:B------:R-:W-:Y:S02]  /*1f70*/  FMNMX R12, R78, R9, !PT ;  /* 0x000000094e0c7209 */ /* 0x000fe40007800000 */
[----:B------:R-:W-:Y:S02]  /*1f80*/  FSEL R80, R80, -INF , P5 ;  /* 0xff80000050507808 */ /* 0x000fe40002800000 */
[----:B------:R-:W-:Y:S02]  /*1f90*/  FSEL R86, R86, -INF , P5 ;  /* 0xff80000056567808 */ /* 0x000fe40002800000 */
[----:B------:R-:W-:Y:S02]  /*1fa0*/  FMNMX R10, R52, R7, !PT ;  /* 0x00000007340a7209 */ /* 0x000fe40007800000 */
[----:B------:R-:W-:Y:S02]  /*1fb0*/  ISETP.GE.AND P5, PT, R0, R5, PT ;  /* 0x000000050000720c */ /* 0x000fe40003fa6270 */
[----:B------:R-:W-:-:S02]  /*1fc0*/  FMNMX R9, R79, R12, !PT ;  /* 0x0000000c4f097209 */ /* 0x000fc40007800000 */
[----:B------:R-:W-:Y:S02]  /*1fd0*/  IADD3 R5, R3, 0x89, RZ ;  /* 0x0000008903057810 */ /* 0x000fe40007ffe0ff */
[----:B------:R-:W-:Y:S02]  /*1fe0*/  FMNMX R7, R53, R10, !PT ;  /* 0x0000000a35077209 */ /* 0x000fe40007800000 */
[----:B------:R-:W-:Y:S02]  /*1ff0*/  FSEL R81, R81, -INF , P3 ;  /* 0xff80000051517808 */ /* 0x000fe40001800000 */
[----:B------:R-:W-:Y:S02]  /*2000*/  FSEL R87, R87, -INF , P3 ;  /* 0xff80000057577808 */ /* 0x000fe40001800000 */
[----:B------:R-:W-:Y:S02]  /*2010*/  FMNMX R9, R82, R9, !PT ;  /* 0x0000000952097209 */ /* 0x000fe40007800000 */
[----:B------:R-:W-:-:S02]  /*2020*/  ISETP.GE.AND P3, PT, R0, R5, PT ;  /* 0x000000050000720c */ /* 0x000fc40003f66270 */
[----:B------:R-:W-:Y:S02]  /*2030*/  IADD3 R5, R3, 0x90, RZ ;  /* 0x0000009003057810 */ /* 0x000fe40007ffe0ff */
[----:B------:R-:W-:Y:S02]  /*2040*/  FMNMX R10, R56, R7, !PT ;  /* 0x00000007380a7209 */ /* 0x000fe40007800000 */
[----:B------:R-:W-:Y:S02]  /*2050*/  FMNMX R9, R6, R9, !PT ;  /* 0x0000000906097209 */ /* 0x000fe40007800000 */
[----:B------:R-:W-:Y:S02]  /*2060*/  FSEL R84, R84, -INF , P2 ;  /* 0xff80000054547808 */ /* 0x000fe40001000000 */
[----:B------:R-:W-:Y:S02]  /*2070*/  FSEL R90, R90, -INF , P2 ;  /* 0xff8000005a5a7808 */ /* 0x000fe40001000000 */
[----:B------:R-:W-:-:S02]  /*2080*/  ISETP.GE.AND P2, PT, R0, R5, PT ;  /* 0x000000050000720c */ /* 0x000fc40003f46270 */
[----:B------:R-:W-:Y:S02]  /*2090*/  IADD3 R5, R3, 0x91, RZ ;  /* 0x0000009103057810 */ /* 0x000fe40007ffe0ff */
[----:B------:R-:W-:Y:S02]  /*20a0*/  FMNMX R7, R57, R10, !PT ;  /* 0x0000000a39077209 */ /* 0x000fe40007800000 */
[----:B------:R-:W-:Y:S02]  /*20b0*/  FMNMX R12, R86, R9, !PT ;  /* 0x00000009560c7209 */ /* 0x000fe40007800000 */
[----:B------:R-:W-:Y:S02]  /*20c0*/  FSEL R85, R85, -INF , P1 ;  /* 0xff80000055557808 */ /* 0x000fe40000800000 */
[----:B------:R-:W-:Y:S02]  /*20d0*/  FSEL R91, R91, -INF , P1 ;  /* 0xff8000005b5b7808 */ /* 0x000fe40000800000 */
[----:B------:R-:W-:Y:S01]  /*20e0*/  ISETP.GE.AND P1, PT, R0, R5, PT ;  /* 0x000000050000720c */ /* 0x000fe20003f26270 */
[----:B------:R-:W-:Y:S01]  /*20f0*/  VIADD R5, R3, 0x98 ;  /* 0x0000009803057836 */ /* 0x000fe20000000000 */
[----:B------:R-:W-:-:S02]  /*2100*/  FMNMX R10, R60, R7, !PT ;  /* 0x000000073c0a7209 */ /* 0x000fc40007800000 */
[----:B------:R-:W-:Y:S02]  /*2110*/  FMNMX R9, R87, R12, !PT ;  /* 0x0000000c57097209 */ /* 0x000fe40007800000 */
        /* <DEDUP_REMOVED lines=16> */
[----:B------:R-:W-:-:S02]  /*2220*/  ISETP.GE.AND P5, PT, R0, R5, PT ;  /* 0x000000050000720c */ /* 0x000fc40003fa6270 */
[----:B------:R-:W-:Y:S02]  /*2230*/  FMNMX R10, R68, R7, !PT ;  /* 0x00000007440a7209 */ /* 0x000fe40007800000 */
[----:B------:R-:W-:Y:S02]  /*2240*/  IADD3 R5, R3, 0xa1, RZ ;  /* 0x000000a103057810 */ /* 0x000fe40007ffe0ff */
[----:B------:R-:W-:Y:S02]  /*2250*/  FMNMX R9, R95, R12, !PT ;  /* 0x0000000c5f097209 */ /* 0x000fe40007800000 */
[----:B------:R-:W-:Y:S02]  /*2260*/  FSEL R93, R93, -INF , P3 ;  /* 0xff8000005d5d7808 */ /* 0x000fe40001800000 */
[----:B------:R-:W-:Y:S02]  /*2270*/  FSEL R99, R99, -INF , P3 ;  /* 0xff80000063637808 */ /* 0x000fe40001800000 */
[----:B------:R-:W-:-:S02]  /*2280*/  FMNMX R7, R69, R10, !PT ;  /* 0x0000000a45077209 */ /* 0x000fc40007800000 */
[----:B------:R-:W-:Y:S02]  /*2290*/  ISETP.GE.AND P3, PT, R0, R5, PT ;  /* 0x000000050000720c */ /* 0x000fe40003f66270 */
[----:B------:R-:W-:Y:S02]  /*22a0*/  FMNMX R12, R98, R9, !PT ;  /* 0x00000009620c7209 */ /* 0x000fe40007800000 */
[----:B------:R-:W-:Y:S02]  /*22b0*/  IADD3 R5, R3, 0xa8, RZ ;  /* 0x000000a803057810 */ /* 0x000fe40007ffe0ff */
[----:B------:R-:W-:Y:S02]  /*22c0*/  FMNMX R10, R72, R7, !PT ;  /* 0x00000007480a7209 */ /* 0x000fe40007800000 */
[----:B------:R-:W-:Y:S02]  /*22d0*/  FSEL R96, R96, -INF , P2 ;  /* 0xff80000060607808 */ /* 0x000fe40001000000 */
[----:B------:R-:W-:-:S02]  /*22e0*/  FSEL R102, R102, -INF , P2 ;  /* 0xff80000066667808 */ /* 0x000fc40001000000 */
[----:B------:R-:W-:Y:S02]  /*22f0*/  FMNMX R9, R99, R12, !PT ;  /* 0x0000000c63097209 */ /* 0x000fe40007800000 */
[----:B------:R-:W-:Y:S02]  /*2300*/  ISETP.GE.AND P2, PT, R0, R5, PT ;  /* 0x000000050000720c */ /* 0x000fe40003f46270 */
[----:B------:R-:W-:Y:S02]  /*2310*/  IADD3 R5, R3, 0xa9, RZ ;  /* 0x000000a903057810 */ /* 0x000fe40007ffe0ff */
[----:B------:R-:W-:Y:S02]  /*2320*/  FMNMX R7, R73, R10, !PT ;  /* 0x0000000a49077209 */ /* 0x000fe40007800000 */
[----:B------:R-:W-:Y:S02]  /*2330*/  FSEL R103, R103, -INF , P1 ;  /* 0xff80000067677808 */ /* 0x000fe40000800000 */
[----:B------:R-:W-:-:S02]  /*2340*/  FMNMX R12, R102, R9, !PT ;  /* 0x00000009660c7209 */ /* 0x000fc40007800000 */
[----:B------:R-:W-:Y:S02]  /*2350*/  FSEL R97, R97, -INF , P1 ;  /* 0xff80000061617808 */ /* 0x000fe40000800000 */
[----:B------:R-:W-:Y:S01]  /*2360*/  ISETP.GE.AND P1, PT, R0, R5, PT ;  /* 0x000000050000720c */ /* 0x000fe20003f26270 */
[----:B------:R-:W-:Y:S01]  /*2370*/  VIADD R5, R3, 0xb0 ;  /* 0x000000b003057836 */ /* 0x000fe20000000000 */
[----:B------:R-:W-:Y:S02]  /*2380*/  FMNMX R10, R76, R7, !PT ;  /* 0x000000074c0a7209 */ /* 0x000fe40007800000 */
[----:B------:R-:W-:Y:S02]  /*2390*/  FSEL R106, R106, -INF , P4 ;  /* 0xff8000006a6a7808 */ /* 0x000fe40002000000 */
[----:B------:R-:W-:Y:S02]  /*23a0*/  FMNMX R9, R103, R12, !PT ;  /* 0x0000000c67097209 */ /* 0x000fe40007800000 */
[----:B------:R-:W-:-:S02]  /*23b0*/  FSEL R100, R100, -INF , P4 ;  /* 0xff80000064647808 */ /* 0x000fc40002000000 */
[----:B------:R-:W-:Y:S02]  /*23c0*/  FMNMX R7, R77, R10, !PT ;  /* 0x0000000a4d077209 */ /* 0x000fe40007800000 */
[----:B------:R-:W-:Y:S02]  /*23d0*/  ISETP.GE.AND P4, PT, R0, R5, PT ;  /* 0x000000050000720c */ /* 0x000fe40003f86270 */
[----:B------:R-:W-:Y:S02]  /*23e0*/  FSEL R107, R107, -INF , P6 ;  /* 0xff8000006b6b7808 */ /* 0x000fe40003000000 */
[----:B------:R-:W-:Y:S02]  /*23f0*/  FMNMX R12, R106, R9, !PT ;  /* 0x000000096a0c7209 */ /* 0x000fe40007800000 */
[----:B------:R-:W-:Y:S02]  /*2400*/  IADD3 R5, R3, 0xb1, RZ ;  /* 0x000000b103057810 */ /* 0x000fe40007ffe0ff */
[----:B------:R-:W-:-:S02]  /*2410*/  FMNMX R10, R80, R7, !PT ;  /* 0x00000007500a7209 */ /* 0x000fc40007800000 */
[----:B------:R-:W-:Y:S02]  /*2420*/  FSEL R101, R101, -INF , P6 ;  /* 0xff80000065657808 */ /* 0x000fe40003000000 */
[----:B------:R-:W-:Y:S02]  /*2430*/  FSEL R110, R110, -INF , P5 ;  /* 0xff8000006e6e7808 */ /* 0x000fe40002800000 */
[----:B------:R-:W-:Y:S02]  /*2440*/  FMNMX R9, R107, R12, !PT ;  /* 0x0000000c6b097209 */ /* 0x000fe40007800000 */
[----:B------:R-:W-:Y:S02]  /*2450*/  ISETP.GE.AND P6, PT, R0, R5, PT ;  /* 0x000000050000720c */ /* 0x000fe40003fc6270 */
[----:B------:R-:W-:Y:S02]  /*2460*/  IADD3 R5, R3, 0xb8, RZ ;  /* 0x000000b803057810 */ /* 0x000fe40007ffe0ff */
[----:B------:R-:W-:-:S02]  /*2470*/  FMNMX R7, R81, R10, !PT ;  /* 0x0000000a51077209 */ /* 0x000fc40007800000 */
[----:B------:R-:W-:Y:S02]  /*2480*/  FSEL R111, R111, -INF , P3 ;  /* 0xff8000006f6f7808 */ /* 0x000fe40001800000 */
[----:B------:R-:W-:Y:S02]  /*2490*/  FMNMX R12, R110, R9, !PT ;  /* 0x000000096e0c7209 */ /* 0x000fe40007800000 */
[----:B------:R-:W-:Y:S02]  /*24a0*/  FSEL R104, R104, -INF , P5 ;  /* 0xff80000068687808 */ /* 0x000fe40002800000 */
[----:B------:R-:W-:Y:S02]  /*24b0*/  ISETP.GE.AND P5, PT, R0, R5, PT ;  /* 0x000000050000720c */ /* 0x000fe40003fa6270 */
[----:B------:R-:W-:Y:S02]  /*24c0*/  IADD3 R5, R3, 0xb9, RZ ;  /* 0x000000b903057810 */ /* 0x000fe40007ffe0ff */
[----:B------:R-:W-:-:S02]  /*24d0*/  FMNMX R10, R84, R7, !PT ;  /* 0x00000007540a7209 */ /* 0x000fc40007800000 */
[----:B------:R-:W-:Y:S02]  /*24e0*/  FSEL R114, R114, -INF , P2 ;  /* 0xff80000072727808 */ /* 0x000fe40001000000 */
[----:B------:R-:W-:Y:S02]  /*24f0*/  FMNMX R9, R111, R12, !PT ;  /* 0x0000000c6f097209 */ /* 0x000fe40007800000 */
[----:B------:R-:W-:Y:S02]  /*2500*/  FSEL R105, R105, -INF , P3 ;  /* 0xff80000069697808 */ /* 0x000fe40001800000 */
[----:B------:R-:W-:Y:S02]  /*2510*/  ISETP.GE.AND P3, PT, R0, R5, PT ;  /* 0x000000050000720c */ /* 0x000fe40003f66270 */
[----:B------:R-:W-:Y:S02]  /*2520*/  FMNMX R7, R85, R10, !PT ;  /* 0x0000000a55077209 */ /* 0x000fe40007800000 */
[----:B------:R-:W-:-:S02]  /*2530*/  IADD3 R5, R3, 0xc0, RZ ;  /* 0x000000c003057810 */ /* 0x000fc40007ffe0ff */
[----:B------:R-:W-:Y:S02]  /*2540*/  FSEL R115, R115, -INF , P1 ;  /* 0xff80000073737808 */ /* 0x000fe40000800000 */
[----:B------:R-:W-:Y:S02]  /*2550*/  FMNMX R12, R114, R9, !PT ;  /* 0x00000009720c7209 */ /* 0x000fe40007800000 */
[----:B------:R-:W-:Y:S02]  /*2560*/  FSEL R108, R108, -INF , P2 ;  /* 0xff8000006c6c7808 */ /* 0x000fe40001000000 */
[----:B------:R-:W-:Y:S02]  /*2570*/  FMNMX R10, R88, R7, !PT ;  /* 0x00000007580a7209 */ /* 0x000fe40007800000 */
[----:B------:R-:W-:Y:S02]  /*2580*/  ISETP.GE.AND P2, PT, R0, R5, PT ;  /* 0x000000050000720c */ /* 0x000fe40003f46270 */
[----:B------:R-:W-:-:S02]  /*2590*/  FSEL R118, R118, -INF , P4 ;  /* 0xff80000076767808 */ /* 0x000fc40002000000 */
[----:B------:R-:W-:Y:S02]  /*25a0*/  FMNMX R9, R115, R12, !PT ;  /* 0x0000000c73097209 */ /* 0x000fe40007800000 */
[----:B------:R-:W-:Y:S02]  /*25b0*/  IADD3 R5, R3, 0xc1, RZ ;  /* 0x000000c103057810 */ /* 0x000fe40007ffe0ff */
[----:B------:R-:W-:Y:S02]  /*25c0*/  FMNMX R7, R89, R10, !PT ;  /* 0x0000000a59077209 */ /* 0x000fe40007800000 */
[----:B------:R-:W-:Y:S02]  /*25d0*/  FSEL R109, R109, -INF , P1 ;  /* 0xff8000006d6d7808 */ /* 0x000fe40000800000 */
[----:B------:R-:W-:Y:S02]  /*25e0*/  FSEL R119, R119, -INF , P6 ;  /* 0xff80000077777808 */ /* 0x000fe40003000000 */
[----:B------:R-:W-:-:S02]  /*25f0*/  FMNMX R12, R118, R9, !PT ;  /* 0x00000009760c7209 */ /* 0x000fc40007800000 */
[----:B------:R-:W-:Y:S01]  /*2600*/  ISETP.GE.AND P1, PT, R0, R5, PT ;  /* 0x000000050000720c */ /* 0x000fe20003f26270 */
[----:B------:R-:W-:Y:S01]  /*2610*/  VIADD R5, R3, 0xc8 ;  /* 0x000000c803057836 */ /* 0x000fe20000000000 */
[----:B------:R-:W-:Y:S02]  /*2620*/  FMNMX R10, R92, R7, !PT ;  /* 0x000000075c0a7209 */ /* 0x000fe40007800000 */
[----:B------:R-:W-:Y:S02]  /*2630*/  FSEL R122, R122, -INF , P5 ;  /* 0xff8000007a7a7808 */ /* 0x000fe40002800000 */
[----:B------:R-:W-:Y:S02]  /*2640*/  FMNMX R9, R119, R12, !PT ;  /* 0x0000000c77097209 */ /* 0x000fe40007800000 */
[----:B------:R-:W-:Y:S02]  /*2650*/  FSEL R112, R112, -INF , P4 ;  /* 0xff80000070707808 */ /* 0x000fe40002000000 */
[----:B------:R-:W-:-:S02]  /*2660*/  ISETP.GE.AND P4, PT, R0, R5, PT ;  /* 0x000000050000720c */ /* 0x000fc40003f86270 */
[----:B------:R-:W-:Y:S02]  /*2670*/  FMNMX R7, R93, R10, !PT ;  /* 0x0000000a5d077209 */ /* 0x000fe40007800000 */
[----:B------:R-:W-:Y:S02]  /*2680*/  IADD3 R5, R3, 0xc9, RZ ;  /* 0x000000c903057810 */ /* 0x000fe40007ffe0ff */
[----:B------:R-:W-:Y:S02]  /*2690*/  FSEL R123, R123, -INF , P3 ;  /* 0xff8000007b7b7808 */ /* 0x000fe40001800000 */
[----:B------:R-:W-:Y:S02]  /*26a0*/  FMNMX R12, R122, R9, !PT ;  /* 0x000000097a0c7209 */ /* 0x000fe40007800000 */
[----:B------:R-:W-:Y:S02]  /*26b0*/  FSEL R113, R113, -INF , P6 ;  /* 0xff80000071717808 */ /* 0x000fe40003000000 */
[----:B------:R-:W-:-:S02]  /*26c0*/  FMNMX R10, R96, R7, !PT ;  /* 0x00000007600a7209 */ /* 0x000fc40007800000 */
[----:B------:R-:W-:Y:S02]  /*26d0*/  ISETP.GE.AND P6, PT, R0, R5, PT ;  /* 0x000000050000720c */ /* 0x000fe40003fc6270 */
[----:B------:R-:W-:Y:S02]  /*26e0*/  FSEL R126, R126, -INF , P2 ;  /* 0xff8000007e7e7808 */ /* 0x000fe40001000000 */
[----:B------:R-:W-:Y:S02]  /*26f0*/  FMNMX R9, R123, R12, !PT ;  /* 0x0000000c7b097209 */ /* 0x000fe40007800000 */
[----:B------:R-:W-:Y:S02]  /*2700*/  IADD3 R5, R3, 0xd0, RZ ;  /* 0x000000d003057810 */ /* 0x000fe40007ffe0ff */
[----:B------:R-:W-:Y:S02]  /*2710*/  FMNMX R7, R97, R10, !PT ;  /* 0x0000000a61077209 */ /* 0x000fe40007800000 */
[----:B------:R-:W-:-:S02]  /*2720*/  FSEL R116, R116, -INF , P5 ;  /* 0xff80000074747808 */ /* 0x000fc40002800000 */
[----:B------:R-:W-:Y:S02]  /*2730*/  FSEL R127, R127, -INF , P1 ;  /* 0xff8000007f7f7808 */ /* 0x000fe40000800000 */
[----:B------:R-:W-:Y:S02]  /*2740*/  FMNMX R12, R126, R9, !PT ;  /* 0x000000097e0c7209 */ /* 0x000fe40007800000 */
[----:B------:R-:W-:Y:S02]  /*2750*/  ISETP.GE.AND P5, PT, R0, R5, PT ;  /* 0x000000050000720c */ /* 0x000fe40003fa6270 */
[----:B------:R-:W-:Y:S02]  /*2760*/  IADD3 R5, R3, 0xd1, RZ ;  /* 0x000000d103057810 */ /* 0x000fe40007ffe0ff */
[----:B------:R-:W-:Y:S02]  /*2770*/  FMNMX R10, R100, R7, !PT ;  /* 0x00000007640a7209 */ /* 0x000fe40007800000 */
[----:B------:R-:W-:-:S02]  /*2780*/  FSEL R130, R130, -INF , P4 ;  /* 0xff80000082827808 */ /* 0x000fc40002000000 */
[----:B------:R-:W-:Y:S02]  /*2790*/  FMNMX R9, R127, R12, !PT ;  /* 0x0000000c7f097209 */ /* 0x000fe40007800000 */
[----:B------:R-:W-:Y:S02]  /*27a0*/  FSEL R117, R117, -INF , P3 ;  /* 0xff80000075757808 */ /* 0x000fe40001800000 */
[----:B------:R-:W-:Y:S02]  /*27b0*/  ISETP.GE.AND P3, PT, R0, R5, PT ;  /* 0x000000050000720c */ /* 0x000fe40003f66270 */
[----:B------:R-:W-:Y:S02]  /*27c0*/  IADD3 R5, R3, 0xd8, RZ ;  /* 0x000000d803057810 */ /* 0x000fe40007ffe0ff */
[----:B------:R-:W-:Y:S02]  /*27d0*/  FMNMX R7, R101, R10, !PT ;  /* 0x0000000a65077209 */ /* 0x000fe40007800000 */
[----:B------:R-:W-:-:S02]  /*27e0*/  FSEL R131, R131, -INF , P6 ;  /* 0xff80000083837808 */ /* 0x000fc40003000000 */
[----:B------:R-:W-:Y:S02]  /*27f0*/  FMNMX R12, R130, R9, !PT ;  /* 0x00000009820c7209 */ /* 0x000fe40007800000 */
[----:B------:R-:W-:Y:S02]  /*2800*/  FSEL R120, R120, -INF , P2 ;  /* 0xff80000078787808 */ /* 0x000fe40001000000 */
[----:B------:R-:W-:Y:S02]  /*2810*/  ISETP.GE.AND P2, PT, R0, R5, PT ;  /* 0x000000050000720c */ /* 0x000fe40003f46270 */
[----:B------:R-:W-:Y:S02]  /*2820*/  FMNMX R10, R104, R7, !PT ;  /* 0x00000007680a7209 */ /* 0x000fe40007800000 */
[----:B------:R-:W-:Y:S02]  /*2830*/  IADD3 R5, R3, 0xd9, RZ ;  /* 0x000000d903057810 */ /* 0x000fe40007ffe0ff */
[----:B------:R-:W-:-:S02]  /*2840*/  FSEL R134, R134, -INF , P5 ;  /* 0xff80000086867808 */ /* 0x000fc40002800000 */
[----:B------:R-:W-:Y:S02]  /*2850*/  FMNMX R11, R131, R12, !PT ;  /* 0x0000000c830b7209 */ /* 0x000fe40007800000 */
[----:B------:R-:W-:Y:S02]  /*2860*/  FSEL R121, R121, -INF , P1 ;  /* 0xff80000079797808 */ /* 0x000fe40000800000 */
[----:B------:R-:W-:Y:S02]  /*2870*/  FMNMX R9, R105, R10, !PT ;  /* 0x0000000a69097209 */ /* 0x000fe40007800000 */
[----:B------:R-:W-:Y:S01]  /*2880*/  ISETP.GE.AND P1, PT, R0, R5, PT ;  /* 0x000000050000720c */ /* 0x000fe20003f26270 */
[----:B------:R-:W-:Y:S01]  /*2890*/  VIADD R5, R3, 0xe0 ;  /* 0x000000e003057836 */ /* 0x000fe20000000000 */
[----:B------:R-:W-:Y:S02]  /*28a0*/  FSEL R135, R135, -INF , P3 ;  /* 0xff80000087877808 */ /* 0x000fe40001800000 */
[----:B------:R-:W-:-:S02]  /*28b0*/  FMNMX R12, R134, R11, !PT ;  /* 0x0000000b860c7209 */ /* 0x000fc40007800000 */
[----:B------:R-:W-:Y:S02]  /*28c0*/  FMNMX R10, R108, R9, !PT ;  /* 0x000000096c0a7209 */ /* 0x000fe40007800000 */
[----:B------:R-:W-:Y:S02]  /*28d0*/  FSEL R138, R138, -INF , P2 ;  /* 0xff8000008a8a7808 */ /* 0x000fe40001000000 */
[----:B------:R-:W-:Y:S02]  /*28e0*/  FMNMX R11, R135, R12, !PT ;  /* 0x0000000c870b7209 */ /* 0x000fe40007800000 */
[----:B------:R-:W-:Y:S02]  /*28f0*/  FSEL R124, R124, -INF , P4 ;  /* 0xff8000007c7c7808 */ /* 0x000fe40002000000 */
[----:B------:R-:W-:Y:S02]  /*2900*/  ISETP.GE.AND P4, PT, R0, R5, PT ;  /* 0x000000050000720c */ /* 0x000fe40003f86270 */
[----:B------:R-:W-:-:S02]  /*2910*/  IADD3 R5, R3, 0xe1, RZ ;  /* 0x000000e103057810 */ /* 0x000fc40007ffe0ff */
[----:B------:R-:W-:Y:S02]  /*2920*/  FMNMX R9, R109, R10, !PT ;  /* 0x0000000a6d097209 */ /* 0x000fe40007800000 */
[----:B------:R-:W-:Y:S02]  /*2930*/  FSEL R139, R139, -INF , P1 ;  /* 0xff8000008b8b7808 */ /* 0x000fe40000800000 */
[----:B------:R-:W-:Y:S02]  /*2940*/  FMNMX R12, R138, R11, !PT ;  /* 0x0000000b8a0c7209 */ /* 0x000fe40007800000 */
[----:B------:R-:W-:Y:S02]  /*2950*/  FSEL R125, R125, -INF , P6 ;  /* 0xff8000007d7d7808 */ /* 0x000fe40003000000 */
[----:B------:R-:W-:Y:S02]  /*2960*/  ISETP.GE.AND P6, PT, R0, R5, PT ;  /* 0x000000050000720c */ /* 0x000fe40003fc6270 */
[----:B------:R-:W-:-:S02]  /*2970*/  FMNMX R10, R112, R9, !PT ;  /* 0x00000009700a7209 */ /* 0x000fc40007800000 */
[----:B------:R-:W-:Y:S02]  /*2980*/  IADD3 R5, R3, 0xe8, RZ ;  /* 0x000000e803057810 */ /* 0x000fe40007ffe0ff */
[----:B------:R-:W-:Y:S02]  /*2990*/  FSEL R142, R142, -INF , P4 ;  /* 0xff8000008e8e7808 */ /* 0x000fe40002000000 */
[----:B------:R-:W-:Y:S02]  /*29a0*/  FMNMX R11, R139, R12, !PT ;  /* 0x0000000c8b0b7209 */ /* 0x000fe40007800000 */
[----:B------:R-:W-:Y:S02]  /*29b0*/  IADD3 R7, R3, 0xe9, RZ ;  /* 0x000000e903077810 */ /* 0x000fe40007ffe0ff */
[----:B------:R-:W-:Y:S02]  /*29c0*/  FSEL R128, R128, -INF , P5 ;  /* 0xff80000080807808 */ /* 0x000fe40002800000 */
[----:B------:R-:W-:-:S02]  /*29d0*/  FMNMX R9, R113, R10, !PT ;  /* 0x0000000a71097209 */ /* 0x000fc40007800000 */
[----:B------:R-:W-:Y:S02]  /*29e0*/  ISETP.GE.AND P5, PT, R0, R5, PT ;  /* 0x000000050000720c */ /* 0x000fe40003fa6270 */
        /* <DEDUP_REMOVED lines=14> */
[----:B------:R-:W-:Y:S02]  /*2ad0*/  FSEL R133, R133, -INF , P1 ;  /* 0xff80000085857808 */ /* 0x000fe40000800000 */
[----:B------:R-:W-:Y:S02]  /*2ae0*/  FMNMX R10, R120, R9, !PT ;  /* 0x00000009780a7209 */ /* 0x000fe40007800000 */
[----:B------:R-:W-:-:S02]  /*2af0*/  ISETP.GE.AND P1, PT, R0, R7, PT ;  /* 0x000000070000720c */ /* 0x000fc40003f26270 */
[----:B------:R-:W-:Y:S02]  /*2b00*/  FSEL R150, R150, -INF , P2 ;  /* 0xff80000096967808 */ /* 0x000fe40001000000 */
[----:B------:R-:W-:Y:S02]  /*2b10*/  FMNMX R9, R147, R12, !PT ;  /* 0x0000000c93097209 */ /* 0x000fe40007800000 */
[----:B------:R-:W-:Y:S02]  /*2b20*/  FSEL R151, R151, -INF , P1 ;  /* 0xff80000097977808 */ /* 0x000fe40000800000 */
[----:B------:R-:W-:Y:S02]  /*2b30*/  FMNMX R12, R150, R9, !PT ;  /* 0x00000009960c7209 */ /* 0x000fe40007800000 */
[----:B------:R-:W-:Y:S02]  /*2b40*/  FMNMX R7, R121, R10, !PT ;  /* 0x0000000a79077209 */ /* 0x000fe40007800000 */
[----:B------:R-:W-:-:S02]  /*2b50*/  FMNMX R12, R151, R12, !PT ;  /* 0x0000000c970c7209 */ /* 0x000fc40007800000 */
[----:B------:R-:W-:Y:S02]  /*2b60*/  FMNMX R10, R124, R7, !PT ;  /* 0x000000077c0a7209 */ /* 0x000fe40007800000 */
[----:B------:R-:W-:Y:S01]  /*2b70*/  FSEL R136, R136, -INF , P4 ;  /* 0xff80000088887808 */ /* 0x000fe20002000000 */
[----:B------:R-:W1:Y:S01]  /*2b80*/  SHFL.BFLY PT, R9, R12, 0x1, 0x1f ;  /* 0x0c201f000c097f89 */ /* 0x000e6200000e0000 */
[----:B------:R-:W-:Y:S02]  /*2b90*/  FMNMX R7, R125, R10, !PT ;  /* 0x0000000a7d077209 */ /* 0x000fe40007800000 */
[----:B------:R-:W-:Y:S02]  /*2ba0*/  FSEL R137, R137, -INF , P6 ;  /* 0xff80000089897808 */ /* 0x000fe40003000000 */
[----:B------:R-:W-:Y:S02]  /*2bb0*/  FMNMX R10, R128, R7, !PT ;  /* 0x00000007800a7209 */ /* 0x000fe40007800000 */
[----:B------:R-:W-:-:S02]  /*2bc0*/  FSEL R140, R140, -INF , P5 ;  /* 0xff8000008c8c7808 */ /* 0x000fc40002800000 */
[----:B------:R-:W-:Y:S02]  /*2bd0*/  FMNMX R7, R5, R10, !PT ;  /* 0x0000000a05077209 */ /* 0x000fe40007800000 */
[----:B------:R-:W-:Y:S02]  /*2be0*/  FSEL R141, R141, -INF , P3 ;  /* 0xff8000008d8d7808 */ /* 0x000fe40001800000 */
[----:B------:R-:W-:Y:S02]  /*2bf0*/  FMNMX R10, R132, R7, !PT ;  /* 0x00000007840a7209 */ /* 0x000fe40007800000 */
[----:B------:R-:W-:Y:S02]  /*2c00*/  FSEL R144, R144, -INF , P2 ;  /* 0xff80000090907808 */ /* 0x000fe40001000000 */
[----:B------:R-:W-:Y:S02]  /*2c10*/  FMNMX R7, R133, R10, !PT ;  /* 0x0000000a85077209 */ /* 0x000fe40007800000 */
[----:B------:R-:W-:-:S02]  /*2c20*/  FSEL R145, R145, -INF , P1 ;  /* 0xff80000091917808 */ /* 0x000fc40000800000 */
[----:B------:R-:W-:Y:S02]  /*2c30*/  FMNMX R10, R136, R7, !PT ;  /* 0x00000007880a7209 */ /* 0x000fe40007800000 */
[----:B-1----:R-:W-:Y:S02]  /*2c40*/  FMNMX R12, R12, R9, !PT ;  /* 0x000000090c0c7209 */ /* 0x002fe40007800000 */
[----:B------:R-:W-:-:S03]  /*2c50*/  FMNMX R7, R137, R10, !PT ;  /* 0x0000000a89077209 */ /* 0x000fc60007800000 */
[----:B------:R-:W1:Y:S01]  /*2c60*/  SHFL.BFLY PT, R129, R12, 0x2, 0x1f ;  /* 0x0c401f000c817f89 */ /* 0x000e6200000e0000 */
[----:B------:R-:W-:Y:S01]  /*2c70*/  FMNMX R10, R140, R7, !PT ;  /* 0x000000078c0a7209 */ /* 0x000fe20007800000 */
[----:B------:R-:W-:-:S03]  /*2c80*/  VIADD R7, R3, 0xf8 ;  /* 0x000000f803077836 */ /* 0x000fc60000000000 */
[----:B------:R-:W-:Y:S02]  /*2c90*/  FMNMX R9, R141, R10, !PT ;  /* 0x0000000a8d097209 */ /* 0x000fe40007800000 */
[----:B------:R-:W-:Y:S02]  /*2ca0*/  ISETP.GE.AND P2, PT, R0, R7, PT ;  /* 0x000000070000720c */ /* 0x000fe40003f46270 */
[----:B------:R-:W-:Y:S02]  /*2cb0*/  IADD3 R7, R3, 0xf9, RZ ;  /* 0x000000f903077810 */ /* 0x000fe40007ffe0ff */
[----:B------:R-:W-:Y:S02]  /*2cc0*/  FMNMX R10, R144, R9, !PT ;  /* 0x00000009900a7209 */ /* 0x000fe40007800000 */
[----:B------:R-:W-:Y:S02]  /*2cd0*/  ISETP.GE.AND P1, PT, R0, R7, PT ;  /* 0x000000070000720c */ /* 0x000fe40003f26270 */
[----:B------:R-:W-:-:S02]  /*2ce0*/  FSEL R148, R148, -INF , P2 ;  /* 0xff80000094947808 */ /* 0x000fc40001000000 */
[----:B------:R-:W-:Y:S02]  /*2cf0*/  FMNMX R7, R145, R10, !PT ;  /* 0x0000000a91077209 */ /* 0x000fe40007800000 */
[----:B------:R-:W-:Y:S02]  /*2d00*/  FSEL R149, R149, -INF , P1 ;  /* 0xff80000095957808 */ /* 0x000fe40000800000 */
[----:B------:R-:W-:Y:S02]  /*2d10*/  FMNMX R10, R148, R7, !PT ;  /* 0x00000007940a7209 */ /* 0x000fe40007800000 */
[----:B-1----:R-:W-:Y:S02]  /*2d20*/  FMNMX R129, R12, R129, !PT ;  /* 0x000000810c817209 */ /* 0x002fe40007800000 */
[----:B------:R-:W-:Y:S02]  /*2d30*/  FMNMX R10, R149, R10, !PT ;  /* 0x0000000a950a7209 */ /* 0x000fe40007800000 */
[----:B------:R-:W-:-:S03]  /*2d40*/  FSETP.NEU.AND P1, PT, R129, -INF , PT ;  /* 0xff8000008100780b */ /* 0x000fc60003f2d000 */
[----:B------:R-:W1:Y:S01]  /*2d50*/  SHFL.BFLY PT, R7, R10, 0x1, 0x1f ;  /* 0x0c201f000a077f89 */ /* 0x000e6200000e0000 */
[----:B------:R-:W-:-:S05]  /*2d60*/  FSEL R153, R129, RZ, P1 ;  /* 0x000000ff81997208 */ /* 0x000fca0000800000 */
[----:B------:R-:W-:Y:S01]  /*2d70*/  FMUL R153, R153, UR6 ;  /* 0x0000000699997c20 */ /* 0x000fe20008400000 */
[----:B------:R-:W-:-:S03]  /*2d80*/  ULDC UR6, c[0x0][0x604] ;  /* 0x0001810000067ab9 */ /* 0x000fc60000000800 */
[--C-:B------:R-:W-:Y:S01]  /*2d90*/  FFMA R9, R26, UR6, -R153.reuse ;  /* 0x000000061a097c23 */ /* 0x100fe20008000899 */
[----:B------:R-:W-:Y:S02]  /*2da0*/  ULDC UR6, c[0x0][0x604] ;  /* 0x0001810000067ab9 */ /* 0x000fe40000000800 */
[--C-:B------:R-:W-:Y:S01]  /*2db0*/  FFMA R12, R27, UR6, -R153.reuse ;  /* 0x000000061b0c7c23 */ /* 0x100fe20008000899 */
[----:B------:R-:W-:Y:S01]  /*2dc0*/  ULDC UR6, c[0x0][0x604] ;  /* 0x0001810000067ab9 */ /* 0x000fe20000000800 */
[----:B------:R-:W-:Y:S01]  /*2dd0*/  FSETP.GEU.AND P6, PT, R9, -126, PT ;  /* 0xc2fc00000900780b */ /* 0x000fe20003fce000 */
        /* <DEDUP_REMOVED lines=8> */
[----:B-1----:R-:W-:Y:S01]  /*2e60*/  FMNMX R7, R10, R7, !PT ;  /* 0x000000070a077209 */ /* 0x002fe20007800000 */
[--C-:B------:R-:W-:Y:S01]  /*2e70*/  FFMA R16, R35, UR6, -R153.reuse ;  /* 0x0000000623107c23 */ /* 0x100fe20008000899 */
[----:B------:R-:W-:Y:S01]  /*2e80*/  FSETP.GEU.AND P2, PT, R14, -126, PT ;  /* 0xc2fc00000e00780b */ /* 0x000fe20003f4e000 */
[----:B------:R-:W-:Y:S01]  /*2e90*/  ULDC UR6, c[0x0][0x604] ;  /* 0x0001810000067ab9 */ /* 0x000fe20000000800 */
[----:B------:R-:W-:Y:S01]  /*2ea0*/  @!P6 FMUL R9, R9, 0.5 ;  /* 0x3f0000000909e820 */ /* 0x000fe20000400000 */
[----:B------:R-:W1:Y:S01]  /*2eb0*/  SHFL.BFLY PT, R10, R7, 0x2, 0x1f ;  /* 0x0c401f00070a7f89 */ /* 0x000e6200000e0000 */
[--C-:B------:R-:W-:Y:S01]  /*2ec0*/  FFMA R15, R38, UR6, -R153.reuse ;  /* 0x00000006260f7c23 */ /* 0x100fe20008000899 */
[----:B------:R-:W-:Y:S01]  /*2ed0*/  @!P5 FMUL R12, R12, 0.5 ;  /* 0x3f0000000c0cd820 */ /* 0x000fe20000400000 */
[----:B------:R-:W-:Y:S01]  /*2ee0*/  ULDC UR6, c[0x0][0x604] ;  /* 0x0001810000067ab9 */ /* 0x000fe20000000800 */
[----:B------:R-:W-:Y:S01]  /*2ef0*/  FSETP.GEU.AND P4, PT, R13, -126, PT ;  /* 0xc2fc00000d00780b */ /* 0x000fe20003f8e000 */
[----:B------:R-:W2:Y:S01]  /*2f00*/  MUFU.EX2 R9, R9 ;  /* 0x0000000900097308 */ /* 0x000ea20000000800 */
[----:B------:R-:W-:Y:S01]  /*2f10*/  @!P3 FMUL R11, R11, 0.5 ;  /* 0x3f0000000b0bb820 */ /* 0x000fe20000400000 */
[----:B------:R-:W-:Y:S01]  /*2f20*/  FFMA R18, R39, UR6, -R153 ;  /* 0x0000000627127c23 */ /* 0x000fe20008000899 */
[----:B------:R-:W-:-:S02]  /*2f30*/  ULDC UR6, c[0x0][0x604] ;  /* 0x0001810000067ab9 */ /* 0x000fc40000000800 */
[--C-:B------:R-:W-:Y:S01]  /*2f40*/  FFMA R17, R42, UR6, -R153.reuse ;  /* 0x000000062a117c23 */ /* 0x100fe20008000899 */
[----:B------:R-:W-:Y:S01]  /*2f50*/  @!P2 FMUL R14, R14, 0.5 ;  /* 0x3f0000000e0ea820 */ /* 0x000fe20000400000 */
[----:B------:R-:W-:Y:S01]  /*2f60*/  ULDC UR6, c[0x0][0x604] ;  /* 0x0001810000067ab9 */ /* 0x000fe20000000800 */
[----:B------:R-:W3:Y:S01]  /*2f70*/  MUFU.EX2 R12, R12 ;  /* 0x0000000c000c7308 */ /* 0x000ee20000000800 */
[--C-:B------:R-:W-:Y:S01]  /*2f80*/  FFMA R20, R43, UR6, -R153.reuse ;  /* 0x000000062b147c23 */ /* 0x100fe20008000899 */
[----:B------:R-:W-:Y:S02]  /*2f90*/  ULDC UR6, c[0x0][0x604] ;  /* 0x0001810000067ab9 */ /* 0x000fe40000000800 */
[----:B------:R-:W-:Y:S01]  /*2fa0*/  @!P4 FMUL R13, R13, 0.5 ;  /* 0x3f0000000d0dc820 */ /* 0x000fe20000400000 */
[--C-:B------:R-:W-:Y:S01]  /*2fb0*/  FFMA R46, R46, UR6, -R153.reuse ;  /* 0x000000062e2e7c23 */ /* 0x100fe20008000899 */
[----:B------:R-:W-:Y:S02]  /*2fc0*/  ULDC UR6, c[0x0][0x604] ;  /* 0x0001810000067ab9 */ /* 0x000fe40000000800 */
[----:B------:R-:W4:Y:S01]  /*2fd0*/  MUFU.EX2 R11, R11 ;  /* 0x0000000b000b7308 */ /* 0x000f220000000800 */
[----:B--2---:R-:W-:Y:S01]  /*2fe0*/  @!P6 FMUL R9, R9, R9 ;  /* 0x000000090909e220 */ /* 0x004fe20000400000 */
[----:B------:R-:W-:Y:S01]  /*2ff0*/  FSETP.GEU.AND P6, PT, R15, -126, PT ;  /* 0xc2fc00000f00780b */ /* 0x000fe20003fce000 */
[----:B------:R-:W-:Y:S01]  /*3000*/  FFMA R22, R47, UR6, -R153 ;  /* 0x000000062f167c23 */ /* 0x000fe20008000899 */
[----:B-1----:R-:W-:Y:S01]  /*3010*/  FMNMX R7, R7, R10, !PT ;  /* 0x0000000a07077209 */ /* 0x002fe20007800000 */
[----:B------:R-:W-:-:S02]  /*3020*/  ULDC UR6, c[0x0][0x604] ;  /* 0x0001810000067ab9 */ /* 0x000fc40000000800 */
[--C-:B------:R-:W-:Y:S01]  /*3030*/  FFMA R19, R50, UR6, -R153.reuse ;  /* 0x0000000632137c23 */ /* 0x100fe20008000899 */
[C---:B------:R-:W-:Y:S01]  /*3040*/  FSETP.NEU.AND P1, PT, R7.reuse, -INF , PT ;  /* 0xff8000000700780b */ /* 0x040fe20003f2d000 */
[----:B---3--:R-:W-:Y:S01]  /*3050*/  @!P5 FMUL R12, R12, R12 ;  /* 0x0000000c0c0cd220 */ /* 0x008fe20000400000 */
[----:B------:R-:W-:Y:S01]  /*3060*/  FSETP.GEU.AND P5, PT, R18, -126, PT ;  /* 0xc2fc00001200780b */ /* 0x000fe20003fae000 */
[----:B------:R-:W1:Y:S01]  /*3070*/  MUFU.EX2 R14, R14 ;  /* 0x0000000e000e7308 */ /* 0x000e620000000800 */
[----:B------:R-:W-:Y:S01]  /*3080*/  FSEL R10, R7, RZ, P1 ;  /* 0x000000ff070a7208 */ /* 0x000fe20000800000 */
[----:B------:R-:W-:Y:S01]  /*3090*/  ULDC UR6, c[0x0][0x604] ;  /* 0x0001810000067ab9 */ /* 0x000fe20000000800 */
[----:B------:R-:W-:Y:S01]  /*30a0*/  FSETP.GEU.AND P1, PT, R16, -126, PT ;  /* 0xc2fc00001000780b */ /* 0x000fe20003f2e000 */
[----:B------:R-:W-:Y:S01]  /*30b0*/  @!P6 FMUL R15, R15, 0.5 ;  /* 0x3f0000000f0fe820 */ /* 0x000fe20000400000 */
[----:B------:R-:W-:Y:S01]  /*30c0*/  FFMA R26, R51, UR6, -R153 ;  /* 0x00000006331a7c23 */ /* 0x000fe20008000899 */
[----:B----4-:R-:W-:Y:S01]  /*30d0*/  @!P3 FMUL R11, R11, R11 ;  /* 0x0000000b0b0bb220 */ /* 0x010fe20000400000 */
[----:B------:R-:W-:Y:S01]  /*30e0*/  FSETP.GEU.AND P3, PT, R17, -126, PT ;  /* 0xc2fc00001100780b */ /* 0x000fe20003f6e000 */
[----:B------:R-:W2:Y:S01]  /*30f0*/  MUFU.EX2 R13, R13 ;  /* 0x0000000d000d7308 */ /* 0x000ea20000000800 */
[----:B------:R-:W-:-:S02]  /*3100*/  ULDC UR6, c[0x0][0x604] ;  /* 0x0001810000067ab9 */ /* 0x000fc40000000800 */
[--C-:B------:R-:W-:Y:S01]  /*3110*/  FFMA R27, R54, UR6, -R153.reuse ;  /* 0x00000006361b7c23 */ /* 0x100fe20008000899 */
[----:B------:R-:W-:Y:S01]  /*3120*/  @!P5 FMUL R18, R18, 0.5 ;  /* 0x3f0000001212d820 */ /* 0x000fe20000400000 */
[----:B------:R-:W-:Y:S02]  /*3130*/  ULDC UR6, c[0x0][0x604] ;  /* 0x0001810000067ab9 */ /* 0x000fe40000000800 */
[----:B------:R-:W-:Y:S01]  /*3140*/  FFMA R30, R55, UR6, -R153 ;  /* 0x00000006371e7c23 */ /* 0x000fe20008000899 */
[----:B------:R-:W3:Y:S01]  /*3150*/  MUFU.EX2 R15, R15 ;  /* 0x0000000f000f7308 */ /* 0x000ee20000000800 */
[----:B------:R-:W-:Y:S01]  /*3160*/  @!P1 FMUL R16, R16, 0.5 ;  /* 0x3f00000010109820 */ /* 0x000fe20000400000 */
[----:B-1----:R-:W-:Y:S01]  /*3170*/  @!P2 FMUL R14, R14, R14 ;  /* 0x0000000e0e0ea220 */ /* 0x002fe20000400000 */
[----:B------:R-:W-:Y:S01]  /*3180*/  FSETP.GEU.AND P2, PT, R20, -126, PT ;  /* 0xc2fc00001400780b */ /* 0x000fe20003f4e000 */
[----:B------:R-:W-:Y:S01]  /*3190*/  @!P3 FMUL R17, R17, 0.5 ;  /* 0x3f0000001111b820 */ /* 0x000fe20000400000 */
[----:B------:R-:W-:-:S02]  /*31a0*/  ULDC UR6, c[0x0][0x604] ;  /* 0x0001810000067ab9 */ /* 0x000fc40000000800 */
[--C-:B------:R-:W-:Y:S01]  /*31b0*/  FFMA R21, R58, UR6, -R153.reuse ;  /* 0x000000063a157c23 */ /* 0x100fe20008000899 */
[----:B------:R-:W1:Y:S01]  /*31c0*/  MUFU.EX2 R18, R18 ;  /* 0x0000001200127308 */ /* 0x000e620000000800 */
[----:B--2---:R-:W-:Y:S01]  /*31d0*/  @!P4 FMUL R13, R13, R13 ;  /* 0x0000000d0d0dc220 */ /* 0x004fe20000400000 */
[----:B------:R-:W-:Y:S01]  /*31e0*/  FSETP.GEU.AND P4, PT, R46, -126, PT ;  /* 0xc2fc00002e00780b */ /* 0x000fe20003f8e000 */
[----:B------:R-:W-:Y:S02]  /*31f0*/  ULDC UR6, c[0x0][0x604] ;  /* 0x0001810000067ab9 */ /* 0x000fe40000000800 */
[--C-:B------:R-:W-:Y:S01]  /*3200*/  FFMA R34, R59, UR6, -R153.reuse ;  /* 0x000000063b227c23 */ /* 0x100fe20008000899 */
[----:B------:R-:W-:Y:S02]  /*3210*/  ULDC UR6, c[0x0][0x604] ;  /* 0x0001810000067ab9 */ /* 0x000fe40000000800 */
[----:B------:R-:W2:Y:S01]  /*3220*/  MUFU.EX2 R17, R17 ;  /* 0x0000001100117308 */ /* 0x000ea20000000800 */
[----:B---3--:R-:W-:Y:S01]  /*3230*/  @!P6 FMUL R15, R15, R15 ;  /* 0x0000000f0f0fe220 */ /* 0x008fe20000400000 */
[----:B------:R-:W-:Y:S01]  /*3240*/  FSETP.GEU.AND P6, PT, R19, -126, PT ;  /* 0xc2fc00001300780b */ /* 0x000fe20003fce000 */
[----:B------:R-:W-:Y:S01]  /*3250*/  @!P2 FMUL R20, R20, 0.5 ;  /* 0x3f0000001414a820 */ /* 0x000fe20000400000 */
[----:B------:R-:W-:Y:S01]  /*3260*/  FFMA R31, R62, UR6, -R153 ;  /* 0x000000063e1f7c23 */ /* 0x000fe20008000899 */
[----:B------:R-:W-:-:S02]  /*3270*/  ULDC UR6, c[0x0][0x604] ;  /* 0x0001810000067ab9 */ /* 0x000fc40000000800 */
[----:B------:R-:W-:Y:S01]  /*3280*/  @!P4 FMUL R46, R46, 0.5 ;  /* 0x3f0000002e2ec820 */ /* 0x000fe20000400000 */
[----:B------:R-:W3:Y:S01]  /*3290*/  MUFU.EX2 R16, R16 ;  /* 0x0000001000107308 */ /* 0x000ee20000000800 */
[----:B-1----:R-:W-:Y:S01]  /*32a0*/  @!P5 FMUL R18, R18, R18 ;  /* 0x000000121212d220 */ /* 0x002fe20000400000 */
[----:B------:R-:W-:Y:S01]  /*32b0*/  FSETP.GEU.AND P5, PT, R26, -126, PT ;  /* 0xc2fc00001a00780b */ /* 0x000fe20003fae000 */
[--C-:B------:R-:W-:Y:S01]  /*32c0*/  FFMA R38, R63, UR6, -R153.reuse ;  /* 0x000000063f267c23 */ /* 0x100fe20008000899 */
[----:B------:R-:W-:Y:S02]  /*32d0*/  ULDC UR6, c[0x0][0x604] ;  /* 0x0001810000067ab9 */ /* 0x000fe40000000800 */
[----:B------:R-:W-:Y:S01]  /*32e0*/  FFMA R23, R66, UR6, -R153 ;  /* 0x0000000642177c23 */ /* 0x000fe20008000899 */
[----:B------:R-:W-:Y:S01]  /*32f0*/  @!P6 FMUL R19, R19, 0.5 ;  /* 0x3f0000001313e820 */ /* 0x000fe20000400000 */
[----:B------:R-:W1:Y:S01]  /*3300*/  MUFU.EX2 R20, R20 ;  /* 0x0000001400147308 */ /* 0x000e620000000800 */
[----:B--2---:R-:W-:Y:S01]  /*3310*/  @!P3 FMUL R17, R17, R17 ;  /* 0x000000111111b220 */ /* 0x004fe20000400000 */
[----:B------:R-:W-:Y:S01]  /*3320*/  FSETP.GEU.AND P3, PT, R27, -126, PT ;  /* 0xc2fc00001b00780b */ /* 0x000fe20003f6e000 */
[----:B------:R-:W-:-:S02]  /*3330*/  ULDC UR6, c[0x0][0x604] ;  /* 0x0001810000067ab9 */ /* 0x000fc40000000800 */
[--C-:B------:R-:W-:Y:S01]  /*3340*/  FFMA R42, R67, UR6, -R153.reuse ;  /* 0x00000006432a7c23 */ /* 0x100fe20008000899 */
[----:B------:R-:W-:Y:S01]  /*3350*/  ULDC UR6, c[0x0][0x604] ;  /* 0x0001810000067ab9 */ /* 0x000fe20000000800 */
[----:B------:R-:W-:Y:S01]  /*3360*/  @!P5 FMUL R26, R26, 0.5 ;  /* 0x3f0000001a1ad820 */ /* 0x000fe20000400000 */
[----:B------:R2:W4:Y:S01]  /*3370*/  MUFU.EX2 R83, R46 ;  /* 0x0000002e00537308 */ /* 0x0005220000000800 */
[----:B---3--:R-:W-:Y:S01]  /*3380*/  @!P1 FMUL R16, R16, R16 ;  /* 0x0000001010109220 */ /* 0x008fe20000400000 */
[----:B------:R-:W-:Y:S01]  /*3390*/  FSETP.GEU.AND P1, PT, R22, -126, PT ;  /* 0xc2fc00001600780b */ /* 0x000fe20003f2e000 */
[----:B------:R-:W-:Y:S01]  /*33a0*/  FFMA R35, R70, UR6, -R153 ;  /* 0x0000000646237c23 */ /* 0x000fe20008000899 */
[----:B------:R-:W-:-:S03]  /*33b0*/  ULDC UR6, c[0x0][0x604] ;  /* 0x0001810000067ab9 */ /* 0x000fc60000000800 */
[----:B------:R-:W-:Y:S01]  /*33c0*/  @!P3 FMUL R27, R27, 0.5 ;  /* 0x3f0000001b1bb820 */ /* 0x000fe20000400000 */
[----:B------:R-:W3:Y:S01]  /*33d0*/  MUFU.EX2 R19, R19 ;  /* 0x0000001300137308 */ /* 0x000ee20000000800 */
[----:B-1----:R-:W-:Y:S01]  /*33e0*/  @!P2 FMUL R20, R20, R20 ;  /* 0x000000141414a220 */ /* 0x002fe20000400000 */
[----:B------:R-:W-:Y:S01]  /*33f0*/  FSETP.GEU.AND P2, PT, R30, -126, PT ;  /* 0xc2fc00001e00780b */ /* 0x000fe20003f4e000 */
[--C-:B--2---:R-:W-:Y:S01]  /*3400*/  FFMA R46, R71, UR6, -R153.reuse ;  /* 0x00000006472e7c23 */ /* 0x104fe20008000899 */
[----:B------:R-:W-:Y:S02]  /*3410*/  ULDC UR6, c[0x0][0x604] ;  /* 0x0001810000067ab9 */ /* 0x000fe40000000800 */
[----:B------:R-:W-:Y:S01]  /*3420*/  FFMA R39, R74, UR6, -R153 ;  /* 0x000000064a277c23 */ /* 0x000fe20008000899 */
[----:B------:R-:W-:Y:S01]  /*3430*/  @!P1 FMUL R22, R22, 0.5 ;  /* 0x3f00000016169820 */ /* 0x000fe20000400000 */
[----:B------:R-:W1:Y:S01]  /*3440*/  MUFU.EX2 R26, R26 ;  /* 0x0000001a001a7308 */ /* 0x000e620000000800 */
[----:B----4-:R-:W-:Y:S01]  /*3450*/  @!P4 FMUL R83, R83, R83 ;  /* 0x000000535353c220 */ /* 0x010fe20000400000 */
[----:B------:R-:W-:Y:S01]  /*3460*/  FSETP.GEU.AND P4, PT, R21, -126, PT ;  /* 0xc2fc00001500780b */ /* 0x000fe20003f8e000 */
[----:B------:R-:W-:-:S02]  /*3470*/  ULDC UR6, c[0x0][0x604] ;  /* 0x0001810000067ab9 */ /* 0x000fc40000000800 */
[--C-:B------:R-:W-:Y:S01]  /*3480*/  FFMA R50, R75, UR6, -R153.reuse ;  /* 0x000000064b327c23 */ /* 0x100fe20008000899 */
[----:B------:R-:W-:Y:S01]  /*3490*/  ULDC UR6, c[0x0][0x604] ;  /* 0x0001810000067ab9 */ /* 0x000fe20000000800 */
[----:B------:R-:W-:Y:S01]  /*34a0*/  @!P2 FMUL R30, R30, 0.5 ;  /* 0x3f0000001e1ea820 */ /* 0x000fe20000400000 */
[----:B------:R-:W2:Y:S01]  /*34b0*/  MUFU.EX2 R27, R27 ;  /* 0x0000001b001b7308 */ /* 0x000ea20000000800 */
[----:B---3--:R-:W-:Y:S01]  /*34c0*/  @!P6 FMUL R19, R19, R19 ;  /* 0x000000131313e220 */ /* 0x008fe20000400000 */
[----:B------:R-:W-:Y:S01]  /*34d0*/  FSETP.GEU.AND P6, PT, R31, -126, PT ;  /* 0xc2fc00001f00780b */ /* 0x000fe20003fce000 */
[--C-:B------:R-:W-:Y:S01]  /*34e0*/  FFMA R43, R78, UR6, -R153.reuse ;  /* 0x000000064e2b7c23 */ /* 0x100fe20008000899 */
[----:B------:R-:W-:Y:S02]  /*34f0*/  ULDC UR6, c[0x0][0x604] ;  /* 0x0001810000067ab9 */ /* 0x000fe40000000800 */
[----:B------:R-:W-:Y:S01]  /*3500*/  FFMA R54, R79, UR6, -R153 ;  /* 0x000000064f367c23 */ /* 0x000fe20008000899 */
[----:B------:R-:W-:Y:S01]  /*3510*/  @!P4 FMUL R21, R21, 0.5 ;  /* 0x3f0000001515c820 */ /* 0x000fe20000400000 */
[----:B------:R-:W3:Y:S01]  /*3520*/  MUFU.EX2 R22, R22 ;  /* 0x0000001600167308 */ /* 0x000ee20000000800 */
[----:B-1----:R-:W-:Y:S01]  /*3530*/  @!P5 FMUL R26, R26, R26 ;  /* 0x0000001a1a1ad220 */ /* 0x002fe20000400000 */
[----:B------:R-:W-:Y:S01]  /*3540*/  FSETP.GEU.AND P5, PT, R38, -126, PT ;  /* 0xc2fc00002600780b */ /* 0x000fe20003fae000 */
[----:B------:R-:W-:-:S02]  /*3550*/  ULDC UR6, c[0x0][0x604] ;  /* 0x0001810000067ab9 */ /* 0x000fc40000000800 */
[--C-:B------:R-:W-:Y:S01]  /*3560*/  FFMA R47, R82, UR6, -R153.reuse ;  /* 0x00000006522f7c23 */ /* 0x100fe20008000899 */
[----:B------:R-:W-:Y:S01]  /*3570*/  ULDC UR6, c[0x0][0x604] ;  /* 0x0001810000067ab9 */ /* 0x000fe20000000800 */
[----:B------:R-:W-:Y:S01]  /*3580*/  @!P6 FMUL R31, R31, 0.5 ;  /* 0x3f0000001f1fe820 */ /* 0x000fe20000400000 */
[----:B------:R-:W1:Y:S01]  /*3590*/  MUFU.EX2 R30, R30 ;  /* 0x0000001e001e7308 */ /* 0x000e620000000800 */
[----:B--2---:R-:W-:Y:S01]  /*35a0*/  @!P3 FMUL R27, R27, R27 ;  /* 0x0000001b1b1bb220 */ /* 0x004fe20000400000 */
[----:B------:R-:W-:Y:S01]  /*35b0*/  FSETP.GEU.AND P3, PT, R23, -126, PT ;  /* 0xc2fc00001700780b */ /* 0x000fe20003f6e000 */
[--C-:B------:R-:W-:Y:S01]  /*35c0*/  FFMA R6, R6, UR6, -R153.reuse ;  /* 0x0000000606067c23 */ /* 0x100fe20008000899 */
[----:B------:R-:W-:Y:S02]  /*35d0*/  ULDC UR6, c[0x0][0x604] ;  /* 0x0001810000067ab9 */ /* 0x000fe40000000800 */
[----:B------:R-:W-:Y:S01]  /*35e0*/  FFMA R62, R86, UR6, -R153 ;  /* 0x00000006563e7c23 */ /* 0x000fe20008000899 */
[----:B------:R-:W-:Y:S01]  /*35f0*/  @!P5 FMUL R38, R38, 0.5 ;  /* 0x3f0000002626d820 */ /* 0x000fe20000400000 */
[----:B------:R-:W2:Y:S01]  /*3600*/  MUFU.EX2 R21, R21 ;  /* 0x0000001500157308 */ /* 0x000ea20000000800 */
[----:B---3--:R-:W-:Y:S01]  /*3610*/  @!P1 FMUL R22, R22, R22 ;  /* 0x0000001616169220 */ /* 0x008fe20000400000 */
[----:B------:R-:W-:Y:S01]  /*3620*/  FSETP.GEU.AND P1, PT, R34, -126, PT ;  /* 0xc2fc00002200780b */ /* 0x000fe20003f2e000 */
[----:B------:R-:W-:-:S02]  /*3630*/  ULDC UR6, c[0x0][0x604] ;  /* 0x0001810000067ab9 */ /* 0x000fc40000000800 */
[--C-:B------:R-:W-:Y:S01]  /*3640*/  FFMA R51, R87, UR6, -R153.reuse ;  /* 0x0000000657337c23 */ /* 0x100fe20008000899 */
[----:B------:R-:W-:Y:S01]  /*3650*/  ULDC UR6, c[0x0][0x604] ;  /* 0x0001810000067ab9 */ /* 0x000fe20000000800 */
        /* <DEDUP_REMOVED lines=152> */
[----:B------:R-:W-:Y:S01]  /*3fe0*/  FMUL R6, R10, UR6 ;  /* 0x000000060a067c20 */ /* 0x000fe20008400000 */
[----:B------:R-:W-:Y:S01]  /*3ff0*/  ULDC UR6, c[0x0][0x604] ;  /* 0x0001810000067ab9 */ /* 0x000fe20000000800 */
[----:B------:R-:W-:Y:S01]  /*4000*/  @!P6 FMUL R86, R86, 0.5 ;  /* 0x3f0000005656e820 */ /* 0x000fe20000400000 */
[----:B------:R-:W1:Y:S01]  /*4010*/  MUFU.EX2 R71, R71 ;  /* 0x0000004700477308 */ /* 0x000e620000000800 */
[----:B--2---:R-:W-:Y:S01]  /*4020*/  @!P1 FMUL R59, R59, R59 ;  /* 0x0000003b3b3b9220 */ /* 0x004fe20000400000 */
[----:B------:R-:W-:Y:S01]  /*4030*/  FSETP.GEU.AND P1, PT, R79, -126, PT ;  /* 0xc2fc00004f00780b */ /* 0x000fe20003f2e000 */
[--C-:B------:R-:W-:Y:S01]  /*4040*/  FFMA R24, R24, UR10, -R6.reuse ;  /* 0x0000000a18187c23 */ /* 0x100fe20008000806 */
[--C-:B------:R-:W-:Y:S01]  /*4050*/  FFMA R25, R25, UR6, -R6.reuse ;  /* 0x0000000619197c23 */ /* 0x100fe20008000806 */
[----:B------:R-:W-:Y:S01]  /*4060*/  ULDC UR6, c[0x0][0x604] ;  /* 0x0001810000067ab9 */ /* 0x000fe20000000800 */
[----:B------:R-:W-:Y:S01]  /*4070*/  ULDC UR10, c[0x0][0x604] ;  /* 0x00018100000a7ab9 */ /* 0x000fe20000000800 */
[----:B------:R-:W-:Y:S01]  /*4080*/  @!P5 FMUL R87, R87, 0.5 ;  /* 0x3f0000005757d820 */ /* 0x000fe20000400000 */
[----:B------:R-:W2:Y:S01]  /*4090*/  MUFU.EX2 R82, R82 ;  /* 0x0000005200527308 */ /* 0x000ea20000000800 */
[----:B---3--:R-:W-:Y:S01]  /*40a0*/  @!P3 FMUL R78, R78, R78 ;  /* 0x0000004e4e4eb220 */ /* 0x008fe20000400000 */
[----:B------:R-:W-:Y:S01]  /*40b0*/  FSETP.GEU.AND P3, PT, R90, -126, PT ;  /* 0xc2fc00005a00780b */ /* 0x000fe20003f6e000 */
[--C-:B------:R-:W-:Y:S01]  /*40c0*/  FFMA R28, R28, UR6, -R6.reuse ;  /* 0x000000061c1c7c23 */ /* 0x100fe20008000806 */
[----:B------:R-:W-:Y:S01]  /*40d0*/  ULDC UR6, c[0x0][0x604] ;  /* 0x0001810000067ab9 */ /* 0x000fe20000000800 */
[--C-:B------:R-:W-:Y:S01]  /*40e0*/  FFMA R136, R136, UR15, -R6.reuse ;  /* 0x0000000f88887c23 */ /* 0x100fe20008000806 */
[--C-:B------:R-:W-:Y:S01]  /*40f0*/  FFMA R29, R29, UR6, -R6.reuse ;  /* 0x000000061d1d7c23 */ /* 0x100fe20008000806 */
[----:B------:R-:W-:Y:S01]  /*4100*/  @!P1 FMUL R79, R79, 0.5 ;  /* 0x3f0000004f4f9820 */ /* 0x000fe20000400000 */
[----:B------:R-:W3:Y:S01]  /*4110*/  MUFU.EX2 R86, R86 ;  /* 0x0000005600567308 */ /* 0x000ee20000000800 */
[----:B-1----:R-:W-:Y:S01]  /*4120*/  @!P2 FMUL R71, R71, R71 ;  /* 0x000000474747a220 */ /* 0x002fe20000400000 */
[----:B------:R-:W-:Y:S01]  /*4130*/  FSETP.GEU.AND P2, PT, R91, -126, PT ;  /* 0xc2fc00005b00780b */ /* 0x000fe20003f4e000 */
[----:B------:R-:W-:Y:S01]  /*4140*/  ULDC UR6, c[0x0][0x604] ;  /* 0x0001810000067ab9 */ /* 0x000fe20000000800 */
[--C-:B------:R-:W-:Y:S01]  /*4150*/  FFMA R141, R141, UR19, -R6.reuse ;  /* 0x000000138d8d7c23 */ /* 0x100fe20008000806 */
[--C-:B------:R-:W-:Y:S01]  /*4160*/  FFMA R32, R32, UR6, -R6.reuse ;  /* 0x0000000620207c23 */ /* 0x100fe20008000806 */
[----:B------:R-:W-:Y:S01]  /*4170*/  ULDC UR6, c[0x0][0x604] ;  /* 0x0001810000067ab9 */ /* 0x000fe20000000800 */
[----:B------:R-:W-:Y:S01]  /*4180*/  @!P3 FMUL R90, R90, 0.5 ;  /* 0x3f0000005a5ab820 */ /* 0x000fe20000400000 */
[----:B------:R-:W1:Y:S01]  /*4190*/  MUFU.EX2 R87, R87 ;  /* 0x0000005700577308 */ /* 0x000e620000000800 */
[----:B--2---:R-:W-:Y:S01]  /*41a0*/  @!P4 FMUL R82, R82, R82 ;  /* 0x000000525252c220 */ /* 0x004fe20000400000 */
[----:B------:R-:W-:Y:S01]  /*41b0*/  FSETP.GEU.AND P4, PT, R94, -126, PT ;  /* 0xc2fc00005e00780b */ /* 0x000fe20003f8e000 */
[--C-:B------:R-:W-:Y:S01]  /*41c0*/  FFMA R33, R33, UR6, -R6.reuse ;  /* 0x0000000621217c23 */ /* 0x100fe20008000806 */
[----:B------:R-:W-:Y:S01]  /*41d0*/  ULDC UR6, c[0x0][0x604] ;  /* 0x0001810000067ab9 */ /* 0x000fe20000000800 */
[--C-:B------:R-:W-:Y:S01]  /*41e0*/  FFMA R138, R145, UR22, -R6.reuse ;  /* 0x00000016918a7c23 */ /* 0x100fe20008000806 */
[--C-:B------:R-:W-:Y:S01]  /*41f0*/  FFMA R36, R36, UR6, -R6.reuse ;  /* 0x0000000624247c23 */ /* 0x100fe20008000806 */
[----:B------:R-:W-:Y:S01]  /*4200*/  @!P2 FMUL R91, R91, 0.5 ;  /* 0x3f0000005b5ba820 */ /* 0x000fe20000400000 */
[----:B------:R-:W2:Y:S01]  /*4210*/  MUFU.EX2 R79, R79 ;  /* 0x0000004f004f7308 */ /* 0x000ea20000000800 */
[----:B---3--:R-:W-:Y:S01]  /*4220*/  @!P6 FMUL R86, R86, R86 ;  /* 0x000000565656e220 */ /* 0x008fe20000400000 */
[----:B------:R-:W-:Y:S01]  /*4230*/  FSETP.GEU.AND P6, PT, R98, -126, PT ;  /* 0xc2fc00006200780b */ /* 0x000fe20003fce000 */
[----:B------:R-:W-:Y:S01]  /*4240*/  ULDC UR6, c[0x0][0x604] ;  /* 0x0001810000067ab9 */ /* 0x000fe20000000800 */
[----:B------:R-:W-:Y:S01]  /*4250*/  ULDC UR15, c[0x0][0x604] ;  /* 0x00018100000f7ab9 */ /* 0x000fe20000000800 */
[--C-:B------:R-:W-:Y:S01]  /*4260*/  FFMA R37, R37, UR6, -R6.reuse ;  /* 0x0000000625257c23 */ /* 0x100fe20008000806 */
[----:B------:R-:W-:Y:S01]  /*4270*/  ULDC UR6, c[0x0][0x604] ;  /* 0x0001810000067ab9 */ /* 0x000fe20000000800 */
[----:B------:R-:W-:Y:S01]  /*4280*/  @!P4 FMUL R94, R94, 0.5 ;  /* 0x3f0000005e5ec820 */ /* 0x000fe20000400000 */
[----:B------:R-:W3:Y:S01]  /*4290*/  MUFU.EX2 R90, R90 ;  /* 0x0000005a005a7308 */ /* 0x000ee20000000800 */
[----:B-1----:R-:W-:Y:S01]  /*42a0*/  @!P5 FMUL R87, R87, R87 ;  /* 0x000000575757d220 */ /* 0x002fe20000400000 */
[----:B------:R-:W-:Y:S01]  /*42b0*/  FSETP.GEU.AND P5, PT, R99, -126, PT ;  /* 0xc2fc00006300780b */ /* 0x000fe20003fae000 */
[--C-:B------:R-:W-:Y:S01]  /*42c0*/  FFMA R40, R40, UR6, -R6.reuse ;  /* 0x0000000628287c23 */ /* 0x100fe20008000806 */
[----:B------:R-:W-:Y:S01]  /*42d0*/  ULDC UR6, c[0x0][0x604] ;  /* 0x0001810000067ab9 */ /* 0x000fe20000000800 */
[--C-:B------:R-:W-:Y:S01]  /*42e0*/  FFMA R148, R148, UR23, -R6.reuse ;  /* 0x0000001794947c23 */ /* 0x100fe20008000806 */
        /* <DEDUP_REMOVED lines=48> */
[----:B------:R-:W-:Y:S01]  /*45f0*/  FFMA R61, R61, UR6, -R6 ;  /* 0x000000063d3d7c23 */ /* 0x000fe20008000806 */
[----:B------:R-:W-:Y:S01]  /*4600*/  ULDC UR6, c[0x0][0x604] ;  /* 0x0001810000067ab9 */ /* 0x000fe20000000800 */
[----:B------:R-:W-:Y:S01]  /*4610*/  @!P5 FMUL R115, R115, 0.5 ;  /* 0x3f0000007373d820 */ /* 0x000fe20000400000 */
[----:B------:R-:W2:Y:S01]  /*4620*/  MUFU.EX2 R106, R106 ;  /* 0x0000006a006a7308 */ /* 0x000ea20000000800 */
[----:B---3--:R-:W-:Y:S01]  /*4630*/  @!P3 FMUL R102, R102, R102 ;  /* 0x000000666666b220 */ /* 0x008fe20000400000 */
[----:B------:R-:W-:-:S05]  /*4640*/  FSETP.GEU.AND P3, PT, R114, -126, PT ;  /* 0xc2fc00007200780b */ /* 0x000fca0003f6e000 */
[----:B------:R-:W-:Y:S01]  /*4650*/  @!P1 FMUL R107, R107, 0.5 ;  /* 0x3f0000006b6b9820 */ /* 0x000fe20000400000 */
[----:B------:R-:W3:Y:S01]  /*4660*/  MUFU.EX2 R110, R110 ;  /* 0x0000006e006e7308 */ /* 0x000ee20000000800 */
[----:B-1----:R-:W-:Y:S01]  /*4670*/  @!P2 FMUL R103, R103, R103 ;  /* 0x000000676767a220 */ /* 0x002fe20000400000 */
[----:B------:R-:W-:-:S05]  /*4680*/  FSETP.GEU.AND P2, PT, R119, -126, PT ;  /* 0xc2fc00007700780b */ /* 0x000fca0003f4e000 */
[----:B------:R-:W-:Y:S01]  /*4690*/  @!P3 FMUL R114, R114, 0.5 ;  /* 0x3f0000007272b820 */ /* 0x000fe20000400000 */
[----:B------:R-:W1:Y:S01]  /*46a0*/  MUFU.EX2 R115, R115 ;  /* 0x0000007300737308 */ /* 0x000e620000000800 */
[----:B--2---:R-:W-:Y:S01]  /*46b0*/  @!P4 FMUL R106, R106, R106 ;  /* 0x0000006a6a6ac220 */ /* 0x004fe20000400000 */
[----:B------:R-:W-:-:S05]  /*46c0*/  FSETP.GEU.AND P4, PT, R118, -126, PT ;  /* 0xc2fc00007600780b */ /* 0x000fca0003f8e000 */
        /* <DEDUP_REMOVED lines=49> */
[----:B------:R2:W4:Y:S01]  /*49e0*/  MUFU.EX2 R131, R25 ;  /* 0x0000001900837308 */ /* 0x0005220000000800 */
[----:B---3--:R-:W-:Y:S01]  /*49f0*/  @!P6 FMUL R28, R28, R28 ;  /* 0x0000001c1c1ce220 */ /* 0x008fe20000400000 */
[----:B------:R-:W-:-:S05]  /*4a00*/  FSETP.GEU.AND P6, PT, R40, -126, PT ;  /* 0xc2fc00002800780b */ /* 0x000fca0003fce000 */
        /* <DEDUP_REMOVED lines=46> */
[----:B------:R-:W-:Y:S01]  /*4cf0*/  FFMA R81, R81, UR6, -R6 ;  /* 0x0000000651517c23 */ /* 0x000fe20008000806 */
[----:B------:R-:W-:-:S03]  /*4d00*/  ULDC UR6, c[0x0][0x604] ;  /* 0x0001810000067ab9 */ /* 0x000fc60000000800 */
        /* <DEDUP_REMOVED lines=36> */
[----:B--2---:R-:W-:-:S04]  /*4f50*/  FADD R60, R21, R98 ;  /* 0x00000062153c7221 */ /* 0x004fc80000000000 */
[----:B------:R-:W-:Y:S01]  /*4f60*/  @!P3 FMUL R126, R126, 0.5 ;  /* 0x3f0000007e7eb820 */ /* 0x000fe20000400000 */
[----:B------:R1:W2:Y:S01]  /*4f70*/  MUFU.EX2 R68, R25 ;  /* 0x0000001900447308 */ /* 0x0002a20000000800 */
[----:B----4-:R-:W-:Y:S01]  /*4f80*/  @!P4 FMUL R64, R64, R64 ;  /* 0x000000404040c220 */ /* 0x010fe20000400000 */
[----:B------:R-:W-:-:S05]  /*4f90*/  FSETP.GEU.AND P4, PT, R72, -126, PT ;  /* 0xc2fc00004800780b */ /* 0x000fca0003f8e000 */
[----:B------:R-:W-:Y:S01]  /*4fa0*/  @!P2 FMUL R69, R69, 0.5 ;  /* 0x3f0000004545a820 */ /* 0x000fe20000400000 */
[----:B------:R-:W4:Y:S01]  /*4fb0*/  MUFU.EX2 R159, R61 ;  /* 0x0000003d009f7308 */ /* 0x000f220000000800 */
[----:B---3--:R-:W-:Y:S01]  /*4fc0*/  @!P5 FMUL R161, R161, R161 ;  /* 0x000000a1a1a1d220 */ /* 0x008fe20000400000 */
[----:B------:R-:W-:Y:S01]  /*4fd0*/  FSETP.GEU.AND P5, PT, R77, -126, PT ;  /* 0xc2fc00004d00780b */ /* 0x000fe20003fae000 */
[--C-:B-1----:R-:W-:Y:S01]  /*4fe0*/  FFMA R25, R84, UR6, -R6.reuse ;  /* 0x0000000654197c23 */ /* 0x102fe20008000806 */
        /* <DEDUP_REMOVED lines=11> */
[----:B----4-:R-:W-:Y:S01]  /*50a0*/  @!P1 FMUL R159, R159, R159 ;  /* 0x0000009f9f9f9220 */ /* 0x010fe20000400000 */
[----:B------:R-:W-:Y:S01]  /*50b0*/  FSETP.GEU.AND P1, PT, R73, -126, PT ;  /* 0xc2fc00004900780b */ /* 0x000fe20003f2e000 */
[--C-:B------:R-:W-:Y:S01]  /*50c0*/  FFMA R33, R89, UR6, -R6.reuse ;  /* 0x0000000659217c23 */ /* 0x100fe20008000806 */
[----:B------:R-:W-:Y:S02]  /*50d0*/  ULDC UR6, c[0x0][0x604] ;  /* 0x0001810000067ab9 */ /* 0x000fe40000000800 */
[----:B------:R-:W-:Y:S01]  /*50e0*/  FFMA R37, R92, UR6, -R6 ;  /* 0x000000065c257c23 */ /* 0x000fe20008000806 */
[----:B------:R-:W-:Y:S01]  /*50f0*/  @!P6 FMUL R130, R130, 0.5 ;  /* 0x3f0000008282e820 */ /* 0x000fe20000400000 */
[----:B------:R3:W4:Y:S01]  /*5100*/  MUFU.EX2 R76, R72 ;  /* 0x00000048004c7308 */ /* 0x0007220000000800 */
[----:B-1----:R-:W-:Y:S01]  /*5110*/  @!P3 FMUL R126, R126, R126 ;  /* 0x0000007e7e7eb220 */ /* 0x002fe20000400000 */
[----:B------:R-:W-:Y:S01]  /*5120*/  FSETP.GEU.AND P3, PT, R80, -126, PT ;  /* 0xc2fc00005000780b */ /* 0x000fe20003f6e000 */
[----:B------:R-:W-:-:S04]  /*5130*/  ULDC UR6, c[0x0][0x604] ;  /* 0x0001810000067ab9 */ /* 0x000fc80000000800 */
[----:B------:R-:W-:Y:S01]  /*5140*/  @!P1 FMUL R73, R73, 0.5 ;  /* 0x3f00000049499820 */ /* 0x000fe20000400000 */
[----:B------:R-:W1:Y:S01]  /*5150*/  MUFU.EX2 R167, R77 ;  /* 0x0000004d00a77308 */ /* 0x000e620000000800 */
[----:B--2---:R-:W-:Y:S01]  /*5160*/  @!P2 FMUL R163, R163, R163 ;  /* 0x000000a3a3a3a220 */ /* 0x004fe20000400000 */
[----:B------:R-:W-:Y:S01]  /*5170*/  FSETP.GEU.AND P2, PT, R81, -126, PT ;  /* 0xc2fc00005100780b */ /* 0x000fe20003f4e000 */
[----:B---3--:R-:W-:-:S04]  /*5180*/  FADD R72, R39, R114 ;  /* 0x0000007227487221 */ /* 0x008fc80000000000 */
[----:B------:R-:W-:Y:S01]  /*5190*/  @!P3 FMUL R80, R80, 0.5 ;  /* 0x3f0000005050b820 */ /* 0x000fe20000400000 */
[----:B------:R-:W2:Y:S01]  /*51a0*/  MUFU.EX2 R165, R73 ;  /* 0x0000004900a57308 */ /* 0x000ea20000000800 */
[----:B----4-:R-:W-:Y:S01]  /*51b0*/  @!P4 FMUL R76, R76, R76 ;  /* 0x0000004c4c4cc220 */ /* 0x010fe20000400000 */
[----:B------:R-:W-:-:S05]  /*51c0*/  FSETP.GEU.AND P4, PT, R25, -126, PT ;  /* 0xc2fc00001900780b */ /* 0x000fca0003f8e000 */
[----:B------:R-:W-:Y:S01]  /*51d0*/  @!P2 FMUL R81, R81, 0.5 ;  /* 0x3f0000005151a820 */ /* 0x000fe20000400000 */
[----:B------:R-:W3:Y:S01]  /*51e0*/  MUFU.EX2 R130, R130 ;  /* 0x0000008200827308 */ /* 0x000ee20000000800 */
[----:B-1----:R-:W-:Y:S01]  /*51f0*/  @!P5 FMUL R167, R167, R167 ;  /* 0x000000a7a7a7d220 */ /* 0x002fe20000400000 */
[----:B------:R-:W-:-:S05]  /*5200*/  FSETP.GEU.AND P5, PT, R33, -126, PT ;  /* 0xc2fc00002100780b */ /* 0x000fca0003fae000 */
[----:B------:R-:W-:Y:S01]  /*5210*/  @!P4 FMUL R25, R25, 0.5 ;  /* 0x3f0000001919c820 */ /* 0x000fe20000400000 */
[----:B------:R1:W4:Y:S01]  /*5220*/  MUFU.EX2 R84, R80 ;  /* 0x0000005000547308 */ /* 0x0003220000000800 */
[----:B--2---:R-:W-:Y:S01]  /*5230*/  @!P1 FMUL R165, R165, R165 ;  /* 0x000000a5a5a59220 */ /* 0x004fe20000400000 */
[----:B------:R-:W-:-:S05]  /*5240*/  FSETP.GEU.AND P1, PT, R29, -126, PT ;  /* 0xc2fc00001d00780b */ /* 0x000fca0003f2e000 */
[----:B------:R-:W-:Y:S01]  /*5250*/  @!P5 FMUL R33, R33, 0.5 ;  /* 0x3f0000002121d820 */ /* 0x000fe20000400000 */
[----:B------:R-:W2:Y:S01]  /*5260*/  MUFU.EX2 R85, R81 ;  /* 0x0000005100557308 */ /* 0x000ea20000000800 */
[----:B---3--:R-:W-:Y:S01]  /*5270*/  @!P6 FMUL R130, R130, R130 ;  /* 0x000000828282e220 */ /* 0x008fe20000400000 */
[----:B------:R-:W-:Y:S01]  /*5280*/  FSETP.GEU.AND P6, PT, R169, -126, PT ;  /* 0xc2fc0000a900780b */ /* 0x000fe20003fce000 */
[----:B-1----:R-:W-:-:S04]  /*5290*/  FADD R80, R43, R118 ;  /* 0x000000762b507221 */ /* 0x002fc80000000000 */
[----:B------:R-:W-:Y:S01]  /*52a0*/  @!P1 FMUL R29, R29, 0.5 ;  /* 0x3f0000001d1d9820 */ /* 0x000fe20000400000 */
[----:B------:R1:W3:Y:S01]  /*52b0*/  MUFU.EX2 R88, R25 ;  /* 0x0000001900587308 */ /* 0x0002e20000000800 */
[----:B----4-:R-:W-:Y:S01]  /*52c0*/  @!P3 FMUL R84, R84, R84 ;  /* 0x000000545454b220 */ /* 0x010fe20000400000 */
[----:B------:R-:W-:-:S05]  /*52d0*/  FSETP.GEU.AND P3, PT, R37, -126, PT ;  /* 0xc2fc00002500780b */ /* 0x000fca0003f6e000 */
[----:B------:R-:W-:Y:S01]  /*52e0*/  @!P6 FMUL R169, R169, 0.5 ;  /* 0x3f000000a9a9e820 */ /* 0x000fe20000400000 */
[----:B------:R-:W4:Y:S01]  /*52f0*/  MUFU.EX2 R92, R33 ;  /* 0x00000021005c7308 */ /* 0x000f220000000800 */
[----:B-1----:R-:W-:Y:S01]  /*5300*/  FFMA R25, R93, UR6, -R6 ;  /* 0x000000065d197c23 */ /* 0x002fe20008000806 */
[----:B------:R-:W-:Y:S01]  /*5310*/  ULDC UR6, c[0x0][0x604] ;  /* 0x0001810000067ab9 */ /* 0x000fe20000000800 */
[----:B--2---:R-:W-:-:S03]  /*5320*/  @!P2 FMUL R85, R85, R85 ;  /* 0x000000555555a220 */ /* 0x004fc60000400000 */
[----:B------:R-:W-:Y:S01]  /*5330*/  FSETP.GEU.AND P2, PT, R25, -126, PT ;  /* 0xc2fc00001900780b */ /* 0x000fe20003f4e000 */
[----:B------:R-:W-:Y:S01]  /*5340*/  @!P3 FMUL R37, R37, 0.5 ;  /* 0x3f0000002525b820 */ /* 0x000fe20000400000 */
[----:B------:R1:W2:Y:S01]  /*5350*/  MUFU.EX2 R89, R29 ;  /* 0x0000001d00597308 */ /* 0x0002a20000000800 */
[----:B---3--:R-:W-:-:S07]  /*5360*/  @!P4 FMUL R88, R88, R88 ;  /* 0x000000585858c220 */ /* 0x008fce0000400000 */
[----:B------:R-:W3:Y:S01]  /*5370*/  MUFU.EX2 R169, R169 ;  /* 0x000000a900a97308 */ /* 0x000ee20000000800 */
[--C-:B-1----:R-:W-:Y:S01]  /*5380*/  FFMA R29, R96, UR6, -R6.reuse ;  /* 0x00000006601d7c23 */ /* 0x102fe20008000806 */
[----:B------:R-:W-:Y:S01]  /*5390*/  ULDC UR6, c[0x0][0x604] ;  /* 0x0001810000067ab9 */ /* 0x000fe20000000800 */
[----:B----4-:R-:W-:Y:S01]  /*53a0*/  @!P5 FMUL R92, R92, R92 ;  /* 0x0000005c5c5cd220 */ /* 0x010fe20000400000 */
[--C-:B------:R-:W-:Y:S01]  /*53b0*/  FFMA R41, R97, UR6, -R6.reuse ;  /* 0x0000000661297c23 */ /* 0x100fe20008000806 */
[----:B------:R-:W-:Y:S01]  /*53c0*/  ULDC UR6, c[0x0][0x604] ;  /* 0x0001810000067ab9 */ /* 0x000fe20000000800 */
[----:B------:R-:W-:Y:S01]  /*53d0*/  FSETP.GEU.AND P4, PT, R29, -126, PT ;  /* 0xc2fc00001d00780b */ /* 0x000fe20003f8e000 */
[--C-:B------:R-:W-:Y:S01]  /*53e0*/  FFMA R33, R100, UR6, -R6.reuse ;  /* 0x0000000664217c23 */ /* 0x100fe20008000806 */
[----:B------:R-:W-:Y:S01]  /*53f0*/  ULDC UR6, c[0x0][0x604] ;  /* 0x0001810000067ab9 */ /* 0x000fe20000000800 */
[----:B------:R1:W4:Y:S01]  /*5400*/  MUFU.EX2 R93, R37 ;  /* 0x00000025005d7308 */ /* 0x0003220000000800 */
[----:B------:R-:W-:Y:S01]  /*5410*/  @!P2 FMUL R25, R25, 0.5 ;  /* 0x3f0000001919a820 */ /* 0x000fe20000400000 */
[----:B--2---:R-:W-:Y:S01]  /*5420*/  @!P1 FMUL R89, R89, R89 ;  /* 0x0000005959599220 */ /* 0x004fe20000400000 */
[----:B------:R-:W-:Y:S01]  /*5430*/  FSETP.GEU.AND P1, PT, R41, -126, PT ;  /* 0xc2fc00002900780b */ /* 0x000fe20003f2e000 */
[----:B---3--:R-:W-:Y:S01]  /*5440*/  @!P6 FMUL R169, R169, R169 ;  /* 0x000000a9a9a9e220 */ /* 0x008fe20000400000 */
[----:B-1----:R-:W-:Y:S01]  /*5450*/  FFMA R37, R101, UR6, -R6 ;  /* 0x0000000665257c23 */ /* 0x002fe20008000806 */
[----:B------:R-:W-:-:S02]  /*5460*/  ULDC UR6, c[0x0][0x604] ;  /* 0x0001810000067ab9 */ /* 0x000fc40000000800 */
[----:B------:R1:W2:Y:S01]  /*5470*/  MUFU.EX2 R96, R25 ;  /* 0x0000001900607308 */ /* 0x0002a20000000800 */
[----:B------:R-:W-:Y:S01]  /*5480*/  FSETP.GEU.AND P6, PT, R33, -126, PT ;  /* 0xc2fc00002100780b */ /* 0x000fe20003fce000 */
[----:B------:R-:W-:Y:S01]  /*5490*/  @!P4 FMUL R29, R29, 0.5 ;  /* 0x3f0000001d1dc820 */ /* 0x000fe20000400000 */
[----:B------:R-:W-:-:S05]  /*54a0*/  FSETP.GEU.AND P5, PT, R37, -126, PT ;  /* 0xc2fc00002500780b */ /* 0x000fca0003fae000 */
[----:B------:R-:W-:Y:S01]  /*54b0*/  @!P1 FMUL R41, R41, 0.5 ;  /* 0x3f00000029299820 */ /* 0x000fe20000400000 */
[----:B----4-:R-:W-:Y:S01]  /*54c0*/  @!P3 FMUL R93, R93, R93 ;  /* 0x0000005d5d5db220 */ /* 0x010fe20000400000 */
[----:B------:R3:W4:Y:S01]  /*54d0*/  MUFU.EX2 R97, R29 ;  /* 0x0000001d00617308 */ /* 0x0007220000000800 */
[----:B-1----:R-:W-:Y:S01]  /*54e0*/  FFMA R25, R104, UR6, -R6 ;  /* 0x0000000668197c23 */ /* 0x002fe20008000806 */
[----:B------:R-:W-:-:S04]  /*54f0*/  ULDC UR6, c[0x0][0x604] ;  /* 0x0001810000067ab9 */ /* 0x000fc80000000800 */
[----:B------:R-:W-:Y:S01]  /*5500*/  FSETP.GEU.AND P3, PT, R25, -126, PT ;  /* 0xc2fc00001900780b */ /* 0x000fe20003f6e000 */
[----:B------:R-:W-:Y:S01]  /*5510*/  @!P6 FMUL R33, R33, 0.5 ;  /* 0x3f0000002121e820 */ /* 0x000fe20000400000 */
[----:B------:R-:W-:Y:S01]  /*5520*/  @!P5 FMUL R37, R37, 0.5 ;  /* 0x3f0000002525d820 */ /* 0x000fe20000400000 */
[--C-:B---3--:R-:W-:Y:S01]  /*5530*/  FFMA R29, R105, UR6, -R6.reuse ;  /* 0x00000006691d7c23 */ /* 0x108fe20008000806 */
[----:B------:R-:W-:Y:S01]  /*5540*/  ULDC UR6, c[0x0][0x604] ;  /* 0x0001810000067ab9 */ /* 0x000fe20000000800 */
[----:B------:R1:W3:Y:S01]  /*5550*/  MUFU.EX2 R100, R41 ;  /* 0x0000002900647308 */ /* 0x0002e20000000800 */
[--C-:B------:R-:W-:Y:S01]  /*5560*/  FFMA R171, R108, UR6, -R6.reuse ;  /* 0x000000066cab7c23 */ /* 0x100fe20008000806 */
[----:B------:R-:W-:Y:S01]  /*5570*/  ULDC UR6, c[0x0][0x604] ;  /* 0x0001810000067ab9 */ /* 0x000fe20000000800 */
[----:B--2---:R-:W-:Y:S01]  /*5580*/  @!P2 FMUL R96, R96, R96 ;  /* 0x000000606060a220 */ /* 0x004fe20000400000 */
[----:B------:R-:W-:Y:S01]  /*5590*/  FFMA R109, R109, UR6, -R6 ;  /* 0x000000066d6d7c23 */ /* 0x000fe20008000806 */
[----:B------:R-:W-:Y:S01]  /*55a0*/  ULDC UR6, c[0x0][0x604] ;  /* 0x0001810000067ab9 */ /* 0x000fe20000000800 */
[----:B------:R-:W-:Y:S01]  /*55b0*/  FSETP.GEU.AND P2, PT, R29, -126, PT ;  /* 0xc2fc00001d00780b */ /* 0x000fe20003f4e000 */
[----:B----4-:R-:W-:Y:S01]  /*55c0*/  @!P4 FMUL R97, R97, R97 ;  /* 0x000000616161c220 */ /* 0x010fe20000400000 */
[----:B------:R2:W4:Y:S01]  /*55d0*/  MUFU.EX2 R104, R37 ;  /* 0x0000002500687308 */ /* 0x0005220000000800 */
[----:B------:R-:W-:Y:S01]  /*55e0*/  @!P3 FMUL R25, R25, 0.5 ;  /* 0x3f0000001919b820 */ /* 0x000fe20000400000 */
[----:B------:R-:W-:Y:S01]  /*55f0*/  FSETP.GEU.AND P4, PT, R171, -126, PT ;  /* 0xc2fc0000ab00780b */ /* 0x000fe20003f8e000 */
[----:B-1----:R-:W-:Y:S01]  /*5600*/  FADD R41, R83, R86 ;  /* 0x0000005653297221 */ /* 0x002fe20000000000 */
[----:B------:R-:W-:-:S03]  /*5610*/  F2FP.BF16.F32.PACK_AB R83, R22, R83 ;  /* 0x000000531653723e */ /* 0x000fc600000010ff */
[----:B------:R-:W-:Y:S01]  /*5620*/  FADD R160, R41, R80 ;  /* 0x0000005029a07221 */ /* 0x000fe20000000000 */
[----:B------:R1:W5:Y:S01]  /*5630*/  MUFU.EX2 R101, R33 ;  /* 0x0000002100657308 */ /* 0x0003620000000800 */
[----:B---3--:R-:W-:Y:S01]  /*5640*/  @!P1 FMUL R100, R100, R100 ;  /* 0x0000006464649220 */ /* 0x008fe20000400000 */
[----:B------:R-:W-:Y:S01]  /*5650*/  FSETP.GEU.AND P1, PT, R109, -126, PT ;  /* 0xc2fc00006d00780b */ /* 0x000fe20003f2e000 */
[----:B------:R-:W-:Y:S01]  /*5660*/  @!P2 FMUL R29, R29, 0.5 ;  /* 0x3f0000001d1da820 */ /* 0x000fe20000400000 */
[----:B--2---:R-:W-:Y:S01]  /*5670*/  FFMA R37, R133, UR14, -R6 ;  /* 0x0000000e85257c23 */ /* 0x004fe20008000806 */
[----:B------:R-:W-:Y:S01]  /*5680*/  FADD R41, R19, R90 ;  /* 0x0000005a13297221 */ /* 0x000fe20000000000 */
[----:B------:R-:W-:Y:S01]  /*5690*/  FADD R80, R47, R122 ;  /* 0x0000007a2f507221 */ /* 0x000fe20000000000 */
[----:B------:R-:W-:Y:S01]  /*56a0*/  @!P4 FMUL R171, R171, 0.5 ;  /* 0x3f000000ababc820 */ /* 0x000fe20000400000 */
[----:B------:R2:W3:Y:S01]  /*56b0*/  MUFU.EX2 R105, R25 ;  /* 0x0000001900697308 */ /* 0x0004e20000000800 */
[----:B-1----:R-:W-:Y:S01]  /*56c0*/  FFMA R33, R112, UR6, -R6 ;  /* 0x0000000670217c23 */ /* 0x002fe20008000806 */
[----:B------:R-:W-:Y:S01]  /*56d0*/  ULDC UR6, c[0x0][0x604] ;  /* 0x0001810000067ab9 */ /* 0x000fe20000000800 */
[----:B----4-:R-:W-:Y:S01]  /*56e0*/  @!P5 FMUL R104, R104, R104 ;  /* 0x000000686868d220 */ /* 0x010fe20000400000 */
[----:B------:R-:W-:Y:S01]  /*56f0*/  FADD R164, R41, R80 ;  /* 0x0000005029a47221 */ /* 0x000fe20000000000 */
[----:B------:R-:W-:Y:S01]  /*5700*/  FADD R41, R30, R95 ;  /* 0x0000005f1e297221 */ /* 0x000fe20000000000 */
[----:B------:R-:W-:Y:S01]  /*5710*/  FADD R80, R51, R10 ;  /* 0x0000000a33507221 */ /* 0x000fe20000000000 */
[----:B------:R-:W-:Y:S01]  /*5720*/  @!P1 FMUL R109, R109, 0.5 ;  /* 0x3f0000006d6d9820 */ /* 0x000fe20000400000 */
[----:B------:R1:W4:Y:S01]  /*5730*/  MUFU.EX2 R108, R29 ;  /* 0x0000001d006c7308 */ /* 0x0003220000000800 */
[----:B--2---:R-:W-:Y:S01]  /*5740*/  FFMA R25, R113, UR6, -R6 ;  /* 0x0000000671197c23 */ /* 0x004fe20008000806 */
[----:B-----5:R-:W-:Y:S01]  /*5750*/  @!P6 FMUL R101, R101, R101 ;  /* 0x000000656565e220 */ /* 0x020fe20000400000 */
[----:B------:R-:W-:Y:S01]  /*5760*/  FSETP.GEU.AND P6, PT, R33, -126, PT ;  /* 0xc2fc00002100780b */ /* 0x000fe20003fce000 */
[----:B------:R-:W-:Y:S01]  /*5770*/  ULDC UR6, c[0x0][0x604] ;  /* 0x0001810000067ab9 */ /* 0x000fe20000000800 */
[----:B------:R-:W-:Y:S01]  /*5780*/  FADD R170, R41, R80 ;  /* 0x0000005029aa7221 */ /* 0x000fe20000000000 */
[----:B------:R-:W-:-:S02]  /*5790*/  FSETP.GEU.AND P5, PT, R25, -126, PT ;  /* 0xc2fc00001900780b */ /* 0x000fc40003fae000 */
[----:B------:R-:W2:Y:S01]  /*57a0*/  MUFU.EX2 R171, R171 ;  /* 0x000000ab00ab7308 */ /* 0x000ea20000000800 */
[--C-:B-1----:R-:W-:Y:S01]  /*57b0*/  FFMA R29, R116, UR6, -R6.reuse ;  /* 0x00000006741d7c23 */ /* 0x102fe20008000806 */
[----:B------:R-:W-:Y:S01]  /*57c0*/  ULDC UR6, c[0x0][0x604] ;  /* 0x0001810000067ab9 */ /* 0x000fe20000000800 */
[----:B---3--:R-:W-:Y:S01]  /*57d0*/  @!P3 FMUL R105, R105, R105 ;  /* 0x000000696969b220 */ /* 0x008fe20000400000 */
[--C-:B------:R-:W-:Y:S01]  /*57e0*/  FFMA R173, R120, UR6, -R6.reuse ;  /* 0x0000000678ad7c23 */ /* 0x100fe20008000806 */
[----:B------:R-:W-:Y:S01]  /*57f0*/  ULDC UR6, c[0x0][0x604] ;  /* 0x0001810000067ab9 */ /* 0x000fe20000000800 */
[----:B------:R-:W-:Y:S01]  /*5800*/  FSETP.GEU.AND P3, PT, R29, -126, PT ;  /* 0xc2fc00001d00780b */ /* 0x000fe20003f6e000 */
[----:B------:R-:W-:Y:S01]  /*5810*/  FFMA R120, R121, UR6, -R6 ;  /* 0x0000000679787c23 */ /* 0x000fe20008000806 */
[----:B------:R-:W-:Y:S01]  /*5820*/  @!P6 FMUL R33, R33, 0.5 ;  /* 0x3f0000002121e820 */ /* 0x000fe20000400000 */
[----:B------:R1:W3:Y:S01]  /*5830*/  MUFU.EX2 R112, R109 ;  /* 0x0000006d00707308 */ /* 0x0002e20000000800 */
[----:B------:R-:W-:Y:S01]  /*5840*/  ULDC UR6, c[0x0][0x604] ;  /* 0x0001810000067ab9 */ /* 0x000fe20000000800 */
[----:B------:R-:W-:Y:S01]  /*5850*/  @!P5 FMUL R25, R25, 0.5 ;  /* 0x3f0000001919d820 */ /* 0x000fe20000400000 */
[----:B----4-:R-:W-:Y:S01]  /*5860*/  @!P2 FMUL R108, R108, R108 ;  /* 0x0000006c6c6ca220 */ /* 0x010fe20000400000 */
[----:B------:R-:W-:-:S04]  /*5870*/  FSETP.GEU.AND P2, PT, R173, -126, PT ;  /* 0xc2fc0000ad00780b */ /* 0x000fc80003f4e000 */
[----:B------:R-:W4:Y:S01]  /*5880*/  MUFU.EX2 R116, R25 ;  /* 0x0000001900747308 */ /* 0x000f220000000800 */
[----:B--2---:R-:W-:Y:S01]  /*5890*/  @!P4 FMUL R171, R171, R171 ;  /* 0x000000abababc220 */ /* 0x004fe20000400000 */
[----:B------:R-:W-:Y:S01]  /*58a0*/  FSETP.GEU.AND P4, PT, R120, -126, PT ;  /* 0xc2fc00007800780b */ /* 0x000fe20003f8e000 */
[----:B------:R-:W-:Y:S01]  /*58b0*/  @!P3 FMUL R29, R29, 0.5 ;  /* 0x3f0000001d1db820 */ /* 0x000fe20000400000 */
[----:B-1----:R-:W-:-:S04]  /*58c0*/  F2FP.BF16.F32.PACK_AB R109, R127, R122 ;  /* 0x0000007a7f6d723e */ /* 0x002fc800000010ff */
[----:B------:R1:W2:Y:S01]  /*58d0*/  MUFU.EX2 R113, R33 ;  /* 0x0000002100717308 */ /* 0x0002a20000000800 */
[----:B---3--:R-:W-:Y:S01]  /*58e0*/  @!P1 FMUL R112, R112, R112 ;  /* 0x0000007070709220 */ /* 0x008fe20000400000 */
[----:B------:R-:W-:-:S05]  /*58f0*/  @!P2 FMUL R173, R173, 0.5 ;  /* 0x3f000000adada820 */ /* 0x000fca0000400000 */
[----:B------:R-:W-:Y:S01]  /*5900*/  @!P4 FMUL R120, R120, 0.5 ;  /* 0x3f0000007878c820 */ /* 0x000fe20000400000 */
        /* <DEDUP_REMOVED lines=8> */
[--C-:B------:R-:W-:Y:S01]  /*5990*/  FFMA R125, R128, UR10, -R6.reuse ;  /* 0x0000000a807d7c23 */ /* 0x100fe20008000806 */
[----:B------:R-:W1:Y:S01]  /*59a0*/  MUFU.EX2 R120, R120 ;  /* 0x0000007800787308 */ /* 0x000e620000000800 */
[----:B------:R-:W-:Y:S01]  /*59b0*/  ULDC UR10, c[0x0][0x604] ;  /* 0x00018100000a7ab9 */ /* 0x000fe20000000800 */
[----:B------:R-:W-:Y:S01]  /*59c0*/  ULDC UR6, c[0x0][0x604] ;  /* 0x0001810000067ab9 */ /* 0x000fe20000000800 */
[----:B------:R-:W-:Y:S01]  /*59d0*/  FSETP.GEU.AND P5, PT, R25, -126, PT ;  /* 0xc2fc00001900780b */ /* 0x000fe20003fae000 */
[--C-:B------:R-:W-:Y:S01]  /*59e0*/  FFMA R134, R137, UR10, -R6.reuse ;  /* 0x0000000a89867c23 */ /* 0x100fe20008000806 */
[----:B------:R-:W-:Y:S01]  /*59f0*/  FFMA R137, R140, UR18, -R6 ;  /* 0x000000128c897c23 */ /* 0x000fe20008000806 */
[----:B--2---:R-:W-:Y:S01]  /*5a00*/  @!P6 FMUL R113, R113, R113 ;  /* 0x000000717171e220 */ /* 0x004fe20000400000 */
[----:B------:R-:W-:Y:S01]  /*5a10*/  FSETP.GEU.AND P6, PT, R124, -126, PT ;  /* 0xc2fc00007c00780b */ /* 0x000fe20003fce000 */
[----:B------:R2:W4:Y:S01]  /*5a20*/  MUFU.EX2 R121, R29 ;  /* 0x0000001d00797308 */ /* 0x0005220000000800 */
[----:B---3--:R-:W-:Y:S01]  /*5a30*/  @!P2 FMUL R173, R173, R173 ;  /* 0x000000adadada220 */ /* 0x008fe20000400000 */
[----:B------:R-:W-:Y:S01]  /*5a40*/  @!P1 FMUL R33, R33, 0.5 ;  /* 0x3f00000021219820 */ /* 0x000fe20000400000 */
[----:B------:R-:W-:-:S05]  /*5a50*/  FSETP.GEU.AND P2, PT, R125, -126, PT ;  /* 0xc2fc00007d00780b */ /* 0x000fca0003f4e000 */
[----:B------:R-:W-:Y:S01]  /*5a60*/  @!P5 FMUL R25, R25, 0.5 ;  /* 0x3f0000001919d820 */ /* 0x000fe20000400000 */
[----:B------:R3:W5:Y:S01]  /*5a70*/  MUFU.EX2 R117, R33 ;  /* 0x0000002100757308 */ /* 0x0007620000000800 */
[----:B--2---:R-:W-:Y:S01]  /*5a80*/  FFMA R29, R5, UR11, -R6 ;  /* 0x0000000b051d7c23 */ /* 0x004fe20008000806 */
[----:B-1----:R-:W-:Y:S01]  /*5a90*/  @!P4 FMUL R120, R120, R120 ;  /* 0x000000787878c220 */ /* 0x002fe20000400000 */
[----:B------:R-:W-:Y:S01]  /*5aa0*/  ULDC UR11, c[0x0][0x604] ;  /* 0x00018100000b7ab9 */ /* 0x000fe20000000800 */
[----:B------:R-:W-:Y:S01]  /*5ab0*/  FADD R5, R9, R66 ;  /* 0x0000004209057221 */ /* 0x000fe20000000000 */
[--C-:B------:R-:W-:Y:S01]  /*5ac0*/  FFMA R144, R144, UR11, -R6.reuse ;  /* 0x0000000b90907c23 */ /* 0x100fe20008000806 */
[----:B------:R-:W-:Y:S01]  /*5ad0*/  FSETP.GEU.AND P4, PT, R29, -126, PT ;  /* 0xc2fc00001d00780b */ /* 0x000fe20003f8e000 */
[----:B------:R-:W-:Y:S01]  /*5ae0*/  @!P2 FMUL R125, R125, 0.5 ;  /* 0x3f0000007d7da820 */ /* 0x000fe20000400000 */
[----:B------:R1:W2:Y:S01]  /*5af0*/  MUFU.EX2 R128, R25 ;  /* 0x0000001900807308 */ /* 0x0002a20000000800 */
[----:B---3--:R-:W-:Y:S01]  /*5b00*/  FFMA R33, R132, UR6, -R6 ;  /* 0x0000000684217c23 */ /* 0x008fe20008000806 */
[----:B------:R-:W-:Y:S01]  /*5b10*/  FADD R5, R5, R60 ;  /* 0x0000003c05057221 */ /* 0x000fe20000000000 */
[----:B------:R-:W-:Y:S01]  /*5b20*/  FADD R60, R34, R99 ;  /* 0x00000063223c7221 */ /* 0x000fe20000000000 */
[----:B------:R-:W-:Y:S01]  /*5b30*/  FFMA R6, R149, UR15, -R6 ;  /* 0x0000000f95067c23 */ /* 0x000fe20008000806 */
[----:B------:R-:W-:Y:S01]  /*5b40*/  @!P6 FMUL R124, R124, 0.5 ;  /* 0x3f0000007c7ce820 */ /* 0x000fe20000400000 */
[----:B----4-:R-:W-:-:S02]  /*5b50*/  @!P3 FMUL R121, R121, R121 ;  /* 0x000000797979b220 */ /* 0x010fc40000400000 */
[----:B------:R-:W3:Y:S01]  /*5b60*/  MUFU.EX2 R125, R125 ;  /* 0x0000007d007d7308 */ /* 0x000ee20000000800 */
[----:B-----5:R-:W-:Y:S01]  /*5b70*/  @!P1 FMUL R117, R117, R117 ;  /* 0x0000007575759220 */ /* 0x020fe20000400000 */
[----:B------:R-:W-:Y:S01]  /*5b80*/  FSETP.GEU.AND P1, PT, R136, -126, PT ;  /* 0xc2fc00008800780b */ /* 0x000fe20003f2e000 */
[----:B------:R-:W-:Y:S01]  /*5b90*/  @!P4 FMUL R29, R29, 0.5 ;  /* 0x3f0000001d1dc820 */ /* 0x000fe20000400000 */
[----:B-1----:R-:W-:-:S04]  /*5ba0*/  FADD R25, R12, R55 ;  /* 0x000000370c197221 */ /* 0x002fc80000000000 */
[----:B------:R1:W4:Y:S01]  /*5bb0*/  MUFU.EX2 R132, R29 ;  /* 0x0000001d00847308 */ /* 0x0003220000000800 */
[----:B--2---:R-:W-:Y:S01]  /*5bc0*/  @!P5 FMUL R128, R128, R128 ;  /* 0x000000808080d220 */ /* 0x004fe20000400000 */
[----:B------:R-:W-:Y:S01]  /*5bd0*/  FSETP.GEU.AND P5, PT, R134, -126, PT ;  /* 0xc2fc00008600780b */ /* 0x000fe20003fae000 */
[----:B------:R-:W-:Y:S01]  /*5be0*/  FADD R63, R25, R60 ;  /* 0x0000003c193f7221 */ /* 0x000fe20000000000 */
[----:B------:R-:W-:Y:S01]  /*5bf0*/  FADD R25, R11, R70 ;  /* 0x000000460b197221 */ /* 0x000fe20000000000 */
[----:B------:R-:W-:Y:S01]  /*5c00*/  FADD R60, R31, R102 ;  /* 0x000000661f3c7221 */ /* 0x000fe20000000000 */
[----:B------:R-:W-:Y:S01]  /*5c10*/  F2FP.BF16.F32.PACK_AB R31, R38, R31 ;  /* 0x0000001f261f723e */ /* 0x000fe200000010ff */
[----:B------:R-:W-:Y:S01]  /*5c20*/  @!P1 FMUL R136, R136, 0.5 ;  /* 0x3f00000088889820 */ /* 0x000fe20000400000 */
[----:B------:R-:W2:Y:S01]  /*5c30*/  MUFU.EX2 R124, R124 ;  /* 0x0000007c007c7308 */ /* 0x000ea20000000800 */
[----:B---3--:R-:W-:Y:S01]  /*5c40*/  @!P2 FMUL R125, R125, R125 ;  /* 0x0000007d7d7da220 */ /* 0x008fe20000400000 */
[----:B------:R-:W-:Y:S01]  /*5c50*/  FSETP.GEU.AND P2, PT, R137, -126, PT ;  /* 0xc2fc00008900780b */ /* 0x000fe20003f4e000 */
[----:B-1----:R-:W-:Y:S01]  /*5c60*/  FADD R29, R17, R82 ;  /* 0x00000052111d7221 */ /* 0x002fe20000000000 */
[----:B------:R-:W-:Y:S01]  /*5c70*/  FADD R65, R25, R60 ;  /* 0x0000003c19417221 */ /* 0x000fe20000000000 */
[----:B------:R-:W-:Y:S01]  /*5c80*/  FADD R25, R14, R59 ;  /* 0x0000003b0e197221 */ /* 0x000fe20000000000 */
[----:B------:R-:W-:Y:S01]  /*5c90*/  FADD R60, R38, R103 ;  /* 0x00000067263c7221 */ /* 0x000fe20000000000 */
[----:B------:R-:W-:Y:S01]  /*5ca0*/  @!P5 FMUL R134, R134, 0.5 ;  /* 0x3f0000008686d820 */ /* 0x000fe20000400000 */
[----:B------:R-:W1:Y:S01]  /*5cb0*/  MUFU.EX2 R133, R136 ;  /* 0x0000008800857308 */ /* 0x000e620000000800 */
[----:B----4-:R-:W-:Y:S01]  /*5cc0*/  @!P4 FMUL R132, R132, R132 ;  /* 0x000000848484c220 */ /* 0x010fe20000400000 */
[----:B------:R-:W-:Y:S01]  /*5cd0*/  FSETP.GEU.AND P4, PT, R141, -126, PT ;  /* 0xc2fc00008d00780b */ /* 0x000fe20003f8e000 */
[----:B------:R-:W-:Y:S01]  /*5ce0*/  FADD R156, R29, R72 ;  /* 0x000000481d9c7221 */ /* 0x000fe20000000000 */
[----:B------:R-:W-:Y:S01]  /*5cf0*/  FADD R29, R20, R79 ;  /* 0x0000004f141d7221 */ /* 0x000fe20000000000 */
[----:B------:R-:W-:Y:S01]  /*5d00*/  FADD R72, R50, R119 ;  /* 0x0000007732487221 */ /* 0x000fe20000000000 */
[----:B------:R-:W-:Y:S01]  /*5d10*/  FADD R69, R25, R60 ;  /* 0x0000003c19457221 */ /* 0x000fe20000000000 */
[----:B------:R-:W-:Y:S01]  /*5d20*/  @!P2 FMUL R137, R137, 0.5 ;  /* 0x3f0000008989a820 */ /* 0x000fe20000400000 */
[----:B------:R-:W3:Y:S01]  /*5d30*/  MUFU.EX2 R134, R134 ;  /* 0x0000008600867308 */ /* 0x000ee20000000800 */
[----:B------:R-:W-:Y:S01]  /*5d40*/  FADD R158, R29, R72 ;  /* 0x000000481d9e7221 */ /* 0x000fe20000000000 */
[----:B------:R-:W-:Y:S01]  /*5d50*/  FADD R29, R22, R87 ;  /* 0x00000057161d7221 */ /* 0x000fe20000000000 */
[----:B------:R-:W-:Y:S01]  /*5d60*/  FADD R72, R54, R123 ;  /* 0x0000007b36487221 */ /* 0x000fe20000000000 */
[----:B------:R-:W-:Y:S01]  /*5d70*/  FADD R25, R13, R74 ;  /* 0x0000004a0d197221 */ /* 0x000fe20000000000 */
[----:B------:R-:W-:Y:S01]  /*5d80*/  FADD R60, R23, R106 ;  /* 0x0000006a173c7221 */ /* 0x000fe20000000000 */
[----:B--2---:R-:W-:Y:S01]  /*5d90*/  @!P6 FMUL R124, R124, R124 ;  /* 0x0000007c7c7ce220 */ /* 0x004fe20000400000 */
[----:B------:R-:W-:Y:S01]  /*5da0*/  @!P4 FMUL R141, R141, 0.5 ;  /* 0x3f0000008d8dc820 */ /* 0x000fe20000400000 */
[----:B------:R-:W2:Y:S01]  /*5db0*/  MUFU.EX2 R137, R137 ;  /* 0x0000008900897308 */ /* 0x000ea20000000800 */
[----:B-1----:R-:W-:Y:S01]  /*5dc0*/  @!P1 FMUL R133, R133, R133 ;  /* 0x0000008585859220 */ /* 0x002fe20000400000 */
[----:B------:R-:W-:Y:S01]  /*5dd0*/  FSETP.GEU.AND P1, PT, R144, -126, PT ;  /* 0xc2fc00009000780b */ /* 0x000fe20003f2e000 */
[----:B------:R-:W-:Y:S01]  /*5de0*/  FADD R162, R29, R72 ;  /* 0x000000481da27221 */ /* 0x000fe20000000000 */
[----:B------:R-:W-:Y:S01]  /*5df0*/  FADD R29, R16, R67 ;  /* 0x00000043101d7221 */ /* 0x000fe20000000000 */
[----:B------:R-:W-:Y:S01]  /*5e00*/  FADD R72, R42, R107 ;  /* 0x0000006b2a487221 */ /* 0x000fe20000000000 */
[----:B------:R-:W-:Y:S01]  /*5e10*/  FADD R73, R25, R60 ;  /* 0x0000003c19497221 */ /* 0x000fe20000000000 */
[----:B------:R-:W-:Y:S01]  /*5e20*/  FADD R25, R15, R78 ;  /* 0x0000004e0f197221 */ /* 0x000fe20000000000 */
[----:B------:R-:W1:Y:S01]  /*5e30*/  MUFU.EX2 R136, R141 ;  /* 0x0000008d00887308 */ /* 0x000e620000000800 */
[----:B---3--:R-:W-:Y:S01]  /*5e40*/  @!P5 FMUL R134, R134, R134 ;  /* 0x000000868686d220 */ /* 0x008fe20000400000 */
[----:B------:R-:W-:Y:S01]  /*5e50*/  FSETP.GEU.AND P5, PT, R138, -126, PT ;  /* 0xc2fc00008a00780b */ /* 0x000fe20003fae000 */
[----:B------:R-:W-:Y:S01]  /*5e60*/  FADD R75, R29, R72 ;  /* 0x000000481d4b7221 */ /* 0x000fe20000000000 */
[----:B------:R-:W-:Y:S01]  /*5e70*/  FADD R29, R26, R91 ;  /* 0x0000005b1a1d7221 */ /* 0x000fe20000000000 */
[----:B------:R-:W-:Y:S01]  /*5e80*/  FADD R72, R58, R127 ;  /* 0x0000007f3a487221 */ /* 0x000fe20000000000 */
[----:B------:R-:W-:Y:S01]  /*5e90*/  FADD R60, R35, R110 ;  /* 0x0000006e233c7221 */ /* 0x000fe20000000000 */
[----:B------:R-:W-:Y:S01]  /*5ea0*/  @!P1 FMUL R144, R144, 0.5 ;  /* 0x3f00000090909820 */ /* 0x000fe20000400000 */
[----:B------:R-:W-:Y:S01]  /*5eb0*/  FADD R80, R165, R134 ;  /* 0x00000086a5507221 */ /* 0x000fe20000000000 */
[----:B--2---:R-:W-:Y:S01]  /*5ec0*/  @!P2 FMUL R137, R137, R137 ;  /* 0x000000898989a220 */ /* 0x004fe20000400000 */
[----:B------:R-:W-:Y:S01]  /*5ed0*/  FSETP.GEU.AND P2, PT, R33, -126, PT ;  /* 0xc2fc00002100780b */ /* 0x000fe20003f4e000 */
[----:B------:R-:W2:Y:S01]  /*5ee0*/  MUFU.EX2 R141, R144 ;  /* 0x00000090008d7308 */ /* 0x000ea20000000800 */
[----:B------:R-:W-:Y:S01]  /*5ef0*/  FADD R166, R29, R72 ;  /* 0x000000481da67221 */ /* 0x000fe20000000000 */
[----:B------:R-:W-:Y:S01]  /*5f00*/  FADD R77, R25, R60 ;  /* 0x0000003c194d7221 */ /* 0x000fe20000000000 */
[----:B------:R-:W-:Y:S01]  /*5f10*/  FADD R29, R27, R94 ;  /* 0x0000005e1b1d7221 */ /* 0x000fe20000000000 */
[----:B------:R-:W-:Y:S01]  /*5f20*/  @!P5 FMUL R138, R138, 0.5 ;  /* 0x3f0000008a8ad820 */ /* 0x000fe20000400000 */
[----:B------:R-:W-:Y:S01]  /*5f30*/  FADD R72, R62, R111 ;  /* 0x0000006f3e487221 */ /* 0x000fe20000000000 */
[----:B-1----:R-:W-:Y:S01]  /*5f40*/  @!P4 FMUL R136, R136, R136 ;  /* 0x000000888888c220 */ /* 0x002fe20000400000 */
[----:B------:R-:W-:Y:S01]  /*5f50*/  FSETP.GEU.AND P4, PT, R37, -126, PT ;  /* 0xc2fc00002500780b */ /* 0x000fe20003f8e000 */
[----:B------:R-:W-:Y:S01]  /*5f60*/  FADD R25, R18, R71 ;  /* 0x0000004712197221 */ /* 0x000fe20000000000 */
[----:B------:R-:W-:Y:S01]  /*5f70*/  FADD R60, R46, R115 ;  /* 0x000000732e3c7221 */ /* 0x000fe20000000000 */
[----:B------:R-:W1:Y:S01]  /*5f80*/  MUFU.EX2 R138, R138 ;  /* 0x0000008a008a7308 */ /* 0x000e620000000800 */
[----:B------:R-:W-:Y:S01]  /*5f90*/  FADD R168, R29, R72 ;  /* 0x000000481da87221 */ /* 0x000fe20000000000 */
[----:B------:R-:W-:Y:S01]  /*5fa0*/  @!P2 FMUL R33, R33, 0.5 ;  /* 0x3f0000002121a820 */ /* 0x000fe20000400000 */
[----:B------:R-:W-:Y:S01]  /*5fb0*/  FADD R81, R25, R60 ;  /* 0x0000003c19517221 */ /* 0x000fe20000000000 */
[----:B------:R-:W-:Y:S01]  /*5fc0*/  FADD R25, R24, R169 ;  /* 0x000000a918197221 */ /* 0x000fe20000000000 */
[----:B------:R-:W-:Y:S01]  /*5fd0*/  FADD R60, R56, R173 ;  /* 0x000000ad383c7221 */ /* 0x000fe20000000000 */
[----:B------:R-:W-:Y:S01]  /*5fe0*/  FADD R29, R40, R105 ;  /* 0x00000069281d7221 */ /* 0x000fe20000000000 */
[----:B--2---:R-:W-:Y:S01]  /*5ff0*/  @!P1 FMUL R141, R141, R141 ;  /* 0x0000008d8d8d9220 */ /* 0x004fe20000400000 */
[----:B------:R-:W-:Y:S01]  /*6000*/  FSETP.GEU.AND P1, PT, R148, -126, PT ;  /* 0xc2fc00009400780b */ /* 0x000fe20003f2e000 */
[----:B------:R2:W3:Y:S01]  /*6010*/  MUFU.EX2 R145, R33 ;  /* 0x0000002100917308 */ /* 0x0004e20000000800 */
[----:B------:R-:W-:Y:S01]  /*6020*/  @!P4 FMUL R37, R37, 0.5 ;  /* 0x3f0000002525c820 */ /* 0x000fe20000400000 */
[----:B------:R-:W-:Y:S01]  /*6030*/  FADD R72, R76, R133 ;  /* 0x000000854c487221 */ /* 0x000fe20000000000 */
[----:B------:R-:W-:Y:S01]  /*6040*/  FADD R41, R25, R60 ;  /* 0x0000003c19297221 */ /* 0x000fe20000000000 */
[----:B------:R-:W-:Y:S01]  /*6050*/  FADD R25, R131, R92 ;  /* 0x0000005c83197221 */ /* 0x000fe20000000000 */
[----:B------:R-:W-:Y:S01]  /*6060*/  FADD R60, R157, R120 ;  /* 0x000000789d3c7221 */ /* 0x000fe20000000000 */
[----:B------:R-:W-:Y:S01]  /*6070*/  FADD R146, R29, R72 ;  /* 0x000000481d927221 */ /* 0x000fe20000000000 */
[----:B------:R-:W-:Y:S01]  /*6080*/  FADD R29, R28, R93 ;  /* 0x0000005d1c1d7221 */ /* 0x000fe20000000000 */
[----:B-1----:R-:W-:Y:S01]  /*6090*/  @!P5 FMUL R138, R138, R138 ;  /* 0x0000008a8a8ad220 */ /* 0x002fe20000400000 */
[----:B------:R-:W-:Y:S01]  /*60a0*/  FSETP.GEU.AND P5, PT, R6, -126, PT ;  /* 0xc2fc00000600780b */ /* 0x000fe20003fae000 */
[----:B------:R1:W4:Y:S01]  /*60b0*/  MUFU.EX2 R140, R37 ;  /* 0x00000025008c7308 */ /* 0x0003220000000800 */
[----:B--2---:R-:W-:Y:S01]  /*60c0*/  FADD R33, R147, R108 ;  /* 0x0000006c93217221 */ /* 0x004fe20000000000 */
[----:B------:R-:W-:Y:S01]  /*60d0*/  @!P1 FMUL R148, R148, 0.5 ;  /* 0x3f00000094949820 */ /* 0x000fe20000400000 */
[----:B------:R-:W-:Y:S01]  /*60e0*/  FADD R72, R64, R117 ;  /* 0x0000007540487221 */ /* 0x000fe20000000000 */
[----:B------:R-:W-:Y:S01]  /*60f0*/  FADD R45, R25, R60 ;  /* 0x0000003c192d7221 */ /* 0x000fe20000000000 */
[----:B------:R-:W-:Y:S01]  /*6100*/  FADD R150, R33, R80 ;  /* 0x0000005021967221 */ /* 0x000fe20000000000 */
[----:B------:R-:W-:Y:S01]  /*6110*/  FADD R25, R135, R96 ;  /* 0x0000006087197221 */ /* 0x000fe20000000000 */
[----:B------:R-:W-:Y:S01]  /*6120*/  FADD R49, R29, R72 ;  /* 0x000000481d317221 */ /* 0x000fe20000000000 */
[----:B------:R-:W2:Y:S01]  /*6130*/  MUFU.EX2 R149, R148 ;  /* 0x0000009400957308 */ /* 0x000ea20000000800 */
[----:B------:R-:W-:Y:S01]  /*6140*/  FADD R29, R44, R171 ;  /* 0x000000ab2c1d7221 */ /* 0x000fe20000000000 */
[----:B------:R-:W-:Y:S01]  /*6150*/  FADD R72, R130, R137 ;  /* 0x0000008982487221 */ /* 0x000fe20000000000 */
[----:B------:R-:W-:Y:S01]  /*6160*/  FADD R60, R159, R128 ;  /* 0x000000809f3c7221 */ /* 0x000fe20000000000 */
[----:B------:R-:W-:Y:S01]  /*6170*/  @!P5 FMUL R6, R6, 0.5 ;  /* 0x3f0000000606d820 */ /* 0x000fe20000400000 */
[----:B------:R-:W-:Y:S01]  /*6180*/  FADD R33, R151, R112 ;  /* 0x0000007097217221 */ /* 0x000fe20000000000 */
[----:B------:R-:W-:Y:S01]  /*6190*/  FADD R80, R167, R136 ;  /* 0x00000088a7507221 */ /* 0x000fe20000000000 */
[----:B------:R-:W-:Y:S01]  /*61a0*/  FADD R152, R29, R72 ;  /* 0x000000481d987221 */ /* 0x000fe20000000000 */
[----:B------:R-:W5:Y:S01]  /*61b0*/  MUFU.EX2 R142, R6 ;  /* 0x00000006008e7308 */ /* 0x000f620000000800 */
[----:B------:R-:W-:Y:S01]  /*61c0*/  FADD R53, R25, R60 ;  /* 0x0000003c19357221 */ /* 0x000fe20000000000 */
[----:B------:R-:W-:Y:S01]  /*61d0*/  FADD R154, R33, R80 ;  /* 0x00000050219a7221 */ /* 0x000fe20000000000 */
[----:B------:R-:W-:Y:S01]  /*61e0*/  FADD R25, R32, R97 ;  /* 0x0000006120197221 */ /* 0x000fe20000000000 */
[----:B------:R-:W-:Y:S01]  /*61f0*/  FADD R60, R68, R125 ;  /* 0x0000007d443c7221 */ /* 0x000fe20000000000 */
[----:B------:R-:W-:Y:S01]  /*6200*/  FADD R33, R48, R113 ;  /* 0x0000007130217221 */ /* 0x000fe20000000000 */
[----:B------:R-:W-:Y:S01]  /*6210*/  FADD R80, R84, R141 ;  /* 0x0000008d54507221 */ /* 0x000fe20000000000 */
[----:B------:R-:W-:Y:S01]  /*6220*/  FADD R29, R139, R100 ;  /* 0x000000648b1d7221 */ /* 0x000fe20000000000 */
[----:B------:R-:W-:Y:S01]  /*6230*/  FADD R72, R161, R132 ;  /* 0x00000084a1487221 */ /* 0x000fe20000000000 */
[----:B-1----:R-:W-:Y:S01]  /*6240*/  FADD R37, R153, R116 ;  /* 0x0000007499257221 */ /* 0x002fe20000000000 */
[----:B------:R-:W-:Y:S01]  /*6250*/  FADD R144, R85, R138 ;  /* 0x0000008a55907221 */ /* 0x000fe20000000000 */
[----:B---3--:R-:W-:Y:S01]  /*6260*/  @!P2 FMUL R145, R145, R145 ;  /* 0x000000919191a220 */ /* 0x008fe20000400000 */
[----:B----4-:R-:W-:Y:S01]  /*6270*/  @!P4 FMUL R140, R140, R140 ;  /* 0x0000008c8c8cc220 */ /* 0x010fe20000400000 */
[----:B--2---:R-:W-:Y:S01]  /*6280*/  @!P1 FMUL R149, R149, R149 ;  /* 0x0000009595959220 */ /* 0x004fe20000400000 */
[----:B------:R-:W-:Y:S01]  /*6290*/  FADD R57, R25, R60 ;  /* 0x0000003c19397221 */ /* 0x000fe20000000000 */
[----:B------:R-:W-:Y:S01]  /*62a0*/  FADD R148, R33, R80 ;  /* 0x0000005021947221 */ /* 0x000fe20000000000 */
[----:B------:R-:W-:Y:S01]  /*62b0*/  FADD R61, R29, R72 ;  /* 0x000000481d3d7221 */ /* 0x000fe20000000000 */
[----:B-----5:R-:W-:Y:S01]  /*62c0*/  @!P5 FMUL R142, R142, R142 ;  /* 0x0000008e8e8ed220 */ /* 0x020fe20000400000 */
        /* <DEDUP_REMOVED lines=37> */
[----:B------:R-:W-:Y:S01]  /*6520*/  MOV R25, UR7 ;  /* 0x0000000700197c02 */ /* 0x000fe20008000f00 */
[----:B------:R-:W-:Y:S01]  /*6530*/  FADD R45, R45, R80 ;  /* 0x000000502d2d7221 */ /* 0x000fe20000000000 */
[----:B------:R-:W-:Y:S01]  /*6540*/  FADD R6, R41, R6 ;  /* 0x0000000629067221 */ /* 0x000fe20000000000 */
[----:B------:R-:W-:Y:S01]  /*6550*/  F2FP.BF16.F32.PACK_AB R37, R50, R39 ;  /* 0x000000273225723e */ /* 0x000fe200000010ff */
[----:B------:R-:W-:Y:S01]  /*6560*/  FADD R5, R5, R168 ;  /* 0x000000a805057221 */ /* 0x000fe20000000000 */
[----:B------:R-:W-:Y:S01]  /*6570*/  FADD R170, R63, R170 ;  /* 0x000000aa3faa7221 */ /* 0x000fe20000000000 */
[----:B------:R1:W-:Y:S01]  /*6580*/  SYNCS.ARRIVE.TRANS64.A1T0 RZ, [R25+UR4], RZ ;  /* 0x000000ff19ff79a7 */ /* 0x0003e20008100004 */
[----:B------:R-:W-:Y:S01]  /*6590*/  F2FP.BF16.F32.PACK_AB R39, R54, R43 ;  /* 0x0000002b3627723e */ /* 0x000fe200000010ff */
[----:B------:R-:W-:Y:S01]  /*65a0*/  FADD R6, R6, R45 ;  /* 0x0000002d06067221 */ /* 0x000fe20000000000 */
[----:B------:R-:W-:Y:S01]  /*65b0*/  F2FP.BF16.F32.PACK_AB R43, R51, R62 ;  /* 0x0000003e332b723e */ /* 0x000fe200000010ff */
[----:B------:R-:W-:Y:S01]  /*65c0*/  FADD R5, R5, R170 ;  /* 0x000000aa05057221 */ /* 0x000fe20000000000 */
[----:B------:R-:W-:-:S02]  /*65d0*/  F2FP.BF16.F32.PACK_AB R49, R67, R74 ;  /* 0x0000004a4331723e */ /* 0x000fc400000010ff */
[----:B------:R-:W-:Y:S02]  /*65e0*/  F2FP.BF16.F32.PACK_AB R27, R30, R27 ;  /* 0x0000001b1e1b723e */ /* 0x000fe400000010ff */
[----:B-1----:R-:W-:Y:S02]  /*65f0*/  F2FP.BF16.F32.PACK_AB R25, R26, R19 ;  /* 0x000000131a19723e */ /* 0x002fe400000010ff */
[----:B------:R-:W-:Y:S02]  /*6600*/  F2FP.BF16.F32.PACK_AB R41, R58, R47 ;  /* 0x0000002f3a29723e */ /* 0x000fe400000010ff */
[----:B------:R-:W-:Y:S02]  /*6610*/  F2FP.BF16.F32.PACK_AB R51, R71, R78 ;  /* 0x0000004e4733723e */ /* 0x000fe400000010ff */
[----:B------:R-:W-:Y:S02]  /*6620*/  F2FP.BF16.F32.PACK_AB R53, R79, R82 ;  /* 0x000000524f35723e */ /* 0x000fe400000010ff */
[----:B------:R-:W-:-:S02]  /*6630*/  F2FP.BF16.F32.PACK_AB R60, R131, R24 ;  /* 0x00000018833c723e */ /* 0x000fc400000010ff */
[----:B------:R-:W-:Y:S02]  /*6640*/  F2FP.BF16.F32.PACK_AB R62, R135, R28 ;  /* 0x0000001c873e723e */ /* 0x000fe400000010ff */
[----:B------:R-:W-:Y:S02]  /*6650*/  F2FP.BF16.F32.PACK_AB R72, R139, R32 ;  /* 0x000000208b48723e */ /* 0x000fe400000010ff */
        /* <DEDUP_REMOVED lines=47> */
[----:B------:R-:W-:Y:S01]  /*6950*/  F2FP.BF16.F32.PACK_AB R110, R142, R149 ;  /* 0x000000958e6e723e */ /* 0x000fe200000010ff */
[----:B------:R-:W-:Y:S06]  /*6960*/  @!P0 BRA `(.L_x_19) ;  /* 0x0000000000048947 */ /* 0x000fec0003800000 */
[----:B------:R-:W-:Y:S01]  /*6970*/  BPT.TRAP 0x1 ;  /* 0x000000040000795c */ /* 0x000fe20000300000 */
.L_x_19:
[----:B------:R-:W1:Y:S01]  /*6980*/  SYNCS.PHASECHK.TRANS64.TRYWAIT P1, [UR38+0x58008], R4 ;  /* 0x05800804ff0075a7 */ /* 0x000e620008020166 */
[----:B------:R-:W-:Y:S01]  /*6990*/  ULOP3.LUT UR39, UR39, 0x8000000, URZ, 0xfc, !UPT ;  /* 0x0800000027277892 */ /* 0x000fe2000f8efc3f */
[----:B-1----:R-:W-:Y:S11]  /*69a0*/  @!P1 BRA `(.L_x_20) ;  /* 0x000000e400989947 */ /* 0x002ff60003800000 */
.L_x_108:
[----:B------:R-:W-:Y:S01]  /*69b0*/  UIADD3 UR4, UR39, 0x1000, URZ ;  /* 0x0000100027047890 */ /* 0x000fe2000fffe03f */
[----:B------:R-:W-:Y:S01]  /*69c0*/  WARPGROUP.ARRIVE ;  /* 0x00000000000079c5 */ /* 0x000fe20000000000 */
[----:B------:R-:W-:Y:S01]  /*69d0*/  UMOV UR7, 0x40000040 ;  /* 0x4000004000077882 */ /* 0x000fe20000000000 */
[----:B------:R-:W-:-:S04]  /*69e0*/  F2FP.BF16.F32.PACK_AB R111, R10, R111 ;  /* 0x0000006f0a6f723e */ /* 0x000fc800000010ff */
[----:B------:R-:W-:Y:S01]  /*69f0*/  UMOV UR6, UR4 ;  /* 0x0000000400067c82 */ /* 0x000fe20008000000 */
[----:B------:R-:W-:-:S09]  /*6a00*/  UIADD3 UR4, UR39, 0x1080, URZ ;  /* 0x0000108027047890 */ /* 0x000fd2000fffe03f */
[----:B------:R-:W-:Y:S01]  /*6a10*/  HGMMA.64x128x16.F32.BF16 R152, R60, gdesc[UR4].tnspB, RZ, !UPT, gsb0 ;  /* 0x41e000043c987df0 */ /* 0x000fe2000c0018ff */
[----:B------:R-:W-:Y:S01]  /*6a20*/  UMOV UR7, 0x40000040 ;  /* 0x4000004000077882 */ /* 0x000fe20000000000 */
[----:B------:R-:W-:Y:S01]  /*6a30*/  UMOV UR6, UR4 ;  /* 0x0000000400067c82 */ /* 0x000fe20008000000 */
[----:B------:R-:W-:Y:S01]  /*6a40*/  UIADD3 UR4, UR39, 0x1100, URZ ;  /* 0x0000110027047890 */ /* 0x000fe2000fffe03f */
[----:B------:R-:W-:Y:S02]  /*6a50*/  WARPGROUP.DEPBAR.LE gsb0, 0x0 ;  /* 0x00008000000079c5 */ /* 0x000fe40000010000 */
[----:B------:R-:W-:-:S06]  /*6a60*/  WARPGROUP.ARRIVE ;  /* 0x00000000000079c5 */ /* 0x000fcc0000000000 */
[----:B------:R-:W-:Y:S01]  /*6a70*/  HGMMA.64x128x16.F32.BF16 R152, R72, gdesc[UR4].tnspB, R152, gsb0 ;  /* 0x41e0000448987df0 */ /* 0x000fe20008001898 */
[----:B------:R-:W-:Y:S01]  /*6a80*/  UMOV UR6, UR4 ;  /* 0x0000000400067c82 */ /* 0x000fe20008000000 */
[----:B------:R-:W-:Y:S01]  /*6a90*/  UMOV UR7, 0x40000040 ;  /* 0x4000004000077882 */ /* 0x000fe20000000000 */
        /* <DEDUP_REMOVED lines=78> */
[----:B------:R-:W-:Y:S02]  /*6f80*/  WARPGROUP.DEPBAR.LE gsb0, 0x0 ;  /* 0x00008000000079c5 */ /* 0x000fe40000010000 */
[----:B------:R-:W-:-:S07]  /*6f90*/  WARPGROUP.ARRIVE ;  /* 0x00000000000079c5 */ /* 0x000fce0000000000 */
[----:B------:R-:W-:Y:S03]  /*6fa0*/  HGMMA.64x128x16.F32.BF16 R152, R108, gdesc[UR4].tnspB, R152, gsb0 ;  /* 0x41e000046c987df0 */ /* 0x000fe60008001898 */
[----:B------:R-:W-:Y:S02]  /*6fb0*/  WARPGROUP.DEPBAR.LE gsb0, 0x0 ;  /* 0x00008000000079c5 */ /* 0x000fe40000010000 */
[----:B------:R-:W-:Y:S05]  /*6fc0*/  @!P0 BRA `(.L_x_21) ;  /* 0x0000000000048947 */ /* 0x000fea0003800000 */
[----:B------:R-:W-:Y:S01]  /*6fd0*/  BPT.TRAP 0x1 ;  /* 0x000000040000795c */ /* 0x000fe20000300000 */
.L_x_21:
[----:B------:R-:W-:Y:S01]  /*6fe0*/  UISETP.GT.U32.AND UP0, UPT, UR5, 0x1, UPT ;  /* 0x000000010500788c */ /* 0x000fe2000bf04070 */
[----:B-1----:R-:W-:Y:S01]  /*6ff0*/  MOV R4, RZ ;  /* 0x000000ff00047202 */ /* 0x002fe20000000f00 */
[----:B------:R-:W-:-:S04]  /*7000*/  UIADD3 UR4, UR38, 0x58028, URZ ;  /* 0x0005802826047890 */ /* 0x000fc8000fffe03f */
[----:B------:R-:W-:Y:S01]  /*7010*/  PLOP3.LUT P1, PT, PT, PT, UP0, 0x80, 0x0 ;  /* 0x000000000000781c */ /* 0x000fe20003f2f008 */
[----:B------:R-:W-:-:S09]  /*7020*/  UPRMT UR4, URZ, 0x654, UR4 ;  /* 0x000006543f047896 */ /* 0x000fd20008000004 */
[----:B------:R-:W-:Y:S03]  /*7030*/  SYNCS.ARRIVE.TRANS64.RED.A1T0 RZ, [UR4], RZ ;  /* 0x000000ffffff79a7 */ /* 0x000fe60008100404 */
[----:B------:R-:W-:Y:S05]  /*7040*/  @P1 BRA `(.L_x_22) ;  /* 0x0000000000041947 */ /* 0x000fea0003800000 */
[----:B------:R-:W-:Y:S01]  /*7050*/  BPT.TRAP 0x1 ;  /* 0x000000040000795c */ /* 0x000fe20000300000 */
.L_x_22:
[C---:B------:R-:W-:Y:S01]  /*7060*/  ISETP.GE.AND P2, PT, R8.reuse, 0x3, PT ;  /* 0x000000030800780c */ /* 0x040fe20003f46270 */
[----:B------:R-:W-:Y:S01]  /*7070*/  UMOV UR46, 0x1 ;  /* 0x00000001002e7882 */ /* 0x000fe20000000000 */
[----:B------:R-:W-:Y:S01]  /*7080*/  UMOV UR45, 0x2 ;  /* 0x00000002002d7882 */ /* 0x000fe20000000000 */
[----:B------:R-:W-:Y:S02]  /*7090*/  IADD3 R3, R3, 0x100, RZ ;  /* 0x0000010003037810 */ /* 0x000fe40007ffe0ff */
[----:B------:R-:W-:-:S08]  /*70a0*/  IADD3 R8, R8, -0x1, RZ ;  /* 0xffffffff08087810 */ /* 0x000fd00007ffe0ff */
[----:B------:R-:W-:Y:S05]  /*70b0*/  @!P2 BRA `(.L_x_23) ;  /* 0x0000004c0054a947 */ /* 0x000fea0003800000 */
[----:B------:R-:W-:Y:S01]  /*70c0*/  IMAD.MOV.U32 R11, RZ, RZ, R7 ;  /* 0x000000ffff0b7224 */ /* 0x000fe200078e0007 */
[----:B------:R-:W-:Y:S01]  /*70d0*/  MOV R9, R129 ;  /* 0x0000008100097202 */ /* 0x000fe20000000f00 */
[----:B------:R-:W-:Y:S01]  /*70e0*/  UMOV UR45, 0x2 ;  /* 0x00000002002d7882 */ /* 0x000fe20000000000 */
[----:B------:R-:W-:Y:S01]  /*70f0*/  MOV R4, RZ ;  /* 0x000000ff00047202 */ /* 0x000fe20000000f00 */
[----:B------:R-:W-:Y:S01]  /*7100*/  UMOV UR46, 0x1 ;  /* 0x00000001002e7882 */ /* 0x000fe20000000000 */
[----:B------:R-:W-:-:S05]  /*7110*/  ULDC UR5, c[0x0][0x604] ;  /* 0x0001810000057ab9 */ /* 0x000fca0000000800 */
.L_x_34:
[----:B------:R-:W-:-:S13]  /*7120*/  PLOP3.LUT P3, PT, PT, PT, UP1, 0x80, 0x0 ;  /* 0x000000000000781c */ /* 0x000fda0003f6f018 */
[----:B-1----:R-:W-:Y:S05]  /*7130*/  @!P3 BRA `(.L_x_24) ;  /* 0x000000000004b947 */ /* 0x002fea0003800000 */
[----:B------:R-:W-:Y:S01]  /*7140*/  BPT.TRAP 0x1 ;  /* 0x000000040000795c */ /* 0x000fe20000300000 */
.L_x_24:
[----:B------:R-:W-:Y:S01]  /*7150*/  ULEA UR4, UR45, UR38, 0x3 ;  /* 0x000000262d047291 */ /* 0x000fe2000f8e183f */
[----:B------:R-:W-:-:S08]  /*7160*/  SHF.L.U32 R7, R4, 0x1f, RZ ;  /* 0x0000001f04077819 */ /* 0x000fd000000006ff */
[----:B------:R-:W1:Y:S02]  /*7170*/  SYNCS.PHASECHK.TRANS64.TRYWAIT P2, [UR4+0x58000], R7 ;  /* 0x05800007ff0075a7 */ /* 0x000e640008040144 */
[----:B-1----:R-:W-:Y:S05]  /*7180*/  @!P2 BRA `(.L_x_25) ;  /* 0x000000dc00b8a947 */ /* 0x002fea0003800000 */
.L_x_109:
[----:B------:R-:W-:Y:S01]  /*7190*/  ULEA UR30, UR45, UR44, 0xc ;  /* 0x0000002c2d1e7291 */ /* 0x000fe2000f8e603f */
[----:B------:R-:W-:Y:S01]  /*71a0*/  WARPGROUP.ARRIVE ;  /* 0x00000000000079c5 */ /* 0x000fe20000000000 */
[----:B------:R-:W-:Y:S01]  /*71b0*/  UMOV UR31, 0x40000040 ;  /* 0x40000040001f7882 */ /* 0x000fe20000000000 */
[----:B------:R-:W-:Y:S01]  /*71c0*/  UMOV UR35, 0x40000040 ;  /* 0x4000004000237882 */ /* 0x000fe20000000000 */
[----:B------:R-:W-:Y:S02]  /*71d0*/  UIADD3 UR34, UR30, 0x2, URZ ;  /* 0x000000021e227890 */ /* 0x000fe4000fffe03f */
[----:B------:R-:W-:Y:S01]  /*71e0*/  UIADD3 UR42, UR30, 0x4, URZ ;  /* 0x000000041e2a7890 */ /* 0x000fe2000fffe03f */
[----:B------:R-:W-:Y:S02]  /*71f0*/  UMOV UR43, 0x40000040 ;  /* 0x40000040002b7882 */ /* 0x000fe40000000000 */
[----:B------:R-:W-:Y:S01]  /*7200*/  HGMMA.64x256x16.F32.BF16 R24, gdesc[UR28], RZ, !UPT, gsb0 ;  /* 0x03e000001c1879f0 */ /* 0x000fe2000c0018ff */
[----:B------:R-:W-:Y:S01]  /*7210*/  UIADD3 UR10, UR30, 0x6, URZ ;  /* 0x000000061e0a7890 */ /* 0x000fe2000fffe03f */
[----:B------:R-:W-:Y:S01]  /*7220*/  UMOV UR11, 0x40000040 ;  /* 0x40000040000b7882 */ /* 0x000fe20000000000 */
        /* <DEDUP_REMOVED lines=8> */
[----:B------:R-:W-:-:S04]  /*72b0*/  UIADD3 UR4, UR45, 0x1, URZ ;  /* 0x000000012d047890 */ /* 0x000fc8000fffe03f */
[----:B------:R-:W-:-:S04]  /*72c0*/  UISETP.NE.AND UP0, UPT, UR4, 0x5, UPT ;  /* 0x000000050400788c */ /* 0x000fc8000bf05270 */
[----:B------:R-:W-:Y:S02]  /*72d0*/  USEL UR6, URZ, 0x1, UP0 ;  /* 0x000000013f067887 */ /* 0x000fe40008000000 */
[----:B------:R-:W-:-:S04]  /*72e0*/  USEL UR4, UR4, URZ, UP0 ;  /* 0x0000003f04047287 */ /* 0x000fc80008000000 */
[----:B------:R-:W-:Y:S01]  /*72f0*/  LOP3.LUT R4, R4, UR6, RZ, 0x3c, !PT ;  /* 0x0000000604047c12 */ /* 0x000fe2000f8e3cff */
        /* <DEDUP_REMOVED lines=28> */
[----:B------:R-:W-:Y:S05]  /*74c0*/  @!P3 BRA `(.L_x_26) ;  /* 0x000000000004b947 */ /* 0x000fea0003800000 */
[----:B------:R-:W-:Y:S01]  /*74d0*/  BPT.TRAP 0x1 ;  /* 0x000000040000795c */ /* 0x000fe20000300000 */
.L_x_26:
[----:B-1----:R-:W-:Y:S01]  /*74e0*/  FMNMX R10, R24, R11, !PT ;  /* 0x0000000b180a7209 */ /* 0x002fe20007800000 */
[----:B------:R-:W-:-:S03]  /*74f0*/  ULEA UR6, UR4, UR38, 0x3 ;  /* 0x0000002604067291 */ /* 0x000fc6000f8e183f */
[----:B------:R-:W-:-:S04]  /*7500*/  FMNMX R7, R25, R10, !PT ;  /* 0x0000000a19077209 */ /* 0x000fc80007800000 */
        /* <DEDUP_REMOVED lines=61> */
[----:B------:R-:W-:-:S05]  /*78e0*/  FMNMX R13, R149, R10, !PT ;  /* 0x0000000a950d7209 */ /* 0x000fca0007800000 */
[----:B------:R-:W1:Y:S02]  /*78f0*/  SHFL.BFLY PT, R10, R13, 0x1, 0x1f ;  /* 0x0c201f000d0a7f89 */ /* 0x000e6400000e0000 */
[----:B-1----:R-:W-:-:S05]  /*7900*/  FMNMX R14, R13, R10, !PT ;  /* 0x0000000a0d0e7209 */ /* 0x002fca0007800000 */
[----:B------:R-:W1:Y:S02]  /*7910*/  SHFL.BFLY PT, R7, R14, 0x2, 0x1f ;  /* 0x0c401f000e077f89 */ /* 0x000e6400000e0000 */
[----:B-1----:R-:W-:-:S04]  /*7920*/  FMNMX R7, R14, R7, !PT ;  /* 0x000000070e077209 */ /* 0x002fc80007800000 */
[----:B------:R-:W-:-:S04]  /*7930*/  FSETP.NEU.AND P2, PT, R7, -INF , PT ;  /* 0xff8000000700780b */ /* 0x000fc80003f4d000 */
[----:B------:R-:W-:-:S05]  /*7940*/  FSEL R10, R7, RZ, P2 ;  /* 0x000000ff070a7208 */ /* 0x000fca0001000000 */
[----:B------:R-:W-:-:S04]  /*7950*/  FMUL R12, R10, UR5 ;  /* 0x000000050a0c7c20 */ /* 0x000fc80008400000 */
[--C-:B------:R-:W-:Y:S01]  /*7960*/  FFMA R28, R28, UR5, -R12.reuse ;  /* 0x000000051c1c7c23 */ /* 0x100fe2000800080c */
[--C-:B------:R-:W-:Y:S01]  /*7970*/  FFMA R24, R24, UR5, -R12.reuse ;  /* 0x0000000518187c23 */ /* 0x100fe2000800080c */
[--C-:B------:R-:W-:Y:S01]  /*7980*/  FFMA R15, R29, UR5, -R12.reuse ;  /* 0x000000051d0f7c23 */ /* 0x100fe2000800080c */
[--C-:B------:R-:W-:Y:S01]  /*7990*/  FFMA R16, R25, UR5, -R12.reuse ;  /* 0x0000000519107c23 */ /* 0x100fe2000800080c */
[--C-:B------:R-:W-:Y:S01]  /*79a0*/  FFMA R17, R32, UR5, -R12.reuse ;  /* 0x0000000520117c23 */ /* 0x100fe2000800080c */
[----:B------:R-:W-:Y:S01]  /*79b0*/  FSETP.GEU.AND P6, PT, R28, -126, PT ;  /* 0xc2fc00001c00780b */ /* 0x000fe20003fce000 */
        /* <DEDUP_REMOVED lines=9> */
[--C-:B------:R-:W-:Y:S01]  /*7a50*/  FFMA R23, R45, UR5, -R12.reuse ;  /* 0x000000052d177c23 */ /* 0x100fe2000800080c */
[----:B------:R-:W-:-:S02]  /*7a60*/  FFMA R148, R148, UR5, -R12 ;  /* 0x0000000594947c23 */ /* 0x000fc4000800080c */
[----:B------:R-:W-:Y:S02]  /*7a70*/  @!P6 FMUL R28, R28, 0.5 ;  /* 0x3f0000001c1ce820 */ /* 0x000fe40000400000 */
[----:B------:R-:W-:Y:S02]  /*7a80*/  @!P5 FMUL R24, R24, 0.5 ;  /* 0x3f0000001818d820 */ /* 0x000fe40000400000 */
[----:B------:R1:W2:Y:S01]  /*7a90*/  MUFU.EX2 R14, R28 ;  /* 0x0000001c000e7308 */ /* 0x0002a20000000800 */
[----:B------:R-:W-:Y:S01]  /*7aa0*/  @!P3 FMUL R15, R15, 0.5 ;  /* 0x3f0000000f0fb820 */ /* 0x000fe20000400000 */
[----:B------:R-:W-:Y:S02]  /*7ab0*/  @!P2 FMUL R16, R16, 0.5 ;  /* 0x3f0000001010a820 */ /* 0x000fe40000400000 */
[----:B------:R-:W-:-:S04]  /*7ac0*/  @!P4 FMUL R17, R17, 0.5 ;  /* 0x3f0000001111c820 */ /* 0x000fc80000400000 */
[----:B------:R3:W4:Y:S01]  /*7ad0*/  MUFU.EX2 R13, R24 ;  /* 0x00000018000d7308 */ /* 0x0007220000000800 */
[----:B-1----:R-:W-:-:S04]  /*7ae0*/  FMNMX R28, R26, R9, !PT ;  /* 0x000000091a1c7209 */ /* 0x002fc80007800000 */
[----:B------:R-:W-:-:S03]  /*7af0*/  FMNMX R25, R27, R28, !PT ;  /* 0x0000001c1b197209 */ /* 0x000fc60007800000 */
[----:B------:R-:W1:Y:S01]  /*7b00*/  MUFU.EX2 R15, R15 ;  /* 0x0000000f000f7308 */ /* 0x000e620000000800 */
[----:B--2---:R-:W-:Y:S01]  /*7b10*/  @!P6 FMUL R14, R14, R14 ;  /* 0x0000000e0e0ee220 */ /* 0x004fe20000400000 */
[----:B------:R-:W-:Y:S01]  /*7b20*/  FSETP.GEU.AND P6, PT, R19, -126, PT ;  /* 0xc2fc00001300780b */ /* 0x000fe20003fce000 */
[----:B---3--:R-:W-:Y:S01]  /*7b30*/  FFMA R24, R44, UR5, -R12 ;  /* 0x000000052c187c23 */ /* 0x008fe2000800080c */
[----:B------:R-:W-:-:S04]  /*7b40*/  FMNMX R28, R30, R25, !PT ;  /* 0x000000191e1c7209 */ /* 0x000fc80007800000 */
[----:B------:R-:W2:Y:S01]  /*7b50*/  MUFU.EX2 R16, R16 ;  /* 0x0000001000107308 */ /* 0x000ea20000000800 */
[----:B----4-:R-:W-:Y:S01]  /*7b60*/  @!P5 FMUL R13, R13, R13 ;  /* 0x0000000d0d0dd220 */ /* 0x010fe20000400000 */
[----:B------:R-:W-:Y:S02]  /*7b70*/  FSETP.GEU.AND P5, PT, R18, -126, PT ;  /* 0xc2fc00001200780b */ /* 0x000fe40003fae000 */
[----:B------:R-:W-:Y:S01]  /*7b80*/  FMNMX R25, R31, R28, !PT ;  /* 0x0000001c1f197209 */ /* 0x000fe20007800000 */
[----:B------:R-:W-:Y:S02]  /*7b90*/  FFMA R28, R48, UR5, -R12 ;  /* 0x00000005301c7c23 */ /* 0x000fe4000800080c */
[----:B------:R-:W-:Y:S01]  /*7ba0*/  @!P6 FMUL R19, R19, 0.5 ;  /* 0x3f0000001313e820 */ /* 0x000fe20000400000 */
[----:B------:R-:W3:Y:S01]  /*7bb0*/  MUFU.EX2 R17, R17 ;  /* 0x0000001100117308 */ /* 0x000ee20000000800 */
[----:B-1----:R-:W-:Y:S01]  /*7bc0*/  @!P3 FMUL R15, R15, R15 ;  /* 0x0000000f0f0fb220 */ /* 0x002fe20000400000 */
[----:B------:R-:W-:-:S02]  /*7bd0*/  FSETP.GEU.AND P3, PT, R22, -126, PT ;  /* 0xc2fc00001600780b */ /* 0x000fc40003f6e000 */
[----:B------:R-:W-:Y:S01]  /*7be0*/  FMNMX R32, R34, R25, !PT ;  /* 0x0000001922207209 */ /* 0x000fe20007800000 */
[----:B------:R-:W-:Y:S02]  /*7bf0*/  FFMA R25, R49, UR5, -R12 ;  /* 0x0000000531197c23 */ /* 0x000fe4000800080c */
[----:B------:R-:W-:Y:S01]  /*7c00*/  @!P5 FMUL R18, R18, 0.5 ;  /* 0x3f0000001212d820 */ /* 0x000fe20000400000 */
[----:B------:R-:W1:Y:S01]  /*7c10*/  MUFU.EX2 R19, R19 ;  /* 0x0000001300137308 */ /* 0x000e620000000800 */
[----:B--2---:R-:W-:Y:S01]  /*7c20*/  @!P2 FMUL R16, R16, R16 ;  /* 0x000000101010a220 */ /* 0x004fe20000400000 */
[----:B------:R-:W-:Y:S02]  /*7c30*/  FSETP.GEU.AND P2, PT, R20, -126, PT ;  /* 0xc2fc00001400780b */ /* 0x000fe40003f4e000 */
[----:B------:R-:W-:-:S03]  /*7c40*/  FMNMX R29, R35, R32, !PT ;  /* 0x00000020231d7209 */ /* 0x000fc60007800000 */
[----:B------:R-:W-:Y:S01]  /*7c50*/  @!P3 FMUL R22, R22, 0.5 ;  /* 0x3f0000001616b820 */ /* 0x000fe20000400000 */
[----:B------:R-:W2:Y:S01]  /*7c60*/  MUFU.EX2 R18, R18 ;  /* 0x0000001200127308 */ /* 0x000ea20000000800 */
[----:B---3--:R-:W-:Y:S01]  /*7c70*/  @!P4 FMUL R17, R17, R17 ;  /* 0x000000111111c220 */ /* 0x008fe20000400000 */
        /* <DEDUP_REMOVED lines=8> */
[--C-:B------:R-:W-:Y:S02]  /*7d00*/  FFMA R32, R53, UR5, -R12.reuse ;  /* 0x0000000535207c23 */ /* 0x100fe4000800080c */
[----:B------:R-:W-:Y:S01]  /*7d10*/  @!P4 FMUL R21, R21, 0.5 ;  /* 0x3f0000001515c820 */ /* 0x000fe20000400000 */
[----:B------:R-:W1:Y:S01]  /*7d20*/  MUFU.EX2 R20, R20 ;  /* 0x0000001400147308 */ /* 0x000e620000000800 */
[----:B--2---:R-:W-:Y:S01]  /*7d30*/  @!P5 FMUL R18, R18, R18 ;  /* 0x000000121212d220 */ /* 0x004fe20000400000 */
[----:B------:R-:W-:Y:S02]  /*7d40*/  FSETP.GEU.AND P5, PT, R24, -126, PT ;  /* 0xc2fc00001800780b */ /* 0x000fe40003fae000 */
[----:B------:R-:W-:Y:S01]  /*7d50*/  FMNMX R36, R42, R33, !PT ;  /* 0x000000212a247209 */ /* 0x000fe20007800000 */
[----:B------:R-:W-:Y:S02]  /*7d60*/  FFMA R33, R56, UR5, -R12 ;  /* 0x0000000538217c23 */ /* 0x000fe4000800080c */
[----:B------:R-:W-:Y:S01]  /*7d70*/  @!P6 FMUL R28, R28, 0.5 ;  /* 0x3f0000001c1ce820 */ /* 0x000fe20000400000 */
[----:B------:R-:W2:Y:S01]  /*7d80*/  MUFU.EX2 R21, R21 ;  /* 0x0000001500157308 */ /* 0x000ea20000000800 */
[----:B---3--:R-:W-:Y:S01]  /*7d90*/  @!P3 FMUL R22, R22, R22 ;  /* 0x000000161616b220 */ /* 0x008fe20000400000 */
[----:B------:R-:W-:-:S02]  /*7da0*/  FSETP.GEU.AND P3, PT, R25, -126, PT ;  /* 0xc2fc00001900780b */ /* 0x000fc40003f6e000 */
[----:B------:R-:W-:Y:S01]  /*7db0*/  FMNMX R37, R43, R36, !PT ;  /* 0x000000242b257209 */ /* 0x000fe20007800000 */
[----:B------:R-:W-:Y:S02]  /*7dc0*/  FFMA R36, R57, UR5, -R12 ;  /* 0x0000000539247c23 */ /* 0x000fe4000800080c */
[----:B------:R-:W-:Y:S01]  /*7dd0*/  @!P5 FMUL R24, R24, 0.5 ;  /* 0x3f0000001818d820 */ /* 0x000fe20000400000 */
[----:B------:R-:W3:Y:S01]  /*7de0*/  MUFU.EX2 R28, R28 ;  /* 0x0000001c001c7308 */ /* 0x000ee20000000800 */
[----:B-1----:R-:W-:Y:S01]  /*7df0*/  @!P2 FMUL R20, R20, R20 ;  /* 0x000000141414a220 */ /* 0x002fe20000400000 */
[----:B------:R-:W-:Y:S02]  /*7e00*/  FSETP.GEU.AND P2, PT, R23, -126, PT ;  /* 0xc2fc00001700780b */ /* 0x000fe40003f4e000 */
[----:B------:R-:W-:-:S03]  /*7e10*/  FMNMX R40, R46, R37, !PT ;  /* 0x000000252e287209 */ /* 0x000fc60007800000 */
        /* <DEDUP_REMOVED lines=18> */
[----:B------:R-:W-:Y:S01]  /*7f40*/  FMNMX R44, R54, R41, !PT ;  /* 0x00000029362c7209 */ /* 0x000fe20007800000 */
[----:B--2---:R-:W-:Y:S01]  /*7f50*/  @!P3 FMUL R25, R25, R25 ;  /* 0x000000191919b220 */ /* 0x004fe20000400000 */
[----:B------:R-:W-:Y:S01]  /*7f60*/  FSETP.GEU.AND P3, PT, R40, -126, PT ;  /* 0xc2fc00002800780b */ /* 0x000fe20003f6e000 */
[----:B------:R-:W1:Y:S01]  /*7f70*/  MUFU.EX2 R29, R29 ;  /* 0x0000001d001d7308 */ /* 0x000e620000000800 */
[----:B------:R-:W-:Y:S01]  /*7f80*/  FMNMX R45, R55, R44, !PT ;  /* 0x0000002c372d7209 */ /* 0x000fe20007800000 */
[--C-:B------:R-:W-:Y:S01]  /*7f90*/  FFMA R41, R64, UR5, -R12.reuse ;  /* 0x0000000540297c23 */ /* 0x100fe2000800080c */
[--C-:B------:R-:W-:Y:S01]  /*7fa0*/  FFMA R44, R65, UR5, -R12.reuse ;  /* 0x00000005412c7c23 */ /* 0x100fe2000800080c */
[----:B------:R-:W-:Y:S01]  /*7fb0*/  @!P5 FMUL R32, R32, 0.5 ;  /* 0x3f0000002020d820 */ /* 0x000fe20000400000 */
[----:B------:R-:W-:Y:S01]  /*7fc0*/  FMNMX R48, R58, R45, !PT ;  /* 0x0000002d3a307209 */ /* 0x000fe20007800000 */
[----:B---3--:R-:W-:Y:S01]  /*7fd0*/  @!P2 FMUL R23, R23, R23 ;  /* 0x000000171717a220 */ /* 0x008fe20000400000 */
[----:B------:R-:W-:Y:S01]  /*7fe0*/  FSETP.GEU.AND P2, PT, R33, -126, PT ;  /* 0xc2fc00002100780b */ /* 0x000fe20003f4e000 */
[----:B------:R-:W2:Y:S01]  /*7ff0*/  MUFU.EX2 R36, R36 ;  /* 0x0000002400247308 */ /* 0x000ea20000000800 */
[----:B------:R-:W-:Y:S01]  /*8000*/  FMNMX R45, R59, R48, !PT ;  /* 0x000000303b2d7209 */ /* 0x000fe20007800000 */
[--C-:B------:R-:W-:Y:S01]  /*8010*/  FFMA R64, R81, UR5, -R12.reuse ;  /* 0x0000000551407c23 */ /* 0x100fe2000800080c */
[--C-:B------:R-:W-:Y:S01]  /*8020*/  FFMA R65, R84, UR5, -R12.reuse ;  /* 0x0000000554417c23 */ /* 0x100fe2000800080c */
[----:B------:R-:W-:Y:S01]  /*8030*/  @!P3 FMUL R40, R40, 0.5 ;  /* 0x3f0000002828b820 */ /* 0x000fe20000400000 */
[----:B------:R-:W-:Y:S01]  /*8040*/  FMNMX R48, R62, R45, !PT ;  /* 0x0000002d3e307209 */ /* 0x000fe20007800000 */
[--C-:B------:R-:W-:Y:S01]  /*8050*/  FFMA R45, R68, UR5, -R12.reuse ;  /* 0x00000005442d7c23 */ /* 0x100fe2000800080c */
[--C-:B------:R-:W-:Y:S01]  /*8060*/  FFMA R68, R85, UR5, -R12.reuse ;  /* 0x0000000555447c23 */ /* 0x100fe2000800080c */
[----:B------:R-:W3:Y:S01]  /*8070*/  MUFU.EX2 R32, R32 ;  /* 0x0000002000207308 */ /* 0x000ee20000000800 */
[----:B-1----:R-:W-:Y:S01]  /*8080*/  @!P4 FMUL R29, R29, R29 ;  /* 0x0000001d1d1dc220 */ /* 0x002fe20000400000 */
[----:B------:R-:W-:Y:S01]  /*8090*/  FSETP.GEU.AND P4, PT, R37, -126, PT ;  /* 0xc2fc00002500780b */ /* 0x000fe20003f8e000 */
[--C-:B------:R-:W-:Y:S01]  /*80a0*/  FFMA R85, R97, UR5, -R12.reuse ;  /* 0x0000000561557c23 */ /* 0x100fe2000800080c */
[----:B------:R-:W-:Y:S01]  /*80b0*/  @!P2 FMUL R33, R33, 0.5 ;  /* 0x3f0000002121a820 */ /* 0x000fe20000400000 */
[----:B------:R-:W-:Y:S01]  /*80c0*/  FMNMX R49, R63, R48, !PT ;  /* 0x000000303f317209 */ /* 0x000fe20007800000 */
[--C-:B------:R-:W-:Y:S01]  /*80d0*/  FFMA R48, R69, UR5, -R12.reuse ;  /* 0x0000000545307c23 */ /* 0x100fe2000800080c */
[--C-:B------:R-:W-:Y:S01]  /*80e0*/  FFMA R69, R89, UR5, -R12.reuse ;  /* 0x0000000559457c23 */ /* 0x100fe2000800080c */
[----:B------:R-:W1:Y:S01]  /*80f0*/  MUFU.EX2 R40, R40 ;  /* 0x0000002800287308 */ /* 0x000e620000000800 */
[----:B--2---:R-:W-:Y:S01]  /*8100*/  @!P6 FMUL R36, R36, R36 ;  /* 0x000000242424e220 */ /* 0x004fe20000400000 */
[----:B------:R-:W-:Y:S01]  /*8110*/  FSETP.GEU.AND P6, PT, R45, -126, PT ;  /* 0xc2fc00002d00780b */ /* 0x000fe20003fce000 */
[--C-:B------:R-:W-:Y:S01]  /*8120*/  FFMA R84, R93, UR5, -R12.reuse ;  /* 0x000000055d547c23 */ /* 0x100fe2000800080c */
[----:B------:R-:W-:Y:S01]  /*8130*/  FMNMX R52, R66, R49, !PT ;  /* 0x0000003142347209 */ /* 0x000fe20007800000 */
[--C-:B------:R-:W-:Y:S01]  /*8140*/  FFMA R89, R100, UR5, -R12.reuse ;  /* 0x0000000564597c23 */ /* 0x100fe2000800080c */
[--C-:B------:R-:W-:Y:S01]  /*8150*/  FFMA R97, R108, UR5, -R12.reuse ;  /* 0x000000056c617c23 */ /* 0x100fe2000800080c */
[----:B------:R-:W-:Y:S01]  /*8160*/  @!P4 FMUL R37, R37, 0.5 ;  /* 0x3f0000002525c820 */ /* 0x000fe20000400000 */
[----:B------:R-:W2:Y:S01]  /*8170*/  MUFU.EX2 R33, R33 ;  /* 0x0000002100217308 */ /* 0x000ea20000000800 */
[----:B---3--:R-:W-:Y:S01]  /*8180*/  @!P5 FMUL R32, R32, R32 ;  /* 0x000000202020d220 */ /* 0x008fe20000400000 */
[----:B------:R-:W-:Y:S01]  /*8190*/  FSETP.GEU.AND P5, PT, R41, -126, PT ;  /* 0xc2fc00002900780b */ /* 0x000fe20003fae000 */
[--C-:B------:R-:W-:Y:S01]  /*81a0*/  FFMA R93, R104, UR5, -R12.reuse ;  /* 0x00000005685d7c23 */ /* 0x100fe2000800080c */
[----:B------:R-:W-:Y:S01]  /*81b0*/  FMNMX R49, R67, R52, !PT ;  /* 0x0000003443317209 */ /* 0x000fe20007800000 */
[--C-:B------:R-:W-:Y:S01]  /*81c0*/  FFMA R52, R72, UR5, -R12.reuse ;  /* 0x0000000548347c23 */ /* 0x100fe2000800080c */
[--C-:B------:R-:W-:Y:S01]  /*81d0*/  FFMA R100, R109, UR5, -R12.reuse ;  /* 0x000000056d647c23 */ /* 0x100fe2000800080c */
[----:B------:R-:W-:Y:S01]  /*81e0*/  @!P6 FMUL R45, R45, 0.5 ;  /* 0x3f0000002d2de820 */ /* 0x000fe20000400000 */
[----:B------:R-:W3:Y:S01]  /*81f0*/  MUFU.EX2 R37, R37 ;  /* 0x0000002500257308 */ /* 0x000ee20000000800 */
[----:B-1----:R-:W-:Y:S01]  /*8200*/  @!P3 FMUL R40, R40, R40 ;  /* 0x000000282828b220 */ /* 0x002fe20000400000 */
[----:B------:R-:W-:Y:S01]  /*8210*/  FSETP.GEU.AND P3, PT, R48, -126, PT ;  /* 0xc2fc00003000780b */ /* 0x000fe20003f6e000 */
[--C-:B------:R-:W-:Y:S01]  /*8220*/  FFMA R104, R113, UR5, -R12.reuse ;  /* 0x0000000571687c23 */ /* 0x100fe2000800080c */
[----:B------:R-:W-:Y:S01]  /*8230*/  FMNMX R56, R70, R49, !PT ;  /* 0x0000003146387209 */ /* 0x000fe20007800000 */
[--C-:B------:R-:W-:Y:S01]  /*8240*/  FFMA R49, R73, UR5, -R12.reuse ;  /* 0x0000000549317c23 */ /* 0x100fe2000800080c */
[--C-:B------:R-:W-:Y:S01]  /*8250*/  FFMA R108, R116, UR5, -R12.reuse ;  /* 0x00000005746c7c23 */ /* 0x100fe2000800080c */
[----:B------:R-:W-:Y:S01]  /*8260*/  @!P5 FMUL R41, R41, 0.5 ;  /* 0x3f0000002929d820 */ /* 0x000fe20000400000 */
        /* <DEDUP_REMOVED lines=9> */
[----:B------:R-:W-:Y:S01]  /*8300*/  FMNMX R60, R74, R53, !PT ;  /* 0x000000354a3c7209 */ /* 0x000fe20007800000 */
[--C-:B------:R-:W-:Y:S01]  /*8310*/  FFMA R53, R77, UR5, -R12.reuse ;  /* 0x000000054d357c23 */ /* 0x100fe2000800080c */
[----:B---3--:R-:W-:Y:S01]  /*8320*/  @!P4 FMUL R37, R37, R37 ;  /* 0x000000252525c220 */ /* 0x008fe20000400000 */
[----:B------:R-:W-:Y:S01]  /*8330*/  FSETP.GEU.AND P4, PT, R52, -126, PT ;  /* 0xc2fc00003400780b */ /* 0x000fe20003f8e000 */
[--C-:B------:R-:W-:Y:S01]  /*8340*/  FFMA R77, R92, UR5, -R12.reuse ;  /* 0x000000055c4d7c23 */ /* 0x100fe2000800080c */
[----:B------:R-:W-:Y:S01]  /*8350*/  FMNMX R57, R75, R60, !PT ;  /* 0x0000003c4b397209 */ /* 0x000fe20007800000 */
        /* <DEDUP_REMOVED lines=8> */
[--C-:B------:R-:W-:Y:S01]  /*83e0*/  FFMA R96, R105, UR5, -R12.reuse ;  /* 0x0000000569607c23 */ /* 0x100fe2000800080c */
[----:B------:R-:W1:Y:S01]  /*83f0*/  MUFU.EX2 R44, R44 ;  /* 0x0000002c002c7308 */ /* 0x000e620000000800 */
[----:B--2---:R-:W-:Y:S01]  /*8400*/  @!P5 FMUL R41, R41, R41 ;  /* 0x000000292929d220 */ /* 0x004fe20000400000 */
[----:B------:R-:W-:Y:S01]  /*8410*/  FSETP.GEU.AND P5, PT, R49, -126, PT ;  /* 0xc2fc00003100780b */ /* 0x000fe20003fae000 */
[----:B------:R-:W-:Y:S01]  /*8420*/  @!P4 FMUL R52, R52, 0.5 ;  /* 0x3f0000003434c820 */ /* 0x000fe20000400000 */
        /* <DEDUP_REMOVED lines=13> */
[----:B-1----:R-:W-:Y:S01]  /*8500*/  @!P2 FMUL R44, R44, R44 ;  /* 0x0000002c2c2ca220 */ /* 0x002fe20000400000 */
[----:B------:R-:W-:Y:S01]  /*8510*/  FSETP.GEU.AND P2, PT, R56, -126, PT ;  /* 0xc2fc00003800780b */ /* 0x000fe20003f4e000 */
[----:B------:R-:W1:Y:S01]  /*8520*/  MUFU.EX2 R53, R53 ;  /* 0x0000003500357308 */ /* 0x000e620000000800 */
        /* <DEDUP_REMOVED lines=8> */
[----:B--2---:R-:W-:Y:S01]  /*85b0*/  @!P4 FMUL R52, R52, R52 ;  /* 0x000000343434c220 */ /* 0x004fe20000400000 */
[----:B------:R-:W-:Y:S01]  /*85c0*/  FSETP.GEU.AND P4, PT, R64, -126, PT ;  /* 0xc2fc00004000780b */ /* 0x000fe20003f8e000 */
[--C-:B------:R-:W-:Y:S01]  /*85d0*/  FFMA R128, R137, UR5, -R12.reuse ;  /* 0x0000000589807c23 */ /* 0x100fe2000800080c */
[----:B------:R-:W-:Y:S01]  /*85e0*/  @!P2 FMUL R56, R56, 0.5 ;  /* 0x3f0000003838a820 */ /* 0x000fe20000400000 */
[----:B------:R-:W-:Y:S01]  /*85f0*/  FMNMX R61, R91, R60, !PT ;  /* 0x0000003c5b3d7209 */ /* 0x000fe20007800000 */
[--C-:B------:R-:W-:Y:S01]  /*8600*/  FFMA R121, R133, UR5, -R12.reuse ;  /* 0x0000000585797c23 */ /* 0x100fe2000800080c */
[--C-:B------:R-:W-:Y:S01]  /*8610*/  FFMA R133, R140, UR5, -R12.reuse ;  /* 0x000000058c857c23 */ /* 0x100fe2000800080c */
[----:B------:R-:W2:Y:S01]  /*8620*/  MUFU.EX2 R57, R57 ;  /* 0x0000003900397308 */ /* 0x000ea20000000800 */
        /* <DEDUP_REMOVED lines=8> */
[----:B---3--:R-:W-:Y:S01]  /*86b0*/  @!P5 FMUL R49, R49, R49 ;  /* 0x000000313131d220 */ /* 0x008fe20000400000 */
[----:B------:R-:W-:Y:S01]  /*86c0*/  FSETP.GEU.AND P5, PT, R65, -126, PT ;  /* 0xc2fc00004100780b */ /* 0x000fe20003fae000 */
[--C-:B------:R-:W-:Y:S01]  /*86d0*/  FFMA R136, R144, UR5, -R12.reuse ;  /* 0x0000000590887c23 */ /* 0x100fe2000800080c */
[----:B------:R-:W-:Y:S01]  /*86e0*/  FMNMX R61, R95, R60, !PT ;  /* 0x0000003c5f3d7209 */ /* 0x000fe20007800000 */
[----:B------:R-:W-:-:S02]  /*86f0*/  FFMA R141, R149, UR5, -R12 ;  /* 0x00000005958d7c23 */ /* 0x000fc4000800080c */
[----:B------:R-:W-:Y:S01]  /*8700*/  @!P6 FMUL R76, R76, 0.5 ;  /* 0x3f0000004c4ce820 */ /* 0x000fe20000400000 */
[----:B------:R-:W3:Y:S01]  /*8710*/  MUFU.EX2 R64, R64 ;  /* 0x0000004000407308 */ /* 0x000ee20000000800 */
[----:B--2---:R-:W-:Y:S01]  /*8720*/  @!P3 FMUL R57, R57, R57 ;  /* 0x000000393939b220 */ /* 0x004fe20000400000 */
[----:B------:R-:W-:Y:S02]  /*8730*/  FSETP.GEU.AND P3, PT, R69, -126, PT ;  /* 0xc2fc00004500780b */ /* 0x000fe40003f6e000 */
[----:B------:R-:W-:-:S03]  /*8740*/  FMNMX R60, R98, R61, !PT ;  /* 0x0000003d623c7209 */ /* 0x000fc60007800000 */
[----:B------:R-:W-:Y:S01]  /*8750*/  @!P5 FMUL R65, R65, 0.5 ;  /* 0x3f0000004141d820 */ /* 0x000fe20000400000 */
[----:B------:R-:W2:Y:S01]  /*8760*/  MUFU.EX2 R76, R76 ;  /* 0x0000004c004c7308 */ /* 0x000ea20000000800 */
[----:B-1----:R-:W-:Y:S01]  /*8770*/  @!P2 FMUL R56, R56, R56 ;  /* 0x000000383838a220 */ /* 0x002fe20000400000 */
[----:B------:R-:W-:Y:S02]  /*8780*/  FSETP.GEU.AND P2, PT, R68, -126, PT ;  /* 0xc2fc00004400780b */ /* 0x000fe40003f4e000 */
[----:B------:R-:W-:-:S03]  /*8790*/  FMNMX R61, R99, R60, !PT ;  /* 0x0000003c633d7209 */ /* 0x000fc60007800000 */
[----:B------:R-:W-:Y:S01]  /*87a0*/  @!P3 FMUL R69, R69, 0.5 ;  /* 0x3f0000004545b820 */ /* 0x000fe20000400000 */
[----:B------:R-:W1:Y:S01]  /*87b0*/  MUFU.EX2 R65, R65 ;  /* 0x0000004100417308 */ /* 0x000e620000000800 */
[----:B---3--:R-:W-:Y:S01]  /*87c0*/  @!P4 FMUL R64, R64, R64 ;  /* 0x000000404040c220 */ /* 0x008fe20000400000 */
[----:B------:R-:W-:Y:S02]  /*87d0*/  FSETP.GEU.AND P4, PT, R77, -126, PT ;  /* 0xc2fc00004d00780b */ /* 0x000fe40003f8e000 */
[----:B------:R-:W-:-:S03]  /*87e0*/  FMNMX R60, R102, R61, !PT ;  /* 0x0000003d663c7209 */ /* 0x000fc60007800000 */
        /* <DEDUP_REMOVED lines=64> */
[----:B------:R-:W-:Y:S01]  /*8bf0*/  FMNMX R61, R127, R60, !PT ;  /* 0x0000003c7f3d7209 */ /* 0x000fe20007800000 */
[----:B------:R-:W-:Y:S02]  /*8c00*/  FADD R222, R23, R100 ;  /* 0x0000006417de7221 */ /* 0x000fe40000000000 */
[----:B------:R-:W-:Y:S01]  /*8c10*/  @!P5 FMUL R104, R104, 0.5 ;  /* 0x3f0000006868d820 */ /* 0x000fe20000400000 */
[----:B------:R-:W2:Y:S01]  /*8c20*/  MUFU.EX2 R105, R105 ;  /* 0x0000006900697308 */ /* 0x000ea20000000800 */
[----:B-1----:R-:W-:Y:S01]  /*8c30*/  @!P2 FMUL R96, R96, R96 ;  /* 0x000000606060a220 */ /* 0x002fe20000400000 */
[----:B------:R-:W-:-:S02]  /*8c40*/  FSETP.GEU.AND P2, PT, R108, -126, PT ;  /* 0xc2fc00006c00780b */ /* 0x000fc40003f4e000 */
[----:B------:R-:W-:-:S03]  /*8c50*/  FMNMX R60, R130, R61, !PT ;  /* 0x0000003d823c7209 */ /* 0x000fc60007800000 */
[----:B------:R-:W-:Y:S01]  /*8c60*/  @!P3 FMUL R112, R112, 0.5 ;  /* 0x3f0000007070b820 */ /* 0x000fe20000400000 */
[----:B------:R-:W-:Y:S01]  /*8c70*/  FMNMX R61, R131, R60, !PT ;  /* 0x0000003c833d7209 */ /* 0x000fe20007800000 */
[----:B------:R-:W1:Y:S01]  /*8c80*/  MUFU.EX2 R104, R104 ;  /* 0x0000006800687308 */ /* 0x000e620000000800 */
[----:B---3--:R-:W-:Y:S01]  /*8c90*/  @!P4 FMUL R101, R101, R101 ;  /* 0x000000656565c220 */ /* 0x008fe20000400000 */
[----:B------:R-:W-:Y:S02]  /*8ca0*/  FSETP.GEU.AND P4, PT, R109, -126, PT ;  /* 0xc2fc00006d00780b */ /* 0x000fe40003f8e000 */
[----:B------:R-:W-:Y:S02]  /*8cb0*/  FMNMX R60, R134, R61, !PT ;  /* 0x0000003d863c7209 */ /* 0x000fe40007800000 */
[----:B------:R-:W-:Y:S02]  /*8cc0*/  @!P2 FMUL R108, R108, 0.5 ;  /* 0x3f0000006c6ca820 */ /* 0x000fe40000400000 */
[----:B------:R-:W3:Y:S01]  /*8cd0*/  MUFU.EX2 R112, R112 ;  /* 0x0000007000707308 */ /* 0x000ee20000000800 */
[----:B------:R-:W-:Y:S01]  /*8ce0*/  FMNMX R61, R135, R60, !PT ;  /* 0x0000003c873d7209 */ /* 0x000fe20007800000 */
[----:B--2---:R-:W-:Y:S01]  /*8cf0*/  @!P6 FMUL R105, R105, R105 ;  /* 0x000000696969e220 */ /* 0x004fe20000400000 */
[----:B------:R-:W-:-:S02]  /*8d00*/  FSETP.GEU.AND P6, PT, R120, -126, PT ;  /* 0xc2fc00007800780b */ /* 0x000fc40003fce000 */
[----:B------:R-:W-:Y:S02]  /*8d10*/  FMNMX R60, R138, R61, !PT ;  /* 0x0000003d8a3c7209 */ /* 0x000fe40007800000 */
[----:B------:R-:W-:Y:S01]  /*8d20*/  @!P4 FMUL R109, R109, 0.5 ;  /* 0x3f0000006d6dc820 */ /* 0x000fe20000400000 */
[----:B------:R-:W2:Y:S01]  /*8d30*/  MUFU.EX2 R108, R108 ;  /* 0x0000006c006c7308 */ /* 0x000ea20000000800 */
[----:B------:R-:W-:Y:S01]  /*8d40*/  FMNMX R61, R139, R60, !PT ;  /* 0x0000003c8b3d7209 */ /* 0x000fe20007800000 */
[----:B-1----:R-:W-:Y:S01]  /*8d50*/  @!P5 FMUL R104, R104, R104 ;  /* 0x000000686868d220 */ /* 0x002fe20000400000 */
[----:B------:R-:W-:Y:S02]  /*8d60*/  FSETP.GEU.AND P5, PT, R113, -126, PT ;  /* 0xc2fc00007100780b */ /* 0x000fe40003fae000 */
[----:B------:R-:W-:-:S03]  /*8d70*/  FMNMX R60, R142, R61, !PT ;  /* 0x0000003d8e3c7209 */ /* 0x000fc60007800000 */
[----:B------:R-:W-:Y:S01]  /*8d80*/  @!P6 FMUL R120, R120, 0.5 ;  /* 0x3f0000007878e820 */ /* 0x000fe20000400000 */
[----:B---3--:R-:W-:Y:S01]  /*8d90*/  @!P3 FMUL R112, R112, R112 ;  /* 0x000000707070b220 */ /* 0x008fe20000400000 */
[----:B------:R-:W-:Y:S01]  /*8da0*/  FSETP.GEU.AND P3, PT, R117, -126, PT ;  /* 0xc2fc00007500780b */ /* 0x000fe20003f6e000 */
[----:B------:R-:W1:Y:S01]  /*8db0*/  MUFU.EX2 R109, R109 ;  /* 0x0000006d006d7308 */ /* 0x000e620000000800 */
[----:B------:R-:W-:-:S04]  /*8dc0*/  FMNMX R61, R143, R60, !PT ;  /* 0x0000003c8f3d7209 */ /* 0x000fc80007800000 */
[----:B------:R-:W-:Y:S01]  /*8dd0*/  FMNMX R60, R146, R61, !PT ;  /* 0x0000003d923c7209 */ /* 0x000fe20007800000 */
[----:B--2---:R-:W-:Y:S01]  /*8de0*/  @!P2 FMUL R108, R108, R108 ;  /* 0x0000006c6c6ca220 */ /* 0x004fe20000400000 */
[----:B------:R-:W-:Y:S01]  /*8df0*/  FSETP.GEU.AND P2, PT, R116, -126, PT ;  /* 0xc2fc00007400780b */ /* 0x000fe20003f4e000 */
[----:B------:R-:W2:Y:S01]  /*8e00*/  MUFU.EX2 R120, R120 ;  /* 0x0000007800787308 */ /* 0x000ea20000000800 */
[----:B------:R-:W-:Y:S01]  /*8e10*/  FMNMX R61, R147, R60, !PT ;  /* 0x0000003c933d7209 */ /* 0x000fe20007800000 */
[----:B------:R-:W-:Y:S02]  /*8e20*/  @!P5 FMUL R113, R113, 0.5 ;  /* 0x3f0000007171d820 */ /* 0x000fe40000400000 */
[----:B------:R-:W-:Y:S01]  /*8e30*/  @!P3 FMUL R117, R117, 0.5 ;  /* 0x3f0000007575b820 */ /* 0x000fe20000400000 */
[----:B------:R-:W-:-:S03]  /*8e40*/  FMNMX R60, R150, R61, !PT ;  /* 0x0000003d963c7209 */ /* 0x000fc60007800000 */
[----:B------:R-:W3:Y:S01]  /*8e50*/  MUFU.EX2 R113, R113 ;  /* 0x0000007100717308 */ /* 0x000ee20000000800 */
[----:B------:R-:W-:Y:S01]  /*8e60*/  FMNMX R60, R151, R60, !PT ;  /* 0x0000003c973c7209 */ /* 0x000fe20007800000 */
[----:B-1----:R-:W-:Y:S01]  /*8e70*/  @!P4 FMUL R109, R109, R109 ;  /* 0x0000006d6d6dc220 */ /* 0x002fe20000400000 */
[----:B------:R-:W-:Y:S01]  /*8e80*/  FSETP.GEU.AND P4, PT, R124, -126, PT ;  /* 0xc2fc00007c00780b */ /* 0x000fe20003f8e000 */
[----:B------:R-:W-:Y:S02]  /*8e90*/  @!P2 FMUL R116, R116, 0.5 ;  /* 0x3f0000007474a820 */ /* 0x000fe40000400000 */
[----:B------:R-:W1:Y:S02]  /*8ea0*/  SHFL.BFLY PT, R61, R60, 0x1, 0x1f ;  /* 0x0c201f003c3d7f89 */ /* 0x000e6400000e0000 */
[----:B------:R-:W4:Y:S01]  /*8eb0*/  MUFU.EX2 R117, R117 ;  /* 0x0000007500757308 */ /* 0x000f220000000800 */
[----:B--2---:R-:W-:Y:S01]  /*8ec0*/  @!P6 FMUL R120, R120, R120 ;  /* 0x000000787878e220 */ /* 0x004fe20000400000 */
[----:B------:R-:W-:-:S06]  /*8ed0*/  FSETP.GEU.AND P6, PT, R128, -126, PT ;  /* 0xc2fc00008000780b */ /* 0x000fcc0003fce000 */
[----:B------:R-:W2:Y:S01]  /*8ee0*/  MUFU.EX2 R116, R116 ;  /* 0x0000007400747308 */ /* 0x000ea20000000800 */
[----:B---3--:R-:W-:Y:S01]  /*8ef0*/  @!P5 FMUL R113, R113, R113 ;  /* 0x000000717171d220 */ /* 0x008fe20000400000 */
[----:B------:R-:W-:Y:S01]  /*8f00*/  FSETP.GEU.AND P5, PT, R121, -126, PT ;  /* 0xc2fc00007900780b */ /* 0x000fe20003fae000 */
[----:B------:R-:W-:-:S04]  /*8f10*/  @!P4 FMUL R124, R124, 0.5 ;  /* 0x3f0000007c7cc820 */ /* 0x000fc80000400000 */
[----:B------:R-:W-:Y:S01]  /*8f20*/  @!P6 FMUL R128, R128, 0.5 ;  /* 0x3f0000008080e820 */ /* 0x000fe20000400000 */
[----:B----4-:R-:W-:Y:S01]  /*8f30*/  @!P3 FMUL R117, R117, R117 ;  /* 0x000000757575b220 */ /* 0x010fe20000400000 */
[----:B------:R-:W-:Y:S01]  /*8f40*/  FSETP.GEU.AND P3, PT, R133, -126, PT ;  /* 0xc2fc00008500780b */ /* 0x000fe20003f6e000 */
[----:B------:R-:W3:Y:S01]  /*8f50*/  MUFU.EX2 R124, R124 ;  /* 0x0000007c007c7308 */ /* 0x000ee20000000800 */
[----:B-1----:R-:W-:-:S04]  /*8f60*/  FMNMX R61, R60, R61, !PT ;  /* 0x0000003d3c3d7209 */ /* 0x002fc80007800000 */
[----:B------:R-:W-:Y:S01]  /*8f70*/  @!P5 FMUL R121, R121, 0.5 ;  /* 0x3f0000007979d820 */ /* 0x000fe20000400000 */
[----:B--2---:R-:W-:Y:S01]  /*8f80*/  @!P2 FMUL R116, R116, R116 ;  /* 0x000000747474a220 */ /* 0x004fe20000400000 */
[----:B------:R-:W-:Y:S01]  /*8f90*/  FSETP.GEU.AND P2, PT, R125, -126, PT ;  /* 0xc2fc00007d00780b */ /* 0x000fe20003f4e000 */
[----:B------:R-:W1:Y:S01]  /*8fa0*/  MUFU.EX2 R128, R128 ;  /* 0x0000008000807308 */ /* 0x000e620000000800 */
[----:B------:R-:W2:Y:S03]  /*8fb0*/  SHFL.BFLY PT, R60, R61, 0x2, 0x1f ;  /* 0x0c401f003d3c7f89 */ /* 0x000ea600000e0000 */
[----:B------:R-:W-:-:S04]  /*8fc0*/  @!P3 FMUL R133, R133, 0.5 ;  /* 0x3f0000008585b820 */ /* 0x000fc80000400000 */
[----:B------:R-:W4:Y:S01]  /*8fd0*/  MUFU.EX2 R121, R121 ;  /* 0x0000007900797308 */ /* 0x000f220000000800 */
[----:B---3--:R-:W-:Y:S01]  /*8fe0*/  @!P4 FMUL R124, R124, R124 ;  /* 0x0000007c7c7cc220 */ /* 0x008fe20000400000 */
[----:B------:R-:W-:Y:S02]  /*8ff0*/  FSETP.GEU.AND P4, PT, R132, -126, PT ;  /* 0xc2fc00008400780b */ /* 0x000fe40003f8e000 */
[----:B------:R-:W-:-:S04]  /*9000*/  @!P2 FMUL R125, R125, 0.5 ;  /* 0x3f0000007d7da820 */ /* 0x000fc80000400000 */
[----:B------:R-:W3:Y:S01]  /*9010*/  MUFU.EX2 R133, R133 ;  /* 0x0000008500857308 */ /* 0x000ee20000000800 */
[----:B-1----:R-:W-:Y:S01]  /*9020*/  @!P6 FMUL R128, R128, R128 ;  /* 0x000000808080e220 */ /* 0x002fe20000400000 */
[----:B------:R-:W-:-:S05]  /*9030*/  FSETP.GEU.AND P6, PT, R137, -126, PT ;  /* 0xc2fc00008900780b */ /* 0x000fca0003fce000 */
[----:B------:R-:W-:Y:S01]  /*9040*/  @!P4 FMUL R132, R132, 0.5 ;  /* 0x3f0000008484c820 */ /* 0x000fe20000400000 */
[----:B------:R-:W1:Y:S01]  /*9050*/  MUFU.EX2 R125, R125 ;  /* 0x0000007d007d7308 */ /* 0x000e620000000800 */
[----:B----4-:R-:W-:Y:S01]  /*9060*/  @!P5 FMUL R121, R121, R121 ;  /* 0x000000797979d220 */ /* 0x010fe20000400000 */
[----:B------:R-:W-:Y:S02]  /*9070*/  FSETP.GEU.AND P5, PT, R136, -126, PT ;  /* 0xc2fc00008800780b */ /* 0x000fe40003fae000 */
[----:B--2---:R-:W-:-:S03]  /*9080*/  FMNMX R129, R61, R60, !PT ;  /* 0x0000003c3d817209 */ /* 0x004fc60007800000 */
[----:B------:R-:W-:Y:S01]  /*9090*/  @!P6 FMUL R137, R137, 0.5 ;  /* 0x3f0000008989e820 */ /* 0x000fe20000400000 */
[----:B------:R-:W2:Y:S01]  /*90a0*/  MUFU.EX2 R132, R132 ;  /* 0x0000008400847308 */ /* 0x000ea20000000800 */
[----:B---3--:R-:W-:Y:S01]  /*90b0*/  @!P3 FMUL R133, R133, R133 ;  /* 0x000000858585b220 */ /* 0x008fe20000400000 */
[----:B------:R-:W-:-:S05]  /*90c0*/  FSETP.GEU.AND P3, PT, R141, -126, PT ;  /* 0xc2fc00008d00780b */ /* 0x000fca0003f6e000 */
[----:B------:R-:W-:Y:S01]  /*90d0*/  @!P5 FMUL R136, R136, 0.5 ;  /* 0x3f0000008888d820 */ /* 0x000fe20000400000 */
[----:B------:R-:W3:Y:S01]  /*90e0*/  MUFU.EX2 R137, R137 ;  /* 0x0000008900897308 */ /* 0x000ee20000000800 */
[----:B-1----:R-:W-:Y:S01]  /*90f0*/  @!P2 FMUL R125, R125, R125 ;  /* 0x0000007d7d7da220 */ /* 0x002fe20000400000 */
[----:B------:R-:W-:-:S04]  /*9100*/  FSETP.NEU.AND P2, PT, R129, -INF , PT ;  /* 0xff8000008100780b */ /* 0x000fc80003f4d000 */
[----:B------:R-:W-:Y:S01]  /*9110*/  FSEL R218, R129, RZ, P2 ;  /* 0x000000ff81da7208 */ /* 0x000fe20001000000 */
[----:B------:R-:W-:Y:S01]  /*9120*/  @!P3 FMUL R141, R141, 0.5 ;  /* 0x3f0000008d8db820 */ /* 0x000fe20000400000 */
[----:B------:R-:W1:Y:S01]  /*9130*/  MUFU.EX2 R136, R136 ;  /* 0x0000008800887308 */ /* 0x000e620000000800 */
[----:B--2---:R-:W-:Y:S01]  /*9140*/  @!P4 FMUL R132, R132, R132 ;  /* 0x000000848484c220 */ /* 0x004fe20000400000 */
[----:B------:R-:W-:Y:S01]  /*9150*/  FSETP.GEU.AND P2, PT, R148, -126, PT ;  /* 0xc2fc00009400780b */ /* 0x000fe20003f4e000 */
[C---:B------:R-:W-:Y:S01]  /*9160*/  FMUL R60, R218.reuse, UR5 ;  /* 0x00000005da3c7c20 */ /* 0x040fe20008400000 */
[----:B------:R-:W-:-:S03]  /*9170*/  FADD R218, -R218, R9 ;  /* 0x00000009dada7221 */ /* 0x000fc60000000100 */
[--C-:B------:R-:W-:Y:S01]  /*9180*/  FFMA R61, R26, UR5, -R60.reuse ;  /* 0x000000051a3d7c23 */ /* 0x100fe2000800083c */
[----:B------:R-:W2:Y:S01]  /*9190*/  MUFU.EX2 R141, R141 ;  /* 0x0000008d008d7308 */ /* 0x000ea20000000800 */
[--C-:B------:R-:W-:Y:S01]  /*91a0*/  FFMA R30, R30, UR5, -R60.reuse ;  /* 0x000000051e1e7c23 */ /* 0x100fe2000800083c */
[----:B---3--:R-:W-:Y:S01]  /*91b0*/  @!P6 FMUL R137, R137, R137 ;  /* 0x000000898989e220 */ /* 0x008fe20000400000 */
[--C-:B------:R-:W-:Y:S01]  /*91c0*/  FFMA R26, R27, UR5, -R60.reuse ;  /* 0x000000051b1a7c23 */ /* 0x100fe2000800083c */
[----:B------:R-:W-:Y:S01]  /*91d0*/  FSETP.GEU.AND P4, PT, R61, -126, PT ;  /* 0xc2fc00003d00780b */ /* 0x000fe20003f8e000 */
[--C-:B------:R-:W-:Y:S01]  /*91e0*/  FFMA R34, R34, UR5, -R60.reuse ;  /* 0x0000000522227c23 */ /* 0x100fe2000800083c */
[----:B------:R-:W-:Y:S01]  /*91f0*/  FSETP.GEU.AND P6, PT, R30, -126, PT ;  /* 0xc2fc00001e00780b */ /* 0x000fe20003fce000 */
[----:B------:R-:W-:Y:S01]  /*9200*/  @!P2 FMUL R148, R148, 0.5 ;  /* 0x3f0000009494a820 */ /* 0x000fe20000400000 */
[--C-:B------:R-:W-:Y:S01]  /*9210*/  FFMA R31, R31, UR5, -R60.reuse ;  /* 0x000000051f1f7c23 */ /* 0x100fe2000800083c */
[----:B-1----:R-:W-:Y:S01]  /*9220*/  @!P5 FMUL R136, R136, R136 ;  /* 0x000000888888d220 */ /* 0x002fe20000400000 */
[----:B------:R-:W-:Y:S01]  /*9230*/  FSETP.GEU.AND P5, PT, R26, -126, PT ;  /* 0xc2fc00001a00780b */ /* 0x000fe20003fae000 */
[----:B------:R-:W1:Y:S01]  /*9240*/  MUFU.EX2 R12, R148 ;  /* 0x00000094000c7308 */ /* 0x000e620000000800 */
[--C-:B------:R-:W-:Y:S01]  /*9250*/  FFMA R35, R35, UR5, -R60.reuse ;  /* 0x0000000523237c23 */ /* 0x100fe2000800083c */
[--C-:B------:R-:W-:Y:S01]  /*9260*/  FFMA R39, R39, UR5, -R60.reuse ;  /* 0x0000000527277c23 */ /* 0x100fe2000800083c */
[--C-:B------:R-:W-:Y:S01]  /*9270*/  FFMA R38, R38, UR5, -R60.reuse ;  /* 0x0000000526267c23 */ /* 0x100fe2000800083c */
[--C-:B------:R-:W-:Y:S01]  /*9280*/  FFMA R43, R43, UR5, -R60.reuse ;  /* 0x000000052b2b7c23 */ /* 0x100fe2000800083c */
[--C-:B------:R-:W-:Y:S01]  /*9290*/  FFMA R42, R42, UR5, -R60.reuse ;  /* 0x000000052a2a7c23 */ /* 0x100fe2000800083c */
[----:B--2---:R-:W-:Y:S01]  /*92a0*/  @!P3 FMUL R141, R141, R141 ;  /* 0x0000008d8d8db220 */ /* 0x004fe20000400000 */
[----:B------:R-:W-:Y:S01]  /*92b0*/  @!P4 FMUL R61, R61, 0.5 ;  /* 0x3f0000003d3dc820 */ /* 0x000fe20000400000 */
[----:B------:R-:W-:Y:S01]  /*92c0*/  FSETP.GEU.AND P3, PT, R34, -126, PT ;  /* 0xc2fc00002200780b */ /* 0x000fe20003f6e000 */
[----:B------:R-:W-:Y:S01]  /*92d0*/  @!P6 FMUL R30, R30, 0.5 ;  /* 0x3f0000001e1ee820 */ /* 0x000fe20000400000 */
[--C-:B------:R-:W-:Y:S01]  /*92e0*/  FFMA R46, R46, UR5, -R60.reuse ;  /* 0x000000052e2e7c23 */ /* 0x100fe2000800083c */
[--C-:B------:R-:W-:Y:S01]  /*92f0*/  FFMA R50, R50, UR5, -R60.reuse ;  /* 0x0000000532327c23 */ /* 0x100fe2000800083c */
[----:B------:R-:W-:Y:S01]  /*9300*/  @!P5 FMUL R26, R26, 0.5 ;  /* 0x3f0000001a1ad820 */ /* 0x000fe20000400000 */
[----:B------:R-:W2:Y:S01]  /*9310*/  MUFU.EX2 R61, R61 ;  /* 0x0000003d003d7308 */ /* 0x000ea20000000800 */
[--C-:B------:R-:W-:Y:S01]  /*9320*/  FFMA R47, R47, UR5, -R60.reuse ;  /* 0x000000052f2f7c23 */ /* 0x100fe2000800083c */
[--C-:B------:R-:W-:Y:S01]  /*9330*/  FFMA R27, R54, UR5, -R60.reuse ;  /* 0x00000005361b7c23 */ /* 0x100fe2000800083c */
[--C-:B------:R-:W-:Y:S01]  /*9340*/  FFMA R51, R51, UR5, -R60.reuse ;  /* 0x0000000533337c23 */ /* 0x100fe2000800083c */
[----:B-1----:R-:W-:Y:S01]  /*9350*/  @!P2 FMUL R12, R12, R12 ;  /* 0x0000000c0c0ca220 */ /* 0x002fe20000400000 */
[----:B------:R-:W-:Y:S01]  /*9360*/  FSETP.GEU.AND P2, PT, R31, -126, PT ;  /* 0xc2fc00001f00780b */ /* 0x000fe20003f4e000 */
[--C-:B------:R-:W-:Y:S01]  /*9370*/  FFMA R55, R55, UR5, -R60.reuse ;  /* 0x0000000537377c23 */ /* 0x100fe2000800083c */
[--C-:B------:R-:W-:Y:S01]  /*9380*/  FFMA R59, R59, UR5, -R60.reuse ;  /* 0x000000053b3b7c23 */ /* 0x100fe2000800083c */
[----:B------:R1:W3:Y:S01]  /*9390*/  MUFU.EX2 R72, R30 ;  /* 0x0000001e00487308 */ /* 0x0002e20000000800 */
[----:B------:R-:W-:Y:S01]  /*93a0*/  @!P3 FMUL R34, R34, 0.5 ;  /* 0x3f0000002222b820 */ /* 0x000fe20000400000 */
[--C-:B------:R-:W-:Y:S01]  /*93b0*/  FFMA R63, R63, UR5, -R60.reuse ;  /* 0x000000053f3f7c23 */ /* 0x100fe2000800083c */
[--C-:B------:R-:W-:Y:S01]  /*93c0*/  FFMA R67, R67, UR5, -R60.reuse ;  /* 0x0000000543437c23 */ /* 0x100fe2000800083c */
[--C-:B------:R-:W-:Y:S01]  /*93d0*/  FFMA R54, R95, UR5, -R60.reuse ;  /* 0x000000055f367c23 */ /* 0x100fe2000800083c */
[--C-:B------:R-:W-:Y:S01]  /*93e0*/  FFMA R102, R102, UR5, -R60.reuse ;  /* 0x0000000566667c23 */ /* 0x100fe2000800083c */
[--C-:B------:R-:W-:Y:S01]  /*93f0*/  FFMA R220, R114, UR5, -R60.reuse ;  /* 0x0000000572dc7c23 */ /* 0x100fe2000800083c */
[--C-:B------:R-:W-:Y:S01]  /*9400*/  FFMA R114, R126, UR5, -R60.reuse ;  /* 0x000000057e727c23 */ /* 0x100fe2000800083c */
[----:B------:R-:W4:Y:S01]  /*9410*/  MUFU.EX2 R26, R26 ;  /* 0x0000001a001a7308 */ /* 0x000f220000000800 */
[----:B--2---:R-:W-:Y:S01]  /*9420*/  @!P4 FMUL R61, R61, R61 ;  /* 0x0000003d3d3dc220 */ /* 0x004fe20000400000 */
[----:B------:R-:W-:Y:S01]  /*9430*/  FSETP.GEU.AND P4, PT, R35, -126, PT ;  /* 0xc2fc00002300780b */ /* 0x000fe20003f8e000 */
[----:B------:R-:W-:Y:S01]  /*9440*/  @!P2 FMUL R31, R31, 0.5 ;  /* 0x3f0000001f1fa820 */ /* 0x000fe20000400000 */
[--C-:B-1----:R-:W-:Y:S01]  /*9450*/  FFMA R30, R58, UR5, -R60.reuse ;  /* 0x000000053a1e7c23 */ /* 0x102fe2000800083c */
[----:B------:R-:W-:Y:S01]  /*9460*/  FFMA R95, R135, UR5, -R60 ;  /* 0x00000005875f7c23 */ /* 0x000fe2000800083c */
[----:B------:R-:W-:Y:S01]  /*9470*/  FADD R135, R17, R88 ;  /* 0x0000005811877221 */ /* 0x000fe20000000000 */
[----:B------:R-:W-:Y:S01]  /*9480*/  FFMA R150, R150, UR5, -R60 ;  /* 0x0000000596967c23 */ /* 0x000fe2000800083c */
[----:B------:R1:W2:Y:S01]  /*9490*/  MUFU.EX2 R73, R34 ;  /* 0x0000002200497308 */ /* 0x0002a20000000800 */
[----:B---3--:R-:W-:Y:S01]  /*94a0*/  @!P6 FMUL R72, R72, R72 ;  /* 0x000000484848e220 */ /* 0x008fe20000400000 */
[----:B------:R-:W-:Y:S01]  /*94b0*/  FSETP.GEU.AND P6, PT, R39, -126, PT ;  /* 0xc2fc00002700780b */ /* 0x000fe20003fce000 */
[----:B------:R-:W-:Y:S01]  /*94c0*/  FADD R224, R68, R141 ;  /* 0x0000008d44e07221 */ /* 0x000fe20000000000 */
[----:B------:R-:W-:-:S03]  /*94d0*/  FMUL R218, R218, UR5 ;  /* 0x00000005dada7c20 */ /* 0x000fc60008400000 */
[----:B------:R-:W-:Y:S01]  /*94e0*/  @!P4 FMUL R35, R35, 0.5 ;  /* 0x3f0000002323c820 */ /* 0x000fe20000400000 */
[----:B------:R3:W5:Y:S01]  /*94f0*/  MUFU.EX2 R219, R31 ;  /* 0x0000001f00db7308 */ /* 0x0007620000000800 */
[----:B----4-:R-:W-:Y:S01]  /*9500*/  @!P5 FMUL R26, R26, R26 ;  /* 0x0000001a1a1ad220 */ /* 0x010fe20000400000 */
[----:B------:R-:W-:Y:S01]  /*9510*/  FSETP.GEU.AND P5, PT, R38, -126, PT ;  /* 0xc2fc00002600780b */ /* 0x000fe20003fae000 */
[----:B-1----:R-:W-:-:S04]  /*9520*/  FFMA R34, R66, UR5, -R60 ;  /* 0x0000000542227c23 */ /* 0x002fc8000800083c */
[----:B------:R-:W-:Y:S01]  /*9530*/  @!P6 FMUL R39, R39, 0.5 ;  /* 0x3f0000002727e820 */ /* 0x000fe20000400000 */
[----:B------:R1:W4:Y:S01]  /*9540*/  MUFU.EX2 R216, R35 ;  /* 0x0000002300d87308 */ /* 0x0003220000000800 */
[----:B--2---:R-:W-:Y:S01]  /*9550*/  @!P3 FMUL R73, R73, R73 ;  /* 0x000000494949b220 */ /* 0x004fe20000400000 */
[----:B------:R-:W-:Y:S01]  /*9560*/  FSETP.GEU.AND P3, PT, R43, -126, PT ;  /* 0xc2fc00002b00780b */ /* 0x000fe20003f6e000 */
[--C-:B---3--:R-:W-:Y:S01]  /*9570*/  FFMA R31, R62, UR5, -R60.reuse ;  /* 0x000000053e1f7c23 */ /* 0x108fe2000800083c */
[----:B------:R-:W-:Y:S01]  /*9580*/  FADD R62, -R10, R11 ;  /* 0x0000000b0a3e7221 */ /* 0x000fe20000000100 */
[----:B------:R-:W-:Y:S01]  /*9590*/  FFMA R11, R146, UR5, -R60 ;  /* 0x00000005920b7c23 */ /* 0x000fe2000800083c */
[----:B------:R-:W-:Y:S01]  /*95a0*/  FADD R146, R21, R96 ;  /* 0x0000006015927221 */ /* 0x000fe20000000000 */
[----:B------:R-:W-:Y:S01]  /*95b0*/  @!P5 FMUL R38, R38, 0.5 ;  /* 0x3f0000002626d820 */ /* 0x000fe20000400000 */
[----:B------:R2:W3:Y:S01]  /*95c0*/  MUFU.EX2 R145, R39 ;  /* 0x0000002700917308 */ /* 0x0004e20000000800 */
[----:B-----5:R-:W-:Y:S01]  /*95d0*/  @!P2 FMUL R219, R219, R219 ;  /* 0x000000dbdbdba220 */ /* 0x020fe20000400000 */
[----:B------:R-:W-:Y:S01]  /*95e0*/  FSETP.GEU.AND P2, PT, R42, -126, PT ;  /* 0xc2fc00002a00780b */ /* 0x000fe20003f4e000 */
[--C-:B-1----:R-:W-:Y:S01]  /*95f0*/  FFMA R35, R70, UR5, -R60.reuse ;  /* 0x0000000546237c23 */ /* 0x102fe2000800083c */
[--C-:B------:R-:W-:Y:S01]  /*9600*/  FFMA R70, R71, UR5, -R60.reuse ;  /* 0x0000000547467c23 */ /* 0x100fe2000800083c */
[----:B------:R-:W-:Y:S01]  /*9610*/  FFMA R71, R75, UR5, -R60 ;  /* 0x000000054b477c23 */ /* 0x000fe2000800083c */
[----:B------:R-:W-:Y:S01]  /*9620*/  FADD R75, R33, R112 ;  /* 0x00000070214b7221 */ /* 0x000fe20000000000 */
[----:B------:R-:W-:Y:S01]  /*9630*/  @!P3 FMUL R43, R43, 0.5 ;  /* 0x3f0000002b2bb820 */ /* 0x000fe20000400000 */
[----:B------:R1:W5:Y:S01]  /*9640*/  MUFU.EX2 R80, R38 ;  /* 0x0000002600507308 */ /* 0x0003620000000800 */
[----:B----4-:R-:W-:Y:S01]  /*9650*/  @!P4 FMUL R216, R216, R216 ;  /* 0x000000d8d8d8c220 */ /* 0x010fe20000400000 */
[----:B------:R-:W-:Y:S01]  /*9660*/  FSETP.GEU.AND P4, PT, R46, -126, PT ;  /* 0xc2fc00002e00780b */ /* 0x000fe20003f8e000 */
[--C-:B--2---:R-:W-:Y:S01]  /*9670*/  FFMA R39, R78, UR5, -R60.reuse ;  /* 0x000000054e277c23 */ /* 0x104fe2000800083c */
[--C-:B------:R-:W-:Y:S01]  /*9680*/  FFMA R78, R79, UR5, -R60.reuse ;  /* 0x000000054f4e7c23 */ /* 0x100fe2000800083c */
[--C-:B------:R-:W-:Y:S01]  /*9690*/  FFMA R79, R83, UR5, -R60.reuse ;  /* 0x00000005534f7c23 */ /* 0x100fe2000800083c */
[--C-:B------:R-:W-:Y:S01]  /*96a0*/  FFMA R83, R111, UR5, -R60.reuse ;  /* 0x000000056f537c23 */ /* 0x100fe2000800083c */
[----:B------:R-:W-:Y:S01]  /*96b0*/  @!P2 FMUL R42, R42, 0.5 ;  /* 0x3f0000002a2aa820 */ /* 0x000fe20000400000 */
[----:B------:R-:W2:Y:S01]  /*96c0*/  MUFU.EX2 R144, R43 ;  /* 0x0000002b00907308 */ /* 0x000ea20000000800 */
[----:B---3--:R-:W-:Y:S01]  /*96d0*/  @!P6 FMUL R145, R145, R145 ;  /* 0x000000919191e220 */ /* 0x008fe20000400000 */
[----:B------:R-:W-:Y:S01]  /*96e0*/  FSETP.GEU.AND P6, PT, R50, -126, PT ;  /* 0xc2fc00003200780b */ /* 0x000fe20003fce000 */
[--C-:B-1----:R-:W-:Y:S01]  /*96f0*/  FFMA R38, R74, UR5, -R60.reuse ;  /* 0x000000054a267c23 */ /* 0x102fe2000800083c */
[--C-:B------:R-:W-:Y:S01]  /*9700*/  FFMA R74, R110, UR5, -R60.reuse ;  /* 0x000000056e4a7c23 */ /* 0x100fe2000800083c */
[--C-:B------:R-:W-:Y:S01]  /*9710*/  FFMA R111, R115, UR5, -R60.reuse ;  /* 0x00000005736f7c23 */ /* 0x100fe2000800083c */
[--C-:B------:R-:W-:Y:S01]  /*9720*/  FFMA R110, R131, UR5, -R60.reuse ;  /* 0x00000005836e7c23 */ /* 0x100fe2000800083c */
[----:B------:R-:W-:Y:S01]  /*9730*/  @!P4 FMUL R46, R46, 0.5 ;  /* 0x3f0000002e2ec820 */ /* 0x000fe20000400000 */
[----:B------:R1:W3:Y:S01]  /*9740*/  MUFU.EX2 R81, R42 ;  /* 0x0000002a00517308 */ /* 0x0002e20000000800 */
[----:B-----5:R-:W-:Y:S01]  /*9750*/  @!P5 FMUL R80, R80, R80 ;  /* 0x000000505050d220 */ /* 0x020fe20000400000 */
[----:B------:R-:W-:Y:S01]  /*9760*/  FSETP.GEU.AND P5, PT, R47, -126, PT ;  /* 0xc2fc00002f00780b */ /* 0x000fe20003fae000 */
[--C-:B------:R-:W-:Y:S01]  /*9770*/  FFMA R10, R87, UR5, -R60.reuse ;  /* 0x00000005570a7c23 */ /* 0x100fe2000800083c */
[--C-:B------:R-:W-:Y:S01]  /*9780*/  FFMA R87, R143, UR5, -R60.reuse ;  /* 0x000000058f577c23 */ /* 0x100fe2000800083c */
[----:B------:R-:W-:Y:S01]  /*9790*/  FADD R131, R56, R133 ;  /* 0x0000008538837221 */ /* 0x000fe20000000000 */
[----:B------:R-:W-:Y:S01]  /*97a0*/  FADD R143, R64, R137 ;  /* 0x00000089408f7221 */ /* 0x000fe20000000000 */
[----:B------:R-:W-:Y:S01]  /*97b0*/  @!P6 FMUL R50, R50, 0.5 ;  /* 0x3f0000003232e820 */ /* 0x000fe20000400000 */
[----:B------:R4:W5:Y:S01]  /*97c0*/  MUFU.EX2 R140, R46 ;  /* 0x0000002e008c7308 */ /* 0x0009620000000800 */
[----:B--2---:R-:W-:Y:S01]  /*97d0*/  @!P3 FMUL R144, R144, R144 ;  /* 0x000000909090b220 */ /* 0x004fe20000400000 */
[----:B------:R-:W-:Y:S01]  /*97e0*/  FSETP.GEU.AND P3, PT, R27, -126, PT ;  /* 0xc2fc00001b00780b */ /* 0x000fe20003f6e000 */
[--C-:B-1----:R-:W-:Y:S01]  /*97f0*/  FFMA R42, R82, UR5, -R60.reuse ;  /* 0x00000005522a7c23 */ /* 0x102fe2000800083c */
[--C-:B------:R-:W-:Y:S01]  /*9800*/  FFMA R82, R118, UR5, -R60.reuse ;  /* 0x0000000576527c23 */ /* 0x100fe2000800083c */
[--C-:B------:R-:W-:Y:S01]  /*9810*/  FFMA R118, R123, UR5, -R60.reuse ;  /* 0x000000057b767c23 */ /* 0x100fe2000800083c */
[----:B------:R-:W-:Y:S01]  /*9820*/  FADD R123, R22, R93 ;  /* 0x0000005d167b7221 */ /* 0x000fe20000000000 */
[----:B------:R-:W-:Y:S01]  /*9830*/  @!P5 FMUL R47, R47, 0.5 ;  /* 0x3f0000002f2fd820 */ /* 0x000fe20000400000 */
[----:B------:R1:W2:Y:S01]  /*9840*/  MUFU.EX2 R43, R50 ;  /* 0x00000032002b7308 */ /* 0x0002a20000000800 */
[----:B---3--:R-:W-:Y:S01]  /*9850*/  @!P2 FMUL R81, R81, R81 ;  /* 0x000000515151a220 */ /* 0x008fe20000400000 */
[----:B------:R-:W-:Y:S01]  /*9860*/  FSETP.GEU.AND P2, PT, R51, -126, PT ;  /* 0xc2fc00003300780b */ /* 0x000fe20003f4e000 */
[--C-:B----4-:R-:W-:Y:S01]  /*9870*/  FFMA R46, R90, UR5, -R60.reuse ;  /* 0x000000055a2e7c23 */ /* 0x110fe2000800083c */
[--C-:B------:R-:W-:Y:S01]  /*9880*/  FFMA R90, R103, UR5, -R60.reuse ;  /* 0x00000005675a7c23 */ /* 0x100fe2000800083c */
[--C-:B------:R-:W-:Y:S01]  /*9890*/  FFMA R103, R130, UR5, -R60.reuse ;  /* 0x0000000582677c23 */ /* 0x100fe2000800083c */
[----:B------:R-:W-:Y:S01]  /*98a0*/  FMUL R62, R62, UR5 ;  /* 0x000000053e3e7c20 */ /* 0x000fe20008400000 */
[----:B------:R-:W-:Y:S01]  /*98b0*/  @!P3 FMUL R27, R27, 0.5 ;  /* 0x3f0000001b1bb820 */ /* 0x000fe20000400000 */
[----:B------:R3:W4:Y:S01]  /*98c0*/  MUFU.EX2 R149, R47 ;  /* 0x0000002f00957308 */ /* 0x0007220000000800 */
[----:B-----5:R-:W-:Y:S01]  /*98d0*/  @!P4 FMUL R140, R140, R140 ;  /* 0x0000008c8c8cc220 */ /* 0x020fe20000400000 */
[----:B------:R-:W-:Y:S01]  /*98e0*/  FSETP.GEU.AND P4, PT, R55, -126, PT ;  /* 0xc2fc00003700780b */ /* 0x000fe20003f8e000 */
[--C-:B-1----:R-:W-:Y:S01]  /*98f0*/  FFMA R50, R98, UR5, -R60.reuse ;  /* 0x0000000562327c23 */ /* 0x102fe2000800083c */
[--C-:B------:R-:W-:Y:S01]  /*9900*/  FFMA R98, R106, UR5, -R60.reuse ;  /* 0x000000056a627c23 */ /* 0x100fe2000800083c */
[--C-:B------:R-:W-:Y:S01]  /*9910*/  FFMA R106, R134, UR5, -R60.reuse ;  /* 0x00000005866a7c23 */ /* 0x100fe2000800083c */
[----:B------:R-:W-:Y:S01]  /*9920*/  FADD R134, R52, R125 ;  /* 0x0000007d34867221 */ /* 0x000fe20000000000 */
[----:B------:R-:W-:Y:S01]  /*9930*/  @!P2 FMUL R51, R51, 0.5 ;  /* 0x3f0000003333a820 */ /* 0x000fe20000400000 */
[----:B------:R-:W1:Y:S01]  /*9940*/  MUFU.EX2 R27, R27 ;  /* 0x0000001b001b7308 */ /* 0x000e620000000800 */
[----:B--2---:R-:W-:Y:S01]  /*9950*/  @!P6 FMUL R43, R43, R43 ;  /* 0x0000002b2b2be220 */ /* 0x004fe20000400000 */
[----:B------:R-:W-:Y:S01]  /*9960*/  FSETP.GEU.AND P6, PT, R59, -126, PT ;  /* 0xc2fc00003b00780b */ /* 0x000fe20003fce000 */
[--C-:B---3--:R-:W-:Y:S01]  /*9970*/  FFMA R47, R94, UR5, -R60.reuse ;  /* 0x000000055e2f7c23 */ /* 0x108fe2000800083c */
[----:B------:R-:W-:Y:S01]  /*9980*/  FFMA R94, R142, UR5, -R60 ;  /* 0x000000058e5e7c23 */ /* 0x000fe2000800083c */
[----:B------:R-:W-:Y:S01]  /*9990*/  FADD R142, R24, R97 ;  /* 0x00000061188e7221 */ /* 0x000fe20000000000 */
[----:B------:R-:W-:Y:S01]  /*99a0*/  FADD R123, R123, R134 ;  /* 0x000000867b7b7221 */ /* 0x000fe20000000000 */
[----:B------:R-:W-:Y:S01]  /*99b0*/  @!P4 FMUL R55, R55, 0.5 ;  /* 0x3f0000003737c820 */ /* 0x000fe20000400000 */
[----:B------:R2:W3:Y:S01]  /*99c0*/  MUFU.EX2 R148, R51 ;  /* 0x0000003300947308 */ /* 0x0004e20000000800 */
[----:B----4-:R-:W-:Y:S01]  /*99d0*/  @!P5 FMUL R149, R149, R149 ;  /* 0x000000959595d220 */ /* 0x010fe20000400000 */
[----:B------:R-:W-:Y:S01]  /*99e0*/  FSETP.GEU.AND P5, PT, R30, -126, PT ;  /* 0xc2fc00001e00780b */ /* 0x000fe20003fae000 */
[----:B------:R-:W-:Y:S01]  /*99f0*/  FADD R142, R142, R131 ;  /* 0x000000838e8e7221 */ /* 0x000fe20000000000 */
[----:B------:R-:W-:Y:S01]  /*9a00*/  FADD R131, R15, R84 ;  /* 0x000000540f837221 */ /* 0x000fe20000000000 */
[----:B------:R-:W-:-:S02]  /*9a10*/  FADD R134, R37, R116 ;  /* 0x0000007425867221 */ /* 0x000fc40000000000 */
[----:B------:R-:W-:Y:S01]  /*9a20*/  @!P6 FMUL R59, R59, 0.5 ;  /* 0x3f0000003b3be820 */ /* 0x000fe20000400000 */
[----:B------:R4:W5:Y:S01]  /*9a30*/  MUFU.EX2 R58, R55 ;  /* 0x00000037003a7308 */ /* 0x0009620000000800 */
[----:B-1----:R-:W-:Y:S01]  /*9a40*/  @!P3 FMUL R27, R27, R27 ;  /* 0x0000001b1b1bb220 */ /* 0x002fe20000400000 */
[----:B------:R-:W-:Y:S01]  /*9a50*/  FSETP.GEU.AND P3, PT, R63, -126, PT ;  /* 0xc2fc00003f00780b */ /* 0x000fe20003f6e000 */
[--C-:B--2---:R-:W-:Y:S01]  /*9a60*/  FFMA R51, R86, UR5, -R60.reuse ;  /* 0x0000000556337c23 */ /* 0x104fe2000800083c */
[----:B------:R-:W-:Y:S01]  /*9a70*/  FFMA R86, R147, UR5, -R60 ;  /* 0x0000000593567c23 */ /* 0x000fe2000800083c */
[----:B------:R-:W-:Y:S01]  /*9a80*/  FADD R131, R131, R134 ;  /* 0x0000008683837221 */ /* 0x000fe20000000000 */
[----:B------:R-:W-:Y:S01]  /*9a90*/  FADD R134, R28, R101 ;  /* 0x000000651c867221 */ /* 0x000fe20000000000 */
[----:B------:R-:W-:Y:S01]  /*9aa0*/  @!P5 FMUL R30, R30, 0.5 ;  /* 0x3f0000001e1ed820 */ /* 0x000fe20000400000 */
[----:B------:R1:W2:Y:S01]  /*9ab0*/  MUFU.EX2 R217, R59 ;  /* 0x0000003b00d97308 */ /* 0x0002a20000000800 */
[----:B---3--:R-:W-:Y:S01]  /*9ac0*/  @!P2 FMUL R148, R148, R148 ;  /* 0x000000949494a220 */ /* 0x008fe20000400000 */
[----:B------:R-:W-:Y:S01]  /*9ad0*/  FSETP.GEU.AND P2, PT, R31, -126, PT ;  /* 0xc2fc00001f00780b */ /* 0x000fe20003f4e000 */
[--C-:B----4-:R-:W-:Y:S01]  /*9ae0*/  FFMA R55, R91, UR5, -R60.reuse ;  /* 0x000000055b377c23 */ /* 0x110fe2000800083c */
[----:B------:R-:W-:Y:S01]  /*9af0*/  FFMA R91, R138, UR5, -R60 ;  /* 0x000000058a5b7c23 */ /* 0x000fe2000800083c */
[----:B------:R-:W-:Y:S01]  /*9b00*/  FADD R138, R41, R120 ;  /* 0x00000078298a7221 */ /* 0x000fe20000000000 */
[----:B------:R-:W-:Y:S01]  /*9b10*/  FADD R147, R65, R12 ;  /* 0x0000000c41937221 */ /* 0x000fe20000000000 */
[----:B------:R-:W-:Y:S01]  /*9b20*/  @!P3 FMUL R63, R63, 0.5 ;  /* 0x3f0000003f3fb820 */ /* 0x000fe20000400000 */
[----:B------:R-:W3:Y:S01]  /*9b30*/  MUFU.EX2 R30, R30 ;  /* 0x0000001e001e7308 */ /* 0x000ee20000000800 */
[----:B-----5:R-:W-:Y:S01]  /*9b40*/  @!P4 FMUL R58, R58, R58 ;  /* 0x0000003a3a3ac220 */ /* 0x020fe20000400000 */
[----:B------:R-:W-:Y:S01]  /*9b50*/  FSETP.GEU.AND P4, PT, R34, -126, PT ;  /* 0xc2fc00002200780b */ /* 0x000fe20003f8e000 */
[--C-:B-1----:R-:W-:Y:S01]  /*9b60*/  FFMA R59, R99, UR5, -R60.reuse ;  /* 0x00000005633b7c23 */ /* 0x102fe2000800083c */
[--C-:B------:R-:W-:Y:S01]  /*9b70*/  FFMA R99, R107, UR5, -R60.reuse ;  /* 0x000000056b637c23 */ /* 0x100fe2000800083c */
[----:B------:R-:W-:Y:S01]  /*9b80*/  FFMA R107, R127, UR5, -R60 ;  /* 0x000000057f6b7c23 */ /* 0x000fe2000800083c */
[----:B------:R-:W-:Y:S01]  /*9b90*/  FADD R135, R135, R138 ;  /* 0x0000008a87877221 */ /* 0x000fe20000000000 */
[----:B------:R-:W-:Y:S01]  /*9ba0*/  @!P2 FMUL R31, R31, 0.5 ;  /* 0x3f0000001f1fa820 */ /* 0x000fe20000400000 */
[----:B------:R1:W4:Y:S01]  /*9bb0*/  MUFU.EX2 R66, R63 ;  /* 0x0000003f00427308 */ /* 0x0003220000000800 */
[----:B--2---:R-:W-:Y:S01]  /*9bc0*/  @!P6 FMUL R217, R217, R217 ;  /* 0x000000d9d9d9e220 */ /* 0x004fe20000400000 */
[----:B------:R-:W-:Y:S01]  /*9bd0*/  FSETP.GEU.AND P6, PT, R35, -126, PT ;  /* 0xc2fc00002300780b */ /* 0x000fe20003fce000 */
[----:B------:R-:W-:-:S04]  /*9be0*/  FADD R138, R45, R124 ;  /* 0x0000007c2d8a7221 */ /* 0x000fc80000000000 */
[----:B------:R-:W-:Y:S01]  /*9bf0*/  @!P4 FMUL R34, R34, 0.5 ;  /* 0x3f0000002222c820 */ /* 0x000fe20000400000 */
[----:B------:R-:W2:Y:S01]  /*9c00*/  MUFU.EX2 R31, R31 ;  /* 0x0000001f001f7308 */ /* 0x000ea20000000800 */
[----:B---3--:R-:W-:Y:S01]  /*9c10*/  @!P5 FMUL R30, R30, R30 ;  /* 0x0000001e1e1ed220 */ /* 0x008fe20000400000 */
[----:B------:R-:W-:Y:S01]  /*9c20*/  FSETP.GEU.AND P5, PT, R67, -126, PT ;  /* 0xc2fc00004300780b */ /* 0x000fe20003fae000 */
[--C-:B-1----:R-:W-:Y:S01]  /*9c30*/  FFMA R63, R119, UR5, -R60.reuse ;  /* 0x00000005773f7c23 */ /* 0x102fe2000800083c */
[----:B------:R-:W-:Y:S01]  /*9c40*/  FFMA R119, R122, UR5, -R60 ;  /* 0x000000057a777c23 */ /* 0x000fe2000800083c */
[----:B------:R-:W-:Y:S02]  /*9c50*/  FADD R122, R36, R109 ;  /* 0x0000006d247a7221 */ /* 0x000fe40000000000 */
[----:B------:R-:W-:Y:S01]  /*9c60*/  @!P6 FMUL R35, R35, 0.5 ;  /* 0x3f0000002323e820 */ /* 0x000fe20000400000 */
[----:B------:R-:W1:Y:S01]  /*9c70*/  MUFU.EX2 R34, R34 ;  /* 0x0000002200227308 */ /* 0x000e620000000800 */
[----:B----4-:R-:W-:Y:S01]  /*9c80*/  @!P3 FMUL R66, R66, R66 ;  /* 0x000000424242b220 */ /* 0x010fe20000400000 */
[----:B------:R-:W-:-:S05]  /*9c90*/  FSETP.GEU.AND P3, PT, R38, -126, PT ;  /* 0xc2fc00002600780b */ /* 0x000fca0003f6e000 */
[----:B------:R-:W-:Y:S01]  /*9ca0*/  @!P5 FMUL R67, R67, 0.5 ;  /* 0x3f0000004343d820 */ /* 0x000fe20000400000 */
[----:B------:R-:W3:Y:S01]  /*9cb0*/  MUFU.EX2 R35, R35 ;  /* 0x0000002300237308 */ /* 0x000ee20000000800 */
[----:B--2---:R-:W-:Y:S01]  /*9cc0*/  @!P2 FMUL R31, R31, R31 ;  /* 0x0000001f1f1fa220 */ /* 0x004fe20000400000 */
[----:B------:R-:W-:-:S05]  /*9cd0*/  FSETP.GEU.AND P2, PT, R70, -126, PT ;  /* 0xc2fc00004600780b */ /* 0x000fca0003f4e000 */
[----:B------:R-:W-:Y:S01]  /*9ce0*/  @!P3 FMUL R38, R38, 0.5 ;  /* 0x3f0000002626b820 */ /* 0x000fe20000400000 */
[----:B------:R-:W2:Y:S01]  /*9cf0*/  MUFU.EX2 R67, R67 ;  /* 0x0000004300437308 */ /* 0x000ea20000000800 */
[----:B-1----:R-:W-:Y:S01]  /*9d00*/  @!P4 FMUL R34, R34, R34 ;  /* 0x000000222222c220 */ /* 0x002fe20000400000 */
[----:B------:R-:W-:-:S05]  /*9d10*/  FSETP.GEU.AND P4, PT, R71, -126, PT ;  /* 0xc2fc00004700780b */ /* 0x000fca0003f8e000 */
[----:B------:R-:W-:Y:S01]  /*9d20*/  @!P2 FMUL R70, R70, 0.5 ;  /* 0x3f0000004646a820 */ /* 0x000fe20000400000 */
[----:B------:R-:W1:Y:S01]  /*9d30*/  MUFU.EX2 R38, R38 ;  /* 0x0000002600267308 */ /* 0x000e620000000800 */
[----:B---3--:R-:W-:Y:S01]  /*9d40*/  @!P6 FMUL R35, R35, R35 ;  /* 0x000000232323e220 */ /* 0x008fe20000400000 */
        /* <DEDUP_REMOVED lines=50> */
[----:B------:R3:W4:Y:S01]  /*a070*/  MUFU.EX2 R9, R102 ;  /* 0x0000006600097308 */ /* 0x0007220000000800 */
[----:B--2---:R-:W-:Y:S01]  /*a080*/  @!P2 FMUL R47, R47, R47 ;  /* 0x0000002f2f2fa220 */ /* 0x004fe20000400000 */
[----:B------:R-:W-:-:S05]  /*a090*/  FSETP.GEU.AND P2, PT, R90, -126, PT ;  /* 0xc2fc00005a00780b */ /* 0x000fca0003f4e000 */
[----:B------:R-:W-:Y:S01]  /*a0a0*/  @!P3 FMUL R98, R98, 0.5 ;  /* 0x3f0000006262b820 */ /* 0x000fe20000400000 */
[----:B------:R-:W2:Y:S01]  /*a0b0*/  MUFU.EX2 R59, R59 ;  /* 0x0000003b003b7308 */ /* 0x000ea20000000800 */
[----:B-1----:R-:W-:Y:S01]  /*a0c0*/  @!P4 FMUL R50, R50, R50 ;  /* 0x000000323232c220 */ /* 0x002fe20000400000 */
[----:B------:R-:W-:Y:S01]  /*a0d0*/  FSETP.GEU.AND P4, PT, R99, -126, PT ;  /* 0xc2fc00006300780b */ /* 0x000fe20003f8e000 */
[--C-:B---3--:R-:W-:Y:S01]  /*a0e0*/  FFMA R102, R139, UR5, -R60.reuse ;  /* 0x000000058b667c23 */ /* 0x108fe2000800083c */
[----:B------:R-:W-:Y:S01]  /*a0f0*/  FADD R139, R18, R85 ;  /* 0x00000055128b7221 */ /* 0x000fe20000000000 */
[----:B------:R-:W-:Y:S02]  /*a100*/  FFMA R60, R151, UR5, -R60 ;  /* 0x00000005973c7c23 */ /* 0x000fe4000800083c */
        /* <DEDUP_REMOVED lines=13> */
[----:B------:R1:W4:Y:S01]  /*a1e0*/  MUFU.EX2 R130, R83 ;  /* 0x0000005300827308 */ /* 0x0003220000000800 */
[----:B---3--:R-:W-:Y:S01]  /*a1f0*/  @!P2 FMUL R90, R90, R90 ;  /* 0x0000005a5a5aa220 */ /* 0x008fe20000400000 */
[----:B------:R-:W-:-:S05]  /*a200*/  FSETP.GEU.AND P2, PT, R220, -126, PT ;  /* 0xc2fc0000dc00780b */ /* 0x000fca0003f4e000 */
[----:B------:R-:W-:Y:S01]  /*a210*/  @!P3 FMUL R111, R111, 0.5 ;  /* 0x3f0000006f6fb820 */ /* 0x000fe20000400000 */
[----:B------:R3:W5:Y:S01]  /*a220*/  MUFU.EX2 R115, R74 ;  /* 0x0000004a00737308 */ /* 0x0007620000000800 */
[----:B--2---:R-:W-:Y:S01]  /*a230*/  @!P4 FMUL R99, R99, R99 ;  /* 0x000000636363c220 */ /* 0x004fe20000400000 */
[----:B------:R-:W-:Y:S01]  /*a240*/  FSETP.GEU.AND P4, PT, R82, -126, PT ;  /* 0xc2fc00005200780b */ /* 0x000fe20003f8e000 */
[----:B-1----:R-:W-:-:S04]  /*a250*/  FADD R83, R49, R128 ;  /* 0x0000008031537221 */ /* 0x002fc80000000000 */
[----:B------:R-:W-:Y:S01]  /*a260*/  @!P2 FMUL R220, R220, 0.5 ;  /* 0x3f000000dcdca820 */ /* 0x000fe20000400000 */
[----:B------:R1:W2:Y:S01]  /*a270*/  MUFU.EX2 R127, R111 ;  /* 0x0000006f007f7308 */ /* 0x0002a20000000800 */
[----:B----4-:R-:W-:Y:S01]  /*a280*/  @!P6 FMUL R130, R130, R130 ;  /* 0x000000828282e220 */ /* 0x010fe20000400000 */
[----:B------:R-:W-:Y:S01]  /*a290*/  FSETP.GEU.AND P6, PT, R118, -126, PT ;  /* 0xc2fc00007600780b */ /* 0x000fe20003fce000 */
[----:B---3--:R-:W-:Y:S01]  /*a2a0*/  FADD R74, R13, R76 ;  /* 0x0000004c0d4a7221 */ /* 0x008fe20000000000 */
[----:B------:R-:W-:Y:S01]  /*a2b0*/  FADD R146, R146, R83 ;  /* 0x0000005392927221 */ /* 0x000fe20000000000 */
[----:B------:R-:W-:Y:S02]  /*a2c0*/  FADD R83, R14, R77 ;  /* 0x0000004d0e537221 */ /* 0x000fe40000000000 */
[----:B------:R-:W-:Y:S01]  /*a2d0*/  FADD R74, R74, R75 ;  /* 0x0000004b4a4a7221 */ /* 0x000fe20000000000 */
[----:B------:R-:W-:Y:S01]  /*a2e0*/  FADD R75, R16, R69 ;  /* 0x00000045104b7221 */ /* 0x000fe20000000000 */
[----:B-----5:R-:W-:Y:S01]  /*a2f0*/  @!P5 FMUL R115, R115, R115 ;  /* 0x000000737373d220 */ /* 0x020fe20000400000 */
[----:B------:R-:W-:Y:S01]  /*a300*/  FSETP.GEU.AND P5, PT, R119, -126, PT ;  /* 0xc2fc00007700780b */ /* 0x000fe20003fae000 */
[----:B------:R-:W-:Y:S01]  /*a310*/  @!P4 FMUL R82, R82, 0.5 ;  /* 0x3f0000005252c820 */ /* 0x000fe20000400000 */
[----:B------:R-:W-:Y:S01]  /*a320*/  FADD R75, R75, R122 ;  /* 0x0000007a4b4b7221 */ /* 0x000fe20000000000 */
[----:B------:R-:W-:Y:S01]  /*a330*/  FADD R122, R40, R113 ;  /* 0x00000071287a7221 */ /* 0x000fe20000000000 */
[----:B------:R3:W4:Y:S01]  /*a340*/  MUFU.EX2 R126, R220 ;  /* 0x000000dc007e7308 */ /* 0x0007220000000800 */
[----:B------:R-:W-:Y:S01]  /*a350*/  @!P6 FMUL R118, R118, 0.5 ;  /* 0x3f0000007676e820 */ /* 0x000fe20000400000 */
[----:B-1----:R-:W-:Y:S01]  /*a360*/  FADD R111, R53, R132 ;  /* 0x00000084356f7221 */ /* 0x002fe20000000000 */
[----:B--2---:R-:W-:Y:S01]  /*a370*/  @!P3 FMUL R127, R127, R127 ;  /* 0x0000007f7f7fb220 */ /* 0x004fe20000400000 */
[----:B------:R-:W-:Y:S01]  /*a380*/  FSETP.GEU.AND P3, PT, R91, -126, PT ;  /* 0xc2fc00005b00780b */ /* 0x000fe20003f6e000 */
[----:B------:R-:W-:Y:S01]  /*a390*/  FADD R83, R83, R122 ;  /* 0x0000007a53537221 */ /* 0x000fe20000000000 */
[----:B------:R-:W-:Y:S01]  /*a3a0*/  FADD R222, R222, R111 ;  /* 0x0000006fdede7221 */ /* 0x000fe20000000000 */
[----:B------:R-:W-:Y:S01]  /*a3b0*/  FADD R111, R57, R136 ;  /* 0x00000088396f7221 */ /* 0x000fe20000000000 */
[----:B------:R-:W1:Y:S01]  /*a3c0*/  MUFU.EX2 R118, R118 ;  /* 0x0000007600767308 */ /* 0x000e620000000800 */
[----:B------:R-:W-:Y:S01]  /*a3d0*/  @!P5 FMUL R119, R119, 0.5 ;  /* 0x3f0000007777d820 */ /* 0x000fe20000400000 */
[----:B---3--:R-:W-:Y:S01]  /*a3e0*/  FADD R220, R25, R104 ;  /* 0x0000006819dc7221 */ /* 0x008fe20000000000 */
[----:B------:R-:W-:Y:S01]  /*a3f0*/  FADD R134, R134, R111 ;  /* 0x0000006f86867221 */ /* 0x000fe20000000000 */
[----:B------:R-:W-:Y:S01]  /*a400*/  FADD R111, R20, R89 ;  /* 0x00000059146f7221 */ /* 0x000fe20000000000 */
[----:B------:R-:W-:Y:S01]  /*a410*/  FADD R75, R75, R146 ;  /* 0x000000924b4b7221 */ /* 0x000fe20000000000 */
[----:B------:R-:W-:Y:S01]  /*a420*/  FADD R220, R220, R143 ;  /* 0x0000008fdcdc7221 */ /* 0x000fe20000000000 */
[----:B------:R-:W-:Y:S01]  /*a430*/  FADD R146, R81, R98 ;  /* 0x0000006251927221 */ /* 0x000fe20000000000 */
[----:B------:R2:W3:Y:S01]  /*a440*/  MUFU.EX2 R122, R82 ;  /* 0x00000052007a7308 */ /* 0x0004e20000000800 */
[----:B------:R-:W-:Y:S01]  /*a450*/  @!P3 FMUL R91, R91, 0.5 ;  /* 0x3f0000005b5bb820 */ /* 0x000fe20000400000 */
[----:B----4-:R-:W-:Y:S01]  /*a460*/  @!P2 FMUL R126, R126, R126 ;  /* 0x0000007e7e7ea220 */ /* 0x010fe20000400000 */
[----:B------:R-:W-:Y:S01]  /*a470*/  FSETP.GEU.AND P2, PT, R114, -126, PT ;  /* 0xc2fc00007200780b */ /* 0x000fe20003f4e000 */
[----:B------:R-:W-:Y:S01]  /*a480*/  FADD R111, R111, R138 ;  /* 0x0000008a6f6f7221 */ /* 0x000fe20000000000 */
[----:B------:R-:W-:Y:S01]  /*a490*/  FADD R138, R29, R108 ;  /* 0x0000006c1d8a7221 */ /* 0x000fe20000000000 */
[----:B------:R-:W-:Y:S01]  /*a4a0*/  FADD R143, R48, R121 ;  /* 0x00000079308f7221 */ /* 0x000fe20000000000 */
[----:B------:R-:W-:Y:S01]  /*a4b0*/  FADD R74, R74, R123 ;  /* 0x0000007b4a4a7221 */ /* 0x000fe20000000000 */
[----:B------:R-:W4:Y:S01]  /*a4c0*/  MUFU.EX2 R119, R119 ;  /* 0x0000007700777308 */ /* 0x000f220000000800 */
[----:B-1----:R-:W-:Y:S01]  /*a4d0*/  @!P6 FMUL R118, R118, R118 ;  /* 0x000000767676e220 */ /* 0x002fe20000400000 */
[----:B------:R-:W-:Y:S01]  /*a4e0*/  FSETP.GEU.AND P6, PT, R94, -126, PT ;  /* 0xc2fc00005e00780b */ /* 0x000fe20003fce000 */
[----:B--2---:R-:W-:Y:S01]  /*a4f0*/  FADD R82, R44, R117 ;  /* 0x000000752c527221 */ /* 0x004fe20000000000 */
[----:B------:R-:W-:Y:S01]  /*a500*/  FADD R138, R138, R147 ;  /* 0x000000938a8a7221 */ /* 0x000fe20000000000 */
[----:B------:R-:W-:Y:S01]  /*a510*/  FADD R123, R61, R46 ;  /* 0x0000002e3d7b7221 */ /* 0x000fe20000000000 */
[----:B------:R-:W-:Y:S01]  /*a520*/  FADD R83, R83, R142 ;  /* 0x0000008e53537221 */ /* 0x000fe20000000000 */
[----:B------:R-:W-:Y:S01]  /*a530*/  FADD R139, R139, R82 ;  /* 0x000000528b8b7221 */ /* 0x000fe20000000000 */
[----:B------:R-:W1:Y:S01]  /*a540*/  MUFU.EX2 R91, R91 ;  /* 0x0000005b005b7308 */ /* 0x000e620000000800 */
[----:B---3--:R-:W-:Y:S01]  /*a550*/  @!P4 FMUL R122, R122, R122 ;  /* 0x0000007a7a7ac220 */ /* 0x008fe20000400000 */
[----:B------:R-:W-:Y:S01]  /*a560*/  FSETP.GEU.AND P4, PT, R102, -126, PT ;  /* 0xc2fc00006600780b */ /* 0x000fe20003f8e000 */
[----:B------:R-:W-:Y:S01]  /*a570*/  @!P2 FMUL R114, R114, 0.5 ;  /* 0x3f0000007272a820 */ /* 0x000fe20000400000 */
[----:B------:R-:W-:Y:S01]  /*a580*/  FADD R82, R19, R92 ;  /* 0x0000005c13527221 */ /* 0x000fe20000000000 */
[----:B------:R-:W-:Y:S01]  /*a590*/  FADD R131, R131, R222 ;  /* 0x000000de83837221 */ /* 0x000fe20000000000 */
[----:B------:R-:W-:Y:S01]  /*a5a0*/  FADD R142, R26, R55 ;  /* 0x000000371a8e7221 */ /* 0x000fe20000000000 */
[----:B------:R-:W-:Y:S01]  /*a5b0*/  @!P6 FMUL R94, R94, 0.5 ;  /* 0x3f0000005e5ee820 */ /* 0x000fe20000400000 */
[----:B------:R-:W-:Y:S01]  /*a5c0*/  FADD R82, R82, R143 ;  /* 0x0000008f52527221 */ /* 0x000fe20000000000 */
[----:B----4-:R-:W-:Y:S01]  /*a5d0*/  @!P5 FMUL R119, R119, R119 ;  /* 0x000000777777d220 */ /* 0x010fe20000400000 */
        /* <DEDUP_REMOVED lines=9> */
[----:B------:R-:W1:Y:S01]  /*a670*/  MUFU.EX2 R94, R94 ;  /* 0x0000005e005e7308 */ /* 0x000e620000000800 */
[----:B------:R-:W-:Y:S01]  /*a680*/  FADD R220, R139, R220 ;  /* 0x000000dc8bdc7221 */ /* 0x000fe20000000000 */
[----:B------:R-:W-:Y:S01]  /*a690*/  FADD R147, R38, R91 ;  /* 0x0000005b26937221 */ /* 0x000fe20000000000 */
[----:B------:R-:W-:Y:S01]  /*a6a0*/  FADD R134, R140, R115 ;  /* 0x000000738c867221 */ /* 0x000fe20000000000 */
[----:B------:R-:W-:Y:S01]  /*a6b0*/  @!P5 FMUL R107, R107, 0.5 ;  /* 0x3f0000006b6bd820 */ /* 0x000fe20000400000 */
[----:B------:R-:W-:Y:S01]  /*a6c0*/  FADD R123, R123, R226 ;  /* 0x000000e27b7b7221 */ /* 0x000fe20000000000 */
[----:B------:R-:W-:Y:S01]  /*a6d0*/  FADD R146, R146, R147 ;  /* 0x0000009392927221 */ /* 0x000fe20000000000 */
[----:B------:R-:W-:Y:S01]  /*a6e0*/  FADD R147, R144, R99 ;  /* 0x0000006390937221 */ /* 0x000fe20000000000 */
[----:B------:R-:W3:Y:S01]  /*a6f0*/  MUFU.EX2 R102, R102 ;  /* 0x0000006600667308 */ /* 0x000ee20000000800 */
[----:B--2---:R-:W-:Y:S01]  /*a700*/  @!P2 FMUL R114, R114, R114 ;  /* 0x000000727272a220 */ /* 0x004fe20000400000 */
[----:B------:R-:W-:Y:S01]  /*a710*/  FSETP.GEU.AND P2, PT, R103, -126, PT ;  /* 0xc2fc00006700780b */ /* 0x000fe20003f4e000 */
[----:B------:R-:W-:Y:S01]  /*a720*/  FADD R142, R142, R151 ;  /* 0x000000978e8e7221 */ /* 0x000fe20000000000 */
[----:B------:R-:W-:Y:S01]  /*a730*/  @!P3 FMUL R110, R110, 0.5 ;  /* 0x3f0000006e6eb820 */ /* 0x000fe20000400000 */
[----:B------:R-:W-:Y:S01]  /*a740*/  FADD R143, R143, R224 ;  /* 0x000000e08f8f7221 */ /* 0x000fe20000000000 */
[----:B------:R-:W-:Y:S01]  /*a750*/  FADD R151, R72, R47 ;  /* 0x0000002f48977221 */ /* 0x000fe20000000000 */
[----:B------:R-:W-:Y:S01]  /*a760*/  FADD R138, R111, R138 ;  /* 0x0000008a6f8a7221 */ /* 0x000fe20000000000 */
[----:B------:R-:W2:Y:S01]  /*a770*/  MUFU.EX2 R107, R107 ;  /* 0x0000006b006b7308 */ /* 0x000ea20000000800 */
[----:B-1----:R-:W-:Y:S01]  /*a780*/  @!P6 FMUL R94, R94, R94 ;  /* 0x0000005e5e5ee220 */ /* 0x002fe20000400000 */
[----:B------:R-:W-:Y:S01]  /*a790*/  FSETP.GEU.AND P6, PT, R11, -126, PT ;  /* 0xc2fc00000b00780b */ /* 0x000fe20003fce000 */
[----:B------:R-:W-:Y:S01]  /*a7a0*/  FADD R82, R82, R143 ;  /* 0x0000008f52527221 */ /* 0x000fe20000000000 */
[----:B------:R-:W-:Y:S01]  /*a7b0*/  FADD R111, R219, R54 ;  /* 0x00000036db6f7221 */ /* 0x000fe20000000000 */
[----:B------:R-:W-:Y:S01]  /*a7c0*/  FADD R139, R39, R94 ;  /* 0x0000005e278b7221 */ /* 0x000fe20000000000 */
[----:B------:R-:W-:Y:S01]  /*a7d0*/  FADD R143, R149, R130 ;  /* 0x00000082958f7221 */ /* 0x000fe20000000000 */
[----:B------:R-:W-:Y:S01]  /*a7e0*/  @!P2 FMUL R103, R103, 0.5 ;  /* 0x3f0000006767a820 */ /* 0x000fe20000400000 */
        /* <DEDUP_REMOVED lines=8> */
[----:B------:R-:W3:Y:S01]  /*a870*/  MUFU.EX2 R103, R103 ;  /* 0x0000006700677308 */ /* 0x000ee20000000800 */
[----:B--2---:R-:W-:Y:S01]  /*a880*/  @!P5 FMUL R107, R107, R107 ;  /* 0x0000006b6b6bd220 */ /* 0x004fe20000400000 */
[----:B------:R-:W-:Y:S01]  /*a890*/  FSETP.GEU.AND P5, PT, R106, -126, PT ;  /* 0xc2fc00006a00780b */ /* 0x000fe20003fae000 */
[----:B------:R-:W-:Y:S01]  /*a8a0*/  FADD R147, R147, R222 ;  /* 0x000000de93937221 */ /* 0x000fe20000000000 */
[----:B------:R-:W-:Y:S01]  /*a8b0*/  FADD R222, R31, R114 ;  /* 0x000000721fde7221 */ /* 0x000fe20000000000 */
[----:B------:R-:W-:Y:S01]  /*a8c0*/  FADD R134, R66, R107 ;  /* 0x0000006b42867221 */ /* 0x000fe20000000000 */
[----:B------:R-:W-:Y:S01]  /*a8d0*/  FADD R74, R74, R135 ;  /* 0x000000874a4a7221 */ /* 0x000fe20000000000 */
        /* <DEDUP_REMOVED lines=15> */
[----:B------:R-:W-:Y:S01]  /*a9d0*/  F2FP.BF16.F32.PACK_AB R61, R26, R61 ;  /* 0x0000003d1a3d723e */ /* 0x000fe200000010ff */
        /* <DEDUP_REMOVED lines=15> */
[----:B------:R-:W-:Y:S01]  /*aad0*/  F2FP.BF16.F32.PACK_AB R82, R23, R24 ;  /* 0x000000181752723e */ /* 0x000fe200000010ff */
        /* <DEDUP_REMOVED lines=17> */
[----:B------:R2:W4:Y:S01]  /*abf0*/  MUFU.EX2 R10, R150 ;  /* 0x00000096000a7308 */ /* 0x0005220000000800 */
[----:B-1----:R-:W-:Y:S01]  /*ac00*/  @!P2 FMUL R134, R134, R134 ;  /* 0x000000868686a220 */ /* 0x002fe20000400000 */
[----:B------:R-:W-:Y:S01]  /*ac10*/  FADD R74, R74, R75 ;  /* 0x0000004b4a4a7221 */ /* 0x000fe20000000000 */
[----:B------:R-:W-:-:S02]  /*ac20*/  F2FP.BF16.F32.PACK_AB R24, R25, R28 ;  /* 0x0000001c1918723e */ /* 0x000fc400000010ff */
[----:B------:R-:W-:Y:S02]  /*ac30*/  F2FP.BF16.F32.PACK_AB R26, R32, R29 ;  /* 0x0000001d201a723e */ /* 0x000fe400000010ff */
[----:B------:R-:W-:Y:S01]  /*ac40*/  @!P3 FMUL R60, R60, 0.5 ;  /* 0x3f0000003c3cb820 */ /* 0x000fe20000400000 */
[----:B------:R1:W5:Y:S01]  /*ac50*/  MUFU.EX2 R123, R63 ;  /* 0x0000003f007b7308 */ /* 0x0003620000000800 */
[----:B--2---:R-:W-:Y:S01]  /*ac60*/  FADD R150, R79, R86 ;  /* 0x000000564f967221 */ /* 0x004fe20000000000 */
[----:B---3--:R-:W-:Y:S01]  /*ac70*/  @!P6 FMUL R95, R95, R95 ;  /* 0x0000005f5f5fe220 */ /* 0x008fe20000400000 */
[----:B------:R-:W-:Y:S02]  /*ac80*/  FSETP.GEU.AND P6, PT, R218, -126, PT ;  /* 0xc2fc0000da00780b */ /* 0x000fe40003fce000 */
[----:B------:R-:W-:Y:S01]  /*ac90*/  FADD R226, R111, R150 ;  /* 0x000000966fe27221 */ /* 0x000fe20000000000 */
[----:B------:R-:W-:Y:S01]  /*aca0*/  FADD R111, R80, R9 ;  /* 0x00000009506f7221 */ /* 0x000fe20000000000 */
[----:B------:R-:W-:Y:S01]  /*acb0*/  FADD R150, R221, R224 ;  /* 0x000000e0dd967221 */ /* 0x000fe20000000000 */
[----:B------:R-:W-:Y:S01]  /*acc0*/  F2FP.BF16.F32.PACK_AB R28, R36, R33 ;  /* 0x00000021241c723e */ /* 0x000fe200000010ff */
[----:B----4-:R-:W-:Y:S01]  /*acd0*/  @!P4 FMUL R10, R10, R10 ;  /* 0x0000000a0a0ac220 */ /* 0x010fe20000400000 */
[----:B------:R-:W-:Y:S01]  /*ace0*/  FADD R151, R111, R222 ;  /* 0x000000de6f977221 */ /* 0x000fe20000000000 */
[----:B------:R-:W-:Y:S01]  /*acf0*/  FSETP.GEU.AND P4, PT, R62, -126, PT ;  /* 0xc2fc00003e00780b */ /* 0x000fe20003f8e000 */
[----:B------:R2:W3:Y:S01]  /*ad00*/  MUFU.EX2 R111, R60 ;  /* 0x0000003c006f7308 */ /* 0x0004e20000000800 */
[----:B-1----:R-:W-:Y:S01]  /*ad10*/  FADD R63, R27, R122 ;  /* 0x0000007a1b3f7221 */ /* 0x002fe20000000000 */
[----:B------:R-:W-:Y:S01]  /*ad20*/  FADD R222, R51, R10 ;  /* 0x0000000a33de7221 */ /* 0x000fe20000000000 */
[----:B------:R-:W-:Y:S01]  /*ad30*/  FADD R221, R147, R226 ;  /* 0x000000e293dd7221 */ /* 0x000fe20000000000 */
[----:B------:R-:W-:Y:S01]  /*ad40*/  @!P6 FMUL R218, R218, 0.5 ;  /* 0x3f000000dadae820 */ /* 0x000fe20000400000 */
[----:B-----5:R-:W-:Y:S01]  /*ad50*/  @!P5 FMUL R123, R123, R123 ;  /* 0x0000007b7b7bd220 */ /* 0x020fe20000400000 */
[----:B------:R-:W-:Y:S01]  /*ad60*/  FADD R222, R63, R222 ;  /* 0x000000de3fde7221 */ /* 0x000fe20000000000 */
[----:B------:R-:W-:Y:S01]  /*ad70*/  FADD R63, R145, R90 ;  /* 0x0000005a913f7221 */ /* 0x000fe20000000000 */
[----:B------:R-:W-:Y:S01]  /*ad80*/  FADD R139, R139, R150 ;  /* 0x000000968b8b7221 */ /* 0x000fe20000000000 */
[----:B--2---:R-:W-:Y:S01]  /*ad90*/  FADD R60, R70, R95 ;  /* 0x0000005f463c7221 */ /* 0x004fe20000000000 */
[----:B------:R-:W-:Y:S01]  /*ada0*/  FADD R222, R151, R222 ;  /* 0x000000de97de7221 */ /* 0x000fe20000000000 */
[----:B------:R-:W1:Y:S01]  /*adb0*/  MUFU.EX2 R218, R218 ;  /* 0x000000da00da7308 */ /* 0x000e620000000800 */
[----:B------:R-:W-:Y:S01]  /*adc0*/  @!P4 FMUL R62, R62, 0.5 ;  /* 0x3f0000003e3ec820 */ /* 0x000fe20000400000 */
[----:B------:R-:W-:Y:S01]  /*add0*/  FADD R151, R63, R60 ;  /* 0x0000003c3f977221 */ /* 0x000fe20000000000 */
[----:B------:R-:W-:Y:S01]  /*ade0*/  FADD R60, R58, R123 ;  /* 0x0000007b3a3c7221 */ /* 0x000fe20000000000 */
[----:B------:R-:W-:Y:S01]  /*adf0*/  FADD R142, R142, R221 ;  /* 0x000000dd8e8e7221 */ /* 0x000fe20000000000 */
[----:B------:R-:W-:Y:S01]  /*ae00*/  FADD R222, R143, R222 ;  /* 0x000000de8fde7221 */ /* 0x000fe20000000000 */
[----:B---3--:R-:W-:Y:S01]  /*ae10*/  @!P3 FMUL R111, R111, R111 ;  /* 0x0000006f6f6fb220 */ /* 0x008fe20000400000 */
[----:B------:R-:W-:Y:S01]  /*ae20*/  F2FP.BF16.F32.PACK_AB R29, R217, R30 ;  /* 0x0000001ed91d723e */ /* 0x000fe200000010ff */
[----:B------:R-:W2:Y:S01]  /*ae30*/  MUFU.EX2 R63, R62 ;  /* 0x0000003e003f7308 */ /* 0x000ea20000000800 */
[----:B------:R-:W-:Y:S01]  /*ae40*/  FADD R139, R139, R222 ;  /* 0x000000de8b8b7221 */ /* 0x000fe20000000000 */
[----:B------:R-:W-:Y:S01]  /*ae50*/  FADD R147, R134, R111 ;  /* 0x0000006f86937221 */ /* 0x000fe20000000000 */
[----:B------:R-:W-:-:S02]  /*ae60*/  F2FP.BF16.F32.PACK_AB R33, R67, R34 ;  /* 0x000000224321723e */ /* 0x000fc400000010ff */
[----:B------:R-:W-:Y:S01]  /*ae70*/  F2FP.BF16.F32.PACK_AB R30, R37, R40 ;  /* 0x00000028251e723e */ /* 0x000fe200000010ff */
[----:B------:R-:W-:Y:S01]  /*ae80*/  FADD R60, R60, R147 ;  /* 0x000000933c3c7221 */ /* 0x000fe20000000000 */
[----:B------:R-:W-:Y:S01]  /*ae90*/  F2FP.BF16.F32.PACK_AB R32, R44, R41 ;  /* 0x000000292c20723e */ /* 0x000fe200000010ff */
[----:B-1----:R-:W-:Y:S02]  /*aea0*/  @!P6 FMUL R218, R218, R218 ;  /* 0x000000dadadae220 */ /* 0x002fe40000400000 */
[----:B------:R-:W-:Y:S01]  /*aeb0*/  FADD R151, R151, R60 ;  /* 0x0000003c97977221 */ /* 0x000fe20000000000 */
[----:B------:R-:W-:Y:S02]  /*aec0*/  F2FP.BF16.F32.PACK_AB R60, R16, R13 ;  /* 0x0000000d103c723e */ /* 0x000fe400000010ff */
[----:B------:R-:W-:Y:S01]  /*aed0*/  SHF.L.U32 R13, R4, 0x1f, RZ ;  /* 0x0000001f040d7819 */ /* 0x000fe200000006ff */
[----:B------:R-:W-:Y:S01]  /*aee0*/  FADD R151, R146, R151 ;  /* 0x0000009792977221 */ /* 0x000fe20000000000 */
[----:B------:R-:W-:Y:S01]  /*aef0*/  F2FP.BF16.F32.PACK_AB R34, R48, R45 ;  /* 0x0000002d3022723e */ /* 0x000fe200000010ff */
[----:B------:R-:W-:Y:S01]  /*af00*/  FMUL R154, R154, R218 ;  /* 0x000000da9a9a7220 */ /* 0x000fe20000400000 */
[----:B--2---:R-:W-:Y:S01]  /*af10*/  @!P4 FMUL R63, R63, R63 ;  /* 0x0000003f3f3fc220 */ /* 0x004fe20000400000 */
[----:B------:R-:W-:Y:S01]  /*af20*/  FADD R142, R142, R151 ;  /* 0x000000978e8e7221 */ /* 0x000fe20000000000 */
[----:B------:R1:W2:Y:S01]  /*af30*/  SYNCS.PHASECHK.TRANS64.TRYWAIT P2, [UR6+0x58000], R13 ;  /* 0x0580000dff0075a7 */ /* 0x0002a20008040146 */
[----:B------:R-:W-:Y:S01]  /*af40*/  F2FP.BF16.F32.PACK_AB R25, R148, R43 ;  /* 0x0000002b9419723e */ /* 0x000fe200000010ff */
[----:B------:R-:W-:Y:S01]  /*af50*/  FFMA R6, R63, R6, R74 ;  /* 0x000000063f067223 */ /* 0x000fe2000000004a */
[----:B------:R-:W-:Y:S01]  /*af60*/  FADD R139, R139, R142 ;  /* 0x0000008e8b8b7221 */ /* 0x000fe20000000000 */
[-C--:B------:R-:W-:Y:S01]  /*af70*/  FMUL R152, R152, R63.reuse ;  /* 0x0000003f98987220 */ /* 0x080fe20000400000 */
        /* <DEDUP_REMOVED lines=30> */
[----:B------:R-:W-:Y:S01]  /*b160*/  FMUL R213, R213, R63 ;  /* 0x0000003fd5d57220 */ /* 0x000fe20000400000 */
[----:B------:R-:W-:Y:S01]  /*b170*/  F2FP.BF16.F32.PACK_AB R27, R58, R27 ;  /* 0x0000001b3a1b723e */ /* 0x000fe200000010ff */
[----:B------:R-:W-:Y:S01]  /*b180*/  FFMA R5, R218, R5, R139 ;  /* 0x00000005da057223 */ /* 0x000fe2000000008b */
[----:B------:R-:W-:Y:S01]  /*b190*/  F2FP.BF16.F32.PACK_AB R36, R49, R52 ;  /* 0x000000343124723e */ /* 0x000fe200000010ff */
[----:B------:R-:W-:Y:S01]  /*b1a0*/  FMUL R155, R155, R218 ;  /* 0x000000da9b9b7220 */ /* 0x000fe20000400000 */
[----:B------:R-:W-:Y:S01]  /*b1b0*/  F2FP.BF16.F32.PACK_AB R37, R71, R38 ;  /* 0x000000264725723e */ /* 0x000fe200000010ff */
[-C--:B------:R-:W-:Y:S01]  /*b1c0*/  FMUL R158, R158, R218.reuse ;  /* 0x000000da9e9e7220 */ /* 0x080fe20000400000 */
[----:B------:R-:W-:Y:S01]  /*b1d0*/  F2FP.BF16.F32.PACK_AB R40, R64, R57 ;  /* 0x000000394028723e */ /* 0x000fe200000010ff */
[----:B------:R-:W-:Y:S01]  /*b1e0*/  FMUL R159, R159, R218 ;  /* 0x000000da9f9f7220 */ /* 0x000fe20000400000 */
        /* <DEDUP_REMOVED lines=9> */
[-C--:B------:R-:W-:Y:S01]  /*b280*/  FMUL R170, R170, R218.reuse ;  /* 0x000000daaaaa7220 */ /* 0x080fe20000400000 */
[----:B------:R-:W-:Y:S01]  /*b290*/  F2FP.BF16.F32.PACK_AB R31, R66, R31 ;  /* 0x0000001f421f723e */ /* 0x000fe200000010ff */
[-C--:B------:R-:W-:Y:S01]  /*b2a0*/  FMUL R171, R171, R218.reuse ;  /* 0x000000daabab7220 */ /* 0x080fe20000400000 */
[----:B------:R-:W-:Y:S01]  /*b2b0*/  F2FP.BF16.F32.PACK_AB R35, R70, R35 ;  /* 0x000000234623723e */ /* 0x000fe200000010ff */
[----:B------:R-:W-:Y:S01]  /*b2c0*/  FMUL R174, R174, R218 ;  /* 0x000000daaeae7220 */ /* 0x000fe20000400000 */
[----:B------:R-:W-:Y:S01]  /*b2d0*/  F2FP.BF16.F32.PACK_AB R38, R53, R56 ;  /* 0x000000383526723e */ /* 0x000fe200000010ff */
[-C--:B------:R-:W-:Y:S01]  /*b2e0*/  FMUL R175, R175, R218.reuse ;  /* 0x000000daafaf7220 */ /* 0x080fe20000400000 */
        /* <DEDUP_REMOVED lines=17> */
[----:B------:R-:W-:Y:S01]  /*b400*/  FMUL R194, R194, R218 ;  /* 0x000000dac2c27220 */ /* 0x000fe20000400000 */
[----:B------:R-:W-:Y:S01]  /*b410*/  F2FP.BF16.F32.PACK_AB R62, R15, R14 ;  /* 0x0000000e0f3e723e */ /* 0x000fe200000010ff */
        /* <DEDUP_REMOVED lines=39> */
[----:B------:R-:W-:Y:S01]  /*b690*/  F2FP.BF16.F32.PACK_AB R110, R141, R12 ;  /* 0x0000000c8d6e723e */ /* 0x000fe200000010ff */
[----:B-12---:R-:W-:Y:S06]  /*b6a0*/  @!P0 BRA `(.L_x_27) ;  /* 0x0000000000048947 */ /* 0x006fec0003800000 */
[----:B------:R-:W-:Y:S01]  /*b6b0*/  BPT.TRAP 0x1 ;  /* 0x000000040000795c */ /* 0x000fe20000300000 */
.L_x_27:
[----:B------:R-:W-:Y:S05]  /*b6c0*/  @P2 BRA `(.L_x_28) ;  /* 0x0000000000082947 */ /* 0x000fea0003800000 */
[----:B------:R-:W1:Y:S02]  /*b6d0*/  SYNCS.PHASECHK.TRANS64.TRYWAIT P2, [UR6+0x58000], R13 ;  /* 0x0580000dff0075a7 */ /* 0x000e640008040146 */
[----:B-1----:R-:W-:Y:S05]  /*b6e0*/  @!P2 BRA `(.L_x_29) ;  /* 0x000000980078a947 */ /* 0x002fea0003800000 */
.L_x_28:
[----:B------:R-:W-:Y:S01]  /*b6f0*/  ULEA UR6, UR4, UR39, 0xc ;  /* 0x0000002704067291 */ /* 0x000fe2000f8e603f */
[----:B------:R-:W-:Y:S01]  /*b700*/  WARPGROUP.ARRIVE ;  /* 0x00000000000079c5 */ /* 0x000fe20000000000 */
[----:B------:R-:W-:Y:S01]  /*b710*/  UMOV UR7, 0x40000040 ;  /* 0x4000004000077882 */ /* 0x000fe20000000000 */
[----:B------:R-:W-:Y:S01]  /*b720*/  UMOV UR11, 0x40000040 ;  /* 0x40000040000b7882 */ /* 0x000fe20000000000 */
[----:B------:R-:W-:Y:S01]  /*b730*/  UIADD3 UR10, UR6, 0x80, URZ ;  /* 0x00000080060a7890 */ /* 0x000fe2000fffe03f */
[----:B------:R-:W-:-:S04]  /*b740*/  F2FP.BF16.F32.PACK_AB R111, R111, R10 ;  /* 0x0000000a6f6f723e */ /* 0x000fc800000010ff */
[----:B------:R-:W-:Y:S01]  /*b750*/  HGMMA.64x128x16.F32.BF16 R152, R60, gdesc[UR4].tnspB, R152, gsb0 ;  /* 0x41e000043c987df0 */ /* 0x000fe20008001898 */
[----:B------:R-:W-:Y:S02]  /*b760*/  UMOV UR7, 0x40000040 ;  /* 0x4000004000077882 */ /* 0x000fe40000000000 */
[----:B------:R-:W-:Y:S02]  /*b770*/  WARPGROUP.DEPBAR.LE gsb0, 0x0 ;  /* 0x00008000000079c5 */ /* 0x000fe40000010000 */
[----:B------:R-:W-:-:S07]  /*b780*/  WARPGROUP.ARRIVE ;  /* 0x00000000000079c5 */ /* 0x000fce0000000000 */
[----:B------:R-:W-:Y:S01]  /*b790*/  HGMMA.64x128x16.F32.BF16 R152, R72, gdesc[UR8].tnspB, R152, gsb0 ;  /* 0x41e0000848987df0 */ /* 0x000fe20008001898 */
[----:B------:R-:W-:Y:S01]  /*b7a0*/  UIADD3 UR10, UR6, 0x100, URZ ;  /* 0x00000100060a7890 */ /* 0x000fe2000fffe03f */
[----:B------:R-:W-:Y:S01]  /*b7b0*/  UMOV UR11, 0x40000040 ;  /* 0x40000040000b7882 */ /* 0x000fe20000000000 */
        /* <DEDUP_REMOVED lines=60> */
[----:B------:R-:W-:Y:S01]  /*bb80*/  UIADD3 UR6, UR6, 0x780, URZ ;  /* 0x0000078006067890 */ /* 0x000fe2000fffe03f */
[----:B------:R-:W-:Y:S02]  /*bb90*/  WARPGROUP.DEPBAR.LE gsb0, 0x0 ;  /* 0x00008000000079c5 */ /* 0x000fe40000010000 */
[----:B------:R-:W-:-:S06]  /*bba0*/  WARPGROUP.ARRIVE ;  /* 0x00000000000079c5 */ /* 0x000fcc0000000000 */
[----:B------:R-:W-:Y:S03]  /*bbb0*/  HGMMA.64x128x16.F32.BF16 R152, R76, gdesc[UR8].tnspB, R152, gsb0 ;  /* 0x41e000084c987df0 */ /* 0x000fe60008001898 */
[----:B------:R-:W-:Y:S02]  /*bbc0*/  WARPGROUP.DEPBAR.LE gsb0, 0x0 ;  /* 0x00008000000079c5 */ /* 0x000fe40000010000 */
[----:B------:R-:W-:-:S07]  /*bbd0*/  WARPGROUP.ARRIVE ;  /* 0x00000000000079c5 */ /* 0x000fce0000000000 */
[----:B------:R-:W-:Y:S03]  /*bbe0*/  HGMMA.64x128x16.F32.BF16 R152, R108, gdesc[UR4].tnspB, R152, gsb0 ;  /* 0x41e000046c987df0 */ /* 0x000fe60008001898 */
[----:B------:R-:W-:Y:S02]  /*bbf0*/  WARPGROUP.DEPBAR.LE gsb0, 0x0 ;  /* 0x00008000000079c5 */ /* 0x000fe40000010000 */
[----:B------:R-:W-:Y:S05]  /*bc00*/  @!P0 BRA `(.L_x_30) ;  /* 0x0000000000048947 */ /* 0x000fea0003800000 */
[----:B------:R-:W-:Y:S01]  /*bc10*/  BPT.TRAP 0x1 ;  /* 0x000000040000795c */ /* 0x000fe20000300000 */
.L_x_30:
[----:B------:R-:W-:-:S04]  /*bc20*/  ULEA UR6, UR46, UR38, 0x3 ;  /* 0x000000262e067291 */ /* 0x000fc8000f8e183f */
[----:B------:R-:W-:-:S04]  /*bc30*/  UIADD3 UR6, UR6, 0x58028, URZ ;  /* 0x0005802806067890 */ /* 0x000fc8000fffe03f */
[----:B------:R-:W-:-:S09]  /*bc40*/  UPRMT UR6, URZ, 0x654, UR6 ;  /* 0x000006543f067896 */ /* 0x000fd20008000006 */
[----:B------:R-:W-:Y:S01]  /*bc50*/  SYNCS.ARRIVE.TRANS64.RED.A1T0 RZ, [UR6], RZ ;  /* 0x000000ffffff79a7 */ /* 0x000fe20008100406 */
[----:B------:R-:W-:Y:S05]  /*bc60*/  @P1 BRA `(.L_x_31) ;  /* 0x0000000000041947 */ /* 0x000fea0003800000 */
[----:B------:R-:W-:Y:S01]  /*bc70*/  BPT.TRAP 0x1 ;  /* 0x000000040000795c */ /* 0x000fe20000300000 */
.L_x_31:
[----:B------:R-:W-:-:S04]  /*bc80*/  UIADD3 UR46, UR46, 0x1, URZ ;  /* 0x000000012e2e7890 */ /* 0x000fc8000fffe03f */
[----:B------:R-:W-:-:S04]  /*bc90*/  UISETP.NE.AND UP0, UPT, UR46, 0x5, UPT ;  /* 0x000000052e00788c */ /* 0x000fc8000bf05270 */
[----:B------:R-:W-:Y:S01]  /*bca0*/  USEL UR46, UR46, URZ, UP0 ;  /* 0x0000003f2e2e7287 */ /* 0x000fe20008000000 */
[----:B------:R-:W-:Y:S11]  /*bcb0*/  @!P0 BRA `(.L_x_32) ;  /* 0x0000000000048947 */ /* 0x000ff60003800000 */
[----:B------:R-:W-:Y:S01]  /*bcc0*/  BPT.TRAP 0x1 ;  /* 0x000000040000795c */ /* 0x000fe20000300000 */
.L_x_32:
[----:B------:R-:W-:-:S04]  /*bcd0*/  ULEA UR6, UR46, UR38, 0x3 ;  /* 0x000000262e067291 */ /* 0x000fc8000f8e183f */
[----:B------:R-:W-:-:S04]  /*bce0*/  UIADD3 UR6, UR6, 0x58028, URZ ;  /* 0x0005802806067890 */ /* 0x000fc8000fffe03f */
[----:B------:R-:W-:-:S09]  /*bcf0*/  UPRMT UR6, URZ, 0x654, UR6 ;  /* 0x000006543f067896 */ /* 0x000fd20008000006 */
[----:B------:R-:W-:Y:S01]  /*bd00*/  SYNCS.ARRIVE.TRANS64.RED.A1T0 RZ, [UR6], RZ ;  /* 0x000000ffffff79a7 */ /* 0x000fe20008100406 */
[----:B------:R-:W-:Y:S05]  /*bd10*/  @P1 BRA `(.L_x_33) ;  /* 0x0000000000041947 */ /* 0x000fea0003800000 */
[----:B------:R-:W-:Y:S01]  /*bd20*/  BPT.TRAP 0x1 ;  /* 0x000000040000795c */ /* 0x000fe20000300000 */
.L_x_33:
[----:B------:R-:W-:Y:S01]  /*bd30*/  UIADD3 UR4, UR4, 0x1, URZ ;  /* 0x0000000104047890 */ /* 0x000fe2000fffe03f */
[C---:B------:R-:W-:Y:S01]  /*bd40*/  ISETP.GT.AND P2, PT, R8.reuse, 0x2, PT ;  /* 0x000000020800780c */ /* 0x040fe20003f44270 */
[----:B------:R-:W-:Y:S01]  /*bd50*/  UIADD3 UR46, UR46, 0x1, URZ ;  /* 0x000000012e2e7890 */ /* 0x000fe2000fffe03f */
[----:B------:R-:W-:Y:S01]  /*bd60*/  IADD3 R8, R8, -0x1, RZ ;  /* 0xffffffff08087810 */ /* 0x000fe20007ffe0ff */
[----:B------:R-:W-:Y:S01]  /*bd70*/  UISETP.NE.AND UP2, UPT, UR4, 0x5, UPT ;  /* 0x000000050400788c */ /* 0x000fe2000bf45270 */
[----:B------:R-:W-:Y:S01]  /*bd80*/  IADD3 R3, R3, 0x100, RZ ;  /* 0x0000010003037810 */ /* 0x000fe20007ffe0ff */
[----:B------:R-:W-:Y:S01]  /*bd90*/  UISETP.NE.AND UP0, UPT, UR46, 0x5, UPT ;  /* 0x000000052e00788c */ /* 0x000fe2000bf05270 */
[----:B------:R-:W-:Y:S01]  /*bda0*/  MOV R11, R7 ;  /* 0x00000007000b7202 */ /* 0x000fe20000000f00 */
[----:B------:R-:W-:Y:S01]  /*bdb0*/  USEL UR6, URZ, 0x1, UP2 ;  /* 0x000000013f067887 */ /* 0x000fe20009000000 */
[----:B------:R-:W-:Y:S01]  /*bdc0*/  IMAD.MOV.U32 R9, RZ, RZ, R129 ;  /* 0x000000ffff097224 */ /* 0x000fe200078e0081 */
[----:B------:R-:W-:-:S02]  /*bdd0*/  USEL UR46, UR46, URZ, UP0 ;  /* 0x0000003f2e2e7287 */ /* 0x000fc40008000000 */
[----:B------:R-:W-:Y:S02]  /*bde0*/  USEL UR45, UR4, URZ, UP2 ;  /* 0x0000003f042d7287 */ /* 0x000fe40009000000 */
[----:B------:R-:W-:Y:S01]  /*bdf0*/  LOP3.LUT R4, R4, UR6, RZ, 0x3c, !PT ;  /* 0x0000000604047c12 */ /* 0x000fe2000f8e3cff */
[----:B------:R-:W-:Y:S09]  /*be00*/  @P2 BRA `(.L_x_34) ;  /* 0xffffffb000c42947 */ /* 0x000ff2000383ffff */
.L_x_23:
[----:B------:R-:W-:-:S13]  /*be10*/  ISETP.GE.AND P2, PT, R8, 0x1, PT ;  /* 0x000000010800780c */ /* 0x000fda0003f46270 */
[----:B------:R-:W-:Y:S05]  /*be20*/  @!P2 BRA `(.L_x_35) ;  /* 0x000000600058a947 */ /* 0x000fea0003800000 */
[----:B------:R-:W-:Y:S01]  /*be30*/  MOV R10, R7 ;  /* 0x00000007000a7202 */ /* 0x000fe20000000f00 */
[----:B------:R-:W-:Y:S01]  /*be40*/  ULDC UR30, c[0x0][0x604] ;  /* 0x00018100001e7ab9 */ /* 0x000fe20000000800 */
[----:B------:R-:W-:-:S07]  /*be50*/  MOV R9, R129 ;  /* 0x0000008100097202 */ /* 0x000fce0000000f00 */
.L_x_46:
[----:B------:R-:W-:Y:S05]  /*be60*/  @!P0 BRA `(.L_x_36) ;  /* 0x0000000000048947 */ /* 0x000fea0003800000 */
[----:B------:R-:W-:Y:S01]  /*be70*/  BPT.TRAP 0x1 ;  /* 0x000000040000795c */ /* 0x000fe20000300000 */
.L_x_36:
[----:B------:R-:W-:Y:S01]  /*be80*/  ULEA UR4, UR45, UR38, 0x3 ;  /* 0x000000262d047291 */ /* 0x000fe2000f8e183f */
[----:B------:R-:W-:-:S08]  /*be90*/  SHF.L.U32 R7, R4, 0x1f, RZ ;  /* 0x0000001f04077819 */ /* 0x000fd000000006ff */
[----:B------:R-:W2:Y:S02]  /*bea0*/  SYNCS.PHASECHK.TRANS64.TRYWAIT P2, [UR4+0x58000], R7 ;  /* 0x05800007ff0075a7 */ /* 0x000ea40008040144 */
[----:B--2---:R-:W-:Y:S05]  /*beb0*/  @!P2 BRA `(.L_x_37) ;  /* 0x00000090009ca947 */ /* 0x004fea0003800000 */
.L_x_110:
[----:B------:R-:W-:Y:S01]  /*bec0*/  ULEA UR26, UR45, UR44, 0xc ;  /* 0x0000002c2d1a7291 */ /* 0x000fe2000f8e603f */
[----:B------:R-:W-:Y:S01]  /*bed0*/  WARPGROUP.ARRIVE ;  /* 0x00000000000079c5 */ /* 0x000fe20000000000 */
[----:B------:R-:W-:Y:S01]  /*bee0*/  UMOV UR4, UR28 ;  /* 0x0000001c00047c82 */ /* 0x000fe20008000000 */
[----:B------:R-:W-:Y:S01]  /*bef0*/  UMOV UR5, UR29 ;  /* 0x0000001d00057c82 */ /* 0x000fe20008000000 */
[----:B------:R-:W-:Y:S01]  /*bf00*/  UMOV UR7, 0x40000040 ;  /* 0x4000004000077882 */ /* 0x000fe20000000000 */
[----:B------:R-:W-:Y:S02]  /*bf10*/  UIADD3 UR10, UR26, 0x6, URZ ;  /* 0x000000061a0a7890 */ /* 0x000fe4000fffe03f */
[----:B------:R-:W-:Y:S01]  /*bf20*/  UMOV UR6, UR26 ;  /* 0x0000001a00067c82 */ /* 0x000fe20008000000 */
[----:B------:R-:W-:Y:S01]  /*bf30*/  UMOV UR11, 0x40000040 ;  /* 0x40000040000b7882 */ /* 0x000fe20000000000 */
[----:B------:R-:W-:Y:S01]  /*bf40*/  HGMMA.64x256x16.F32.BF16 R24, gdesc[UR4], RZ, !UPT, gsb0 ;  /* 0x03e00000041879f0 */ /* 0x000fe2000c0018ff */
[----:B------:R-:W-:Y:S01]  /*bf50*/  UIADD3 UR6, UR26, 0x2, URZ ;  /* 0x000000021a067890 */ /* 0x000fe2000fffe03f */
[----:B------:R-:W-:Y:S01]  /*bf60*/  UMOV UR4, UR32 ;  /* 0x0000002000047c82 */ /* 0x000fe20008000000 */
[----:B------:R-:W-:Y:S01]  /*bf70*/  UMOV UR5, UR33 ;  /* 0x0000002100057c82 */ /* 0x000fe20008000000 */
[----:B------:R-:W-:Y:S01]  /*bf80*/  UMOV UR7, 0x40000040 ;  /* 0x4000004000077882 */ /* 0x000fe20000000000 */
[----:B------:R-:W-:Y:S01]  /*bf90*/  UIADD3 UR14, UR26, 0x800, URZ ;  /* 0x000008001a0e7890 */ /* 0x000fe2000fffe03f */
[----:B------:R-:W-:Y:S01]  /*bfa0*/  UMOV UR15, 0x40000040 ;  /* 0x40000040000f7882 */ /* 0x000fe20000000000 */
[----:B------:R-:W-:Y:S01]  /*bfb0*/  UIADD3 UR18, UR26, 0x802, URZ ;  /* 0x000008021a127890 */ /* 0x000fe2000fffe03f */
[----:B------:R-:W-:Y:S01]  /*bfc0*/  UMOV UR19, 0x40000040 ;  /* 0x4000004000137882 */ /* 0x000fe20000000000 */
[----:B------:R-:W-:Y:S01]  /*bfd0*/  UIADD3 UR22, UR26, 0x804, URZ ;  /* 0x000008041a167890 */ /* 0x000fe2000fffe03f */
[----:B------:R-:W-:Y:S01]  /*bfe0*/  UMOV UR23, 0x40000040 ;  /* 0x4000004000177882 */ /* 0x000fe20000000000 */
[----:B------:R-:W-:Y:S01]  /*bff0*/  UMOV UR27, 0x40000040 ;  /* 0x40000040001b7882 */ /* 0x000fe20000000000 */
[----:B------:R-:W-:-:S02]  /*c000*/  WARPGROUP.DEPBAR.LE gsb0, 0x0 ;  /* 0x00008000000079c5 */ /* 0x000fc40000010000 */
[----:B------:R-:W-:-:S14]  /*c010*/  WARPGROUP.ARRIVE ;  /* 0x00000000000079c5 */ /* 0x000fdc0000000000 */
[----:B------:R-:W-:Y:S01]  /*c020*/  HGMMA.64x256x16.F32.BF16 R24, gdesc[UR4], R24, gsb0 ;  /* 0x03e00000041879f0 */ /* 0x000fe20008001818 */
[----:B------:R-:W-:Y:S01]  /*c030*/  UIADD3 UR6, UR26, 0x4, URZ ;  /* 0x000000041a067890 */ /* 0x000fe2000fffe03f */
[----:B------:R-:W-:Y:S01]  /*c040*/  UMOV UR4, UR40 ;  /* 0x0000002800047c82 */ /* 0x000fe20008000000 */
[----:B------:R-:W-:Y:S01]  /*c050*/  UMOV UR5, UR41 ;  /* 0x0000002900057c82 */ /* 0x000fe20008000000 */
[----:B------:R-:W-:Y:S01]  /*c060*/  UMOV UR7, 0x40000040 ;  /* 0x4000004000077882 */ /* 0x000fe20000000000 */
[----:B------:R-:W-:Y:S01]  /*c070*/  UIADD3 UR26, UR26, 0x806, URZ ;  /* 0x000008061a1a7890 */ /* 0x000fe2000fffe03f */
[----:B------:R-:W-:Y:S02]  /*c080*/  WARPGROUP.DEPBAR.LE gsb0, 0x0 ;  /* 0x00008000000079c5 */ /* 0x000fe40000010000 */
[----:B------:R-:W-:-:S15]  /*c090*/  WARPGROUP.ARRIVE ;  /* 0x00000000000079c5 */ /* 0x000fde0000000000 */
[----:B------:R-:W-:-:S05]  /*c0a0*/  NOP ;  /* 0x0000000000007918 */ /* 0x000fca0000000000 */
[----:B------:R-:W-:Y:S01]  /*c0b0*/  HGMMA.64x256x16.F32.BF16 R24, gdesc[UR4], R24, gsb0 ;  /* 0x03e00000041879f0 */ /* 0x000fe20008001818 */
[----:B------:R-:W-:-:S04]  /*c0c0*/  UIADD3 UR4, UR45, 0x1, URZ ;  /* 0x000000012d047890 */ /* 0x000fc8000fffe03f */
[----:B------:R-:W-:-:S04]  /*c0d0*/  UISETP.NE.AND UP0, UPT, UR4, 0x5, UPT ;  /* 0x000000050400788c */ /* 0x000fc8000bf05270 */
[----:B------:R-:W-:Y:S02]  /*c0e0*/  USEL UR5, URZ, 0x1, UP0 ;  /* 0x000000013f057887 */ /* 0x000fe40008000000 */
[----:B------:R-:W-:-:S04]  /*c0f0*/  USEL UR4, UR4, URZ, UP0 ;  /* 0x0000003f04047287 */ /* 0x000fc80008000000 */
[----:B------:R-:W-:Y:S01]  /*c100*/  LOP3.LUT R4, R4, UR5, RZ, 0x3c, !PT ;  /* 0x0000000504047c12 */ /* 0x000fe2000f8e3cff */
[----:B------:R-:W-:Y:S02]  /*c110*/  WARPGROUP.DEPBAR.LE gsb0, 0x0 ;  /* 0x00008000000079c5 */ /* 0x000fe40000010000 */
[----:B------:R-:W-:-:S10]  /*c120*/  WARPGROUP.ARRIVE ;  /* 0x00000000000079c5 */ /* 0x000fd40000000000 */
        /* <DEDUP_REMOVED lines=20> */
.L_x_38:
[C---:B-1----:R-:W-:Y:S01]  /*c270*/  IADD3 R7, R3.reuse, 0x1, RZ ;  /* 0x0000000103077810 */ /* 0x042fe20007ffe0ff */
[C---:B------:R-:W-:Y:S01]  /*c280*/  VIADD R219, R3.reuse, 0xa0 ;  /* 0x000000a003db7836 */ /* 0x040fe20000000000 */
[C---:B------:R-:W-:Y:S01]  /*c290*/  IADD3 R11, R3.reuse, 0x8, RZ ;  /* 0x00000008030b7810 */ /* 0x040fe20007ffe0ff */
[C---:B------:R-:W-:Y:S01]  /*c2a0*/  VIADD R231, R3.reuse, 0xb8 ;  /* 0x000000b803e77836 */ /* 0x040fe20000000000 */
[-C--:B------:R-:W-:Y:S01]  /*c2b0*/  ISETP.GE.AND P6, PT, R0, R7.reuse, PT ;  /* 0x000000070000720c */ /* 0x080fe20003fc6270 */
[C---:B------:R-:W-:Y:S01]  /*c2c0*/  VIADD R16, R3.reuse, 0xd0 ;  /* 0x000000d003107836 */ /* 0x040fe20000000000 */
[----:B------:R-:W-:Y:S01]  /*c2d0*/  ISETP.GE.AND P4, PT, R2, R7, PT ;  /* 0x000000070200720c */ /* 0x000fe20003f86270 */
[C---:B------:R-:W-:Y:S01]  /*c2e0*/  VIADD R220, R3.reuse, 0xe8 ;  /* 0x000000e803dc7836 */ /* 0x040fe20000000000 */
[-C--:B------:R-:W-:Y:S01]  /*c2f0*/  ISETP.GE.AND P3, PT, R0, R11.reuse, PT ;  /* 0x0000000b0000720c */ /* 0x080fe20003f66270 */
[----:B------:R-:W-:Y:S01]  /*c300*/  ULEA UR5, UR4, UR38, 0x3 ;  /* 0x0000002604057291 */ /* 0x000fe2000f8e183f */
[----:B------:R-:W-:Y:S01]  /*c310*/  ISETP.GE.AND P5, PT, R2, R11, PT ;  /* 0x0000000b0200720c */ /* 0x000fe20003fa6270 */
[C---:B------:R-:W-:Y:S01]  /*c320*/  VIADD R11, R3.reuse, 0x10 ;  /* 0x00000010030b7836 */ /* 0x040fe20000000000 */
[----:B------:R-:W-:-:S02]  /*c330*/  IADD3 R7, R3, 0x9, RZ ;  /* 0x0000000903077810 */ /* 0x000fc40007ffe0ff */
[----:B------:R-:W-:Y:S02]  /*c340*/  FSEL R25, R25, -INF , P6 ;  /* 0xff80000019197808 */ /* 0x000fe40003000000 */
[-C--:B------:R-:W-:Y:S02]  /*c350*/  ISETP.GE.AND P2, PT, R0, R7.reuse, PT ;  /* 0x000000070000720c */ /* 0x080fe40003f46270 */
[----:B------:R-:W-:Y:S02]  /*c360*/  ISETP.GE.AND P6, PT, R2, R7, PT ;  /* 0x000000070200720c */ /* 0x000fe40003fc6270 */
[----:B------:R-:W-:Y:S02]  /*c370*/  FSEL R27, R27, -INF , P4 ;  /* 0xff8000001b1b7808 */ /* 0x000fe40002000000 */
[----:B------:R-:W-:Y:S02]  /*c380*/  FSEL R28, R28, -INF , P3 ;  /* 0xff8000001c1c7808 */ /* 0x000fe40001800000 */
[----:B------:R-:W-:-:S02]  /*c390*/  IADD3 R7, R3, 0x11, RZ ;  /* 0x0000001103077810 */ /* 0x000fc40007ffe0ff */
[-C--:B------:R-:W-:Y:S02]  /*c3a0*/  ISETP.GE.AND P4, PT, R0, R11.reuse, PT ;  /* 0x0000000b0000720c */ /* 0x080fe40003f86270 */
[----:B------:R-:W-:Y:S02]  /*c3b0*/  ISETP.GE.AND P3, PT, R2, R11, PT ;  /* 0x0000000b0200720c */ /* 0x000fe40003f66270 */
[----:B------:R-:W-:Y:S02]  /*c3c0*/  IADD3 R11, R3, 0x18, RZ ;  /* 0x00000018030b7810 */ /* 0x000fe40007ffe0ff */
[----:B------:R-:W-:Y:S02]  /*c3d0*/  FSEL R30, R30, -INF , P5 ;  /* 0xff8000001e1e7808 */ /* 0x000fe40002800000 */
[----:B------:R-:W-:Y:S02]  /*c3e0*/  FSEL R29, R29, -INF , P2 ;  /* 0xff8000001d1d7808 */ /* 0x000fe40001000000 */
[----:B------:R-:W-:-:S02]  /*c3f0*/  ISETP.GE.AND P5, PT, R0, R7, PT ;  /* 0x000000070000720c */ /* 0x000fc40003fa6270 */
[----:B------:R-:W-:Y:S02]  /*c400*/  ISETP.GE.AND P2, PT, R2, R7, PT ;  /* 0x000000070200720c */ /* 0x000fe40003f46270 */
[----:B------:R-:W-:Y:S02]  /*c410*/  FSEL R31, R31, -INF , P6 ;  /* 0xff8000001f1f7808 */ /* 0x000fe40003000000 */
[----:B------:R-:W-:Y:S02]  /*c420*/  FSEL R32, R32, -INF , P4 ;  /* 0xff80000020207808 */ /* 0x000fe40002000000 */
[----:B------:R-:W-:Y:S02]  /*c430*/  IADD3 R7, R3, 0x19, RZ ;  /* 0x0000001903077810 */ /* 0x000fe40007ffe0ff */
[-C--:B------:R-:W-:Y:S02]  /*c440*/  ISETP.GE.AND P6, PT, R0, R11.reuse, PT ;  /* 0x0000000b0000720c */ /* 0x080fe40003fc6270 */
[----:B------:R-:W-:-:S02]  /*c450*/  ISETP.GE.AND P4, PT, R2, R11, PT ;  /* 0x0000000b0200720c */ /* 0x000fc40003f86270 */
[----:B------:R-:W-:Y:S02]  /*c460*/  IADD3 R11, R3, 0x20, RZ ;  /* 0x00000020030b7810 */ /* 0x000fe40007ffe0ff */
[----:B------:R-:W-:Y:S02]  /*c470*/  FSEL R34, R34, -INF , P3 ;  /* 0xff80000022227808 */ /* 0x000fe40001800000 */
[----:B------:R-:W-:Y:S02]  /*c480*/  FSEL R33, R33, -INF , P5 ;  /* 0xff80000021217808 */ /* 0x000fe40002800000 */
[-C--:B------:R-:W-:Y:S02]  /*c490*/  ISETP.GE.AND P3, PT, R0, R7.reuse, PT ;  /* 0x000000070000720c */ /* 0x080fe40003f66270 */
[----:B------:R-:W-:Y:S02]  /*c4a0*/  ISETP.GE.AND P5, PT, R2, R7, PT ;  /* 0x000000070200720c */ /* 0x000fe40003fa6270 */
[----:B------:R-:W-:-:S02]  /*c4b0*/  FSEL R35, R35, -INF , P2 ;  /* 0xff80000023237808 */ /* 0x000fc40001000000 */
[----:B------:R-:W-:Y:S02]  /*c4c0*/  FSEL R36, R36, -INF , P6 ;  /* 0xff80000024247808 */ /* 0x000fe40003000000 */
[C---:B------:R-:W-:Y:S02]  /*c4d0*/  IADD3 R7, R3.reuse, 0x21, RZ ;  /* 0x0000002103077810 */ /* 0x040fe40007ffe0ff */
[-C--:B------:R-:W-:Y:S02]  /*c4e0*/  ISETP.GE.AND P2, PT, R0, R11.reuse, PT ;  /* 0x0000000b0000720c */ /* 0x080fe40003f46270 */
[----:B------:R-:W-:Y:S01]  /*c4f0*/  ISETP.GE.AND P6, PT, R2, R11, PT ;  /* 0x0000000b0200720c */ /* 0x000fe20003fc6270 */
[----:B------:R-:W-:Y:S01]  /*c500*/  VIADD R11, R3, 0x28 ;  /* 0x00000028030b7836 */ /* 0x000fe20000000000 */
[----:B------:R-:W-:Y:S02]  /*c510*/  FSEL R38, R38, -INF , P4 ;  /* 0xff80000026267808 */ /* 0x000fe40002000000 */
[----:B------:R-:W-:-:S02]  /*c520*/  FSEL R37, R37, -INF , P3 ;  /* 0xff80000025257808 */ /* 0x000fc40001800000 */
[-C--:B------:R-:W-:Y:S02]  /*c530*/  ISETP.GE.AND P4, PT, R0, R7.reuse, PT ;  /* 0x000000070000720c */ /* 0x080fe40003f86270 */
[----:B------:R-:W-:Y:S02]  /*c540*/  ISETP.GE.AND P3, PT, R2, R7, PT ;  /* 0x000000070200720c */ /* 0x000fe40003f66270 */
[----:B------:R-:W-:Y:S02]  /*c550*/  IADD3 R7, R3, 0x29, RZ ;  /* 0x0000002903077810 */ /* 0x000fe40007ffe0ff */
[----:B------:R-:W-:Y:S02]  /*c560*/  FSEL R39, R39, -INF , P5 ;  /* 0xff80000027277808 */ /* 0x000fe40002800000 */
[----:B------:R-:W-:Y:S02]  /*c570*/  FSEL R40, R40, -INF , P2 ;  /* 0xff80000028287808 */ /* 0x000fe40001000000 */
[----:B------:R-:W-:-:S02]  /*c580*/  ISETP.GE.AND P5, PT, R0, R11, PT ;  /* 0x0000000b0000720c */ /* 0x000fc40003fa6270 */
[----:B------:R-:W-:Y:S02]  /*c590*/  ISETP.GE.AND P2, PT, R2, R11, PT ;  /* 0x0000000b0200720c */ /* 0x000fe40003f46270 */
[----:B------:R-:W-:Y:S02]  /*c5a0*/  IADD3 R11, R3, 0x30, RZ ;  /* 0x00000030030b7810 */ /* 0x000fe40007ffe0ff */
[----:B------:R-:W-:Y:S02]  /*c5b0*/  FSEL R42, R42, -INF , P6 ;  /* 0xff8000002a2a7808 */ /* 0x000fe40003000000 */
[----:B------:R-:W-:Y:S02]  /*c5c0*/  FSEL R41, R41, -INF , P4 ;  /* 0xff80000029297808 */ /* 0x000fe40002000000 */
[-C--:B------:R-:W-:Y:S02]  /*c5d0*/  ISETP.GE.AND P6, PT, R0, R7.reuse, PT ;  /* 0x000000070000720c */ /* 0x080fe40003fc6270 */
[----:B------:R-:W-:-:S02]  /*c5e0*/  ISETP.GE.AND P4, PT, R2, R7, PT ;  /* 0x000000070200720c */ /* 0x000fc40003f86270 */
[----:B------:R-:W-:Y:S02]  /*c5f0*/  IADD3 R7, R3, 0x31, RZ ;  /* 0x0000003103077810 */ /* 0x000fe40007ffe0ff */
[----:B------:R-:W-:Y:S02]  /*c600*/  FSEL R43, R43, -INF , P3 ;  /* 0xff8000002b2b7808 */ /* 0x000fe40001800000 */
[----:B------:R-:W-:Y:S02]  /*c610*/  FSEL R44, R44, -INF , P5 ;  /* 0xff8000002c2c7808 */ /* 0x000fe40002800000 */
[-C--:B------:R-:W-:Y:S02]  /*c620*/  ISETP.GE.AND P3, PT, R0, R11.reuse, PT ;  /* 0x0000000b0000720c */ /* 0x080fe40003f66270 */
[----:B------:R-:W-:Y:S02]  /*c630*/  ISETP.GE.AND P5, PT, R2, R11, PT ;  /* 0x0000000b0200720c */ /* 0x000fe40003fa6270 */
[----:B------:R-:W-:-:S02]  /*c640*/  IADD3 R11, R3, 0x38, RZ ;  /* 0x00000038030b7810 */ /* 0x000fc40007ffe0ff */
[----:B------:R-:W-:Y:S02]  /*c650*/  FSEL R46, R46, -INF , P2 ;  /* 0xff8000002e2e7808 */ /* 0x000fe40001000000 */
[----:B------:R-:W-:Y:S02]  /*c660*/  FSEL R45, R45, -INF , P6 ;  /* 0xff8000002d2d7808 */ /* 0x000fe40003000000 */
[-C--:B------:R-:W-:Y:S02]  /*c670*/  ISETP.GE.AND P2, PT, R0, R7.reuse, PT ;  /* 0x000000070000720c */ /* 0x080fe40003f46270 */
[----:B------:R-:W-:Y:S02]  /*c680*/  ISETP.GE.AND P6, PT, R2, R7, PT ;  /* 0x000000070200720c */ /* 0x000fe40003fc6270 */
[----:B------:R-:W-:Y:S02]  /*c690*/  IADD3 R7, R3, 0x39, RZ ;  /* 0x0000003903077810 */ /* 0x000fe40007ffe0ff */
[----:B------:R-:W-:-:S02]  /*c6a0*/  FSEL R47, R47, -INF , P4 ;  /* 0xff8000002f2f7808 */ /* 0x000fc40002000000 */
[----:B------:R-:W-:Y:S02]  /*c6b0*/  FSEL R48, R48, -INF , P3 ;  /* 0xff80000030307808 */ /* 0x000fe40001800000 */
[-C--:B------:R-:W-:Y:S02]  /*c6c0*/  ISETP.GE.AND P4, PT, R0, R11.reuse, PT ;  /* 0x0000000b0000720c */ /* 0x080fe40003f86270 */
[----:B------:R-:W-:Y:S01]  /*c6d0*/  ISETP.GE.AND P3, PT, R2, R11, PT ;  /* 0x0000000b0200720c */ /* 0x000fe20003f66270 */
[----:B------:R-:W-:Y:S01]  /*c6e0*/  VIADD R11, R3, 0x40 ;  /* 0x00000040030b7836 */ /* 0x000fe20000000000 */
        /* <DEDUP_REMOVED lines=23> */
[----:B------:R-:W-:Y:S02]  /*c860*/  ISETP.GE.AND P3, PT, R2, R7, PT ;  /* 0x000000070200720c */ /* 0x000fe40003f66270 */
[----:B------:R-:W-:Y:S02]  /*c870*/  IADD3 R7, R3, 0x51, RZ ;  /* 0x0000005103077810 */ /* 0x000fe40007ffe0ff */
[----:B------:R-:W-:Y:S02]  /*c880*/  FSEL R59, R59, -INF , P5 ;  /* 0xff8000003b3b7808 */ /* 0x000fe40002800000 */
[----:B------:R-:W-:-:S02]  /*c890*/  FSEL R60, R60, -INF , P2 ;  /* 0xff8000003c3c7808 */ /* 0x000fc40001000000 */
[-C--:B------:R-:W-:Y:S02]  /*c8a0*/  ISETP.GE.AND P5, PT, R0, R11.reuse, PT ;  /* 0x0000000b0000720c */ /* 0x080fe40003fa6270 */
[----:B------:R-:W-:Y:S01]  /*c8b0*/  ISETP.GE.AND P2, PT, R2, R11, PT ;  /* 0x0000000b0200720c */ /* 0x000fe20003f46270 */
[----:B------:R-:W-:Y:S01]  /*c8c0*/  VIADD R11, R3, 0x58 ;  /* 0x00000058030b7836 */ /* 0x000fe20000000000 */
        /* <DEDUP_REMOVED lines=13> */
[----:B------:R-:W-:Y:S02]  /*c9a0*/  ISETP.GE.AND P6, PT, R2, R7, PT ;  /* 0x000000070200720c */ /* 0x000fe40003fc6270 */
[----:B------:R-:W-:Y:S02]  /*c9b0*/  IADD3 R7, R3, 0x61, RZ ;  /* 0x0000006103077810 */ /* 0x000fe40007ffe0ff */
[----:B------:R-:W-:-:S02]  /*c9c0*/  FSEL R67, R67, -INF , P4 ;  /* 0xff80000043437808 */ /* 0x000fc40002000000 */
        /* <DEDUP_REMOVED lines=12> */
[----:B------:R-:W-:Y:S01]  /*ca90*/  ISETP.GE.AND P4, PT, R2, R11, PT ;  /* 0x0000000b0200720c */ /* 0x000fe20003f86270 */
[----:B------:R-:W-:Y:S01]  /*caa0*/  VIADD R11, R3, 0x70 ;  /* 0x00000070030b7836 */ /* 0x000fe20000000000 */
[----:B------:R-:W-:Y:S02]  /*cab0*/  FSEL R74, R74, -INF , P3 ;  /* 0xff8000004a4a7808 */ /* 0x000fe40001800000 */
[----:B------:R-:W-:Y:S02]  /*cac0*/  FSEL R73, R73, -INF , P5 ;  /* 0xff80000049497808 */ /* 0x000fe40002800000 */
[-C--:B------:R-:W-:Y:S02]  /*cad0*/  ISETP.GE.AND P3, PT, R0, R7.reuse, PT ;  /* 0x000000070000720c */ /* 0x080fe40003f66270 */
[----:B------:R-:W-:Y:S02]  /*cae0*/  ISETP.GE.AND P5, PT, R2, R7, PT ;  /* 0x000000070200720c */ /* 0x000fe40003fa6270 */
[----:B------:R-:W-:-:S02]  /*caf0*/  IADD3 R7, R3, 0x71, RZ ;  /* 0x0000007103077810 */ /* 0x000fc40007ffe0ff */
        /* <DEDUP_REMOVED lines=9> */
[----:B------:R-:W-:Y:S02]  /*cb90*/  ISETP.GE.AND P3, PT, R2, R7, PT ;  /* 0x000000070200720c */ /* 0x000fe40003f66270 */
[C---:B------:R-:W-:Y:S02]  /*cba0*/  ISETP.GE.AND P2, PT, R0.reuse, R237, PT ;  /* 0x000000ed0000720c */ /* 0x040fe40003f46270 */
[----:B------:R-:W-:-:S02]  /*cbb0*/  ISETP.GE.AND P4, PT, R0, R217, PT ;  /* 0x000000d90000720c */ /* 0x000fc40003f86270 */
[C---:B------:R-:W-:Y:S02]  /*cbc0*/  IADD3 R23, R3.reuse, 0x80, RZ ;  /* 0x0000008003177810 */ /* 0x040fe40007ffe0ff */
[C---:B------:R-:W-:Y:S02]  /*cbd0*/  IADD3 R7, R3.reuse, 0x81, RZ ;  /* 0x0000008103077810 */ /* 0x040fe40007ffe0ff */
[----:B------:R-:W-:Y:S02]  /*cbe0*/  FSEL R76, R76, -INF , P6 ;  /* 0xff8000004c4c7808 */ /* 0x000fe40003000000 */
[----:B------:R-:W-:Y:S01]  /*cbf0*/  ISETP.GE.AND P6, PT, R2, R11, PT ;  /* 0x0000000b0200720c */ /* 0x000fe20003fc6270 */
[----:B------:R-:W-:Y:S01]  /*cc00*/  VIADD R11, R3, 0x88 ;  /* 0x00000088030b7836 */ /* 0x000fe20000000000 */
[----:B------:R-:W-:Y:S02]  /*cc10*/  FSEL R84, R84, -INF , P2 ;  /* 0xff80000054547808 */ /* 0x000fe40001000000 */
[----:B------:R-:W-:-:S02]  /*cc20*/  FSEL R85, R85, -INF , P4 ;  /* 0xff80000055557808 */ /* 0x000fc40002000000 */
[C---:B------:R-:W-:Y:S02]  /*cc30*/  ISETP.GE.AND P2, PT, R0.reuse, R23, PT ;  /* 0x000000170000720c */ /* 0x040fe40003f46270 */
[----:B------:R-:W-:Y:S02]  /*cc40*/  ISETP.GE.AND P4, PT, R0, R7, PT ;  /* 0x000000070000720c */ /* 0x000fe40003f86270 */
[----:B------:R-:W-:Y:S02]  /*cc50*/  IADD3 R15, R3, 0x89, RZ ;  /* 0x00000089030f7810 */ /* 0x000fe40007ffe0ff */
        /* <DEDUP_REMOVED lines=33> */
[----:B------:R-:W-:Y:S02]  /*ce70*/  IADD3 R233, R3, 0xb9, RZ ;  /* 0x000000b903e97810 */ /* 0x000fe40007ffe0ff */
[----:B------:R-:W-:Y:S02]  /*ce80*/  FSEL R112, R112, -INF , P2 ;  /* 0xff80000070707808 */ /* 0x000fe40001000000 */
[----:B------:R-:W-:Y:S02]  /*ce90*/  FSEL R113, R113, -INF , P4 ;  /* 0xff80000071717808 */ /* 0x000fe40002000000 */
[C---:B------:R-:W-:Y:S02]  /*cea0*/  ISETP.GE.AND P2, PT, R0.reuse, R231, PT ;  /* 0x000000e70000720c */ /* 0x040fe40003f46270 */
[----:B------:R-:W-:Y:S02]  /*ceb0*/  ISETP.GE.AND P4, PT, R0, R233, PT ;  /* 0x000000e90000720c */ /* 0x000fe40003f86270 */
[----:B------:R-:W-:-:S02]  /*cec0*/  IADD3 R235, R3, 0xc0, RZ ;  /* 0x000000c003eb7810 */ /* 0x000fc40007ffe0ff */
[----:B------:R-:W-:Y:S02]  /*ced0*/  FSEL R116, R116, -INF , P2 ;  /* 0xff80000074747808 */ /* 0x000fe40001000000 */
[----:B------:R-:W-:Y:S02]  /*cee0*/  FSEL R117, R117, -INF , P4 ;  /* 0xff80000075757808 */ /* 0x000fe40002000000 */
[----:B------:R-:W-:Y:S02]  /*cef0*/  ISETP.GE.AND P2, PT, R2, R237, PT ;  /* 0x000000ed0200720c */ /* 0x000fe40003f46270 */
[----:B------:R-:W-:Y:S02]  /*cf00*/  ISETP.GE.AND P4, PT, R0, R235, PT ;  /* 0x000000eb0000720c */ /* 0x000fe40003f86270 */
[----:B------:R-:W-:Y:S02]  /*cf10*/  IADD3 R237, R3, 0xc1, RZ ;  /* 0x000000c103ed7810 */ /* 0x000fe40007ffe0ff */
[----:B------:R-:W-:-:S02]  /*cf20*/  FSEL R120, R120, -INF , P4 ;  /* 0xff80000078787808 */ /* 0x000fc40002000000 */
[C---:B------:R-:W-:Y:S02]  /*cf30*/  ISETP.GE.AND P4, PT, R0.reuse, R237, PT ;  /* 0x000000ed0000720c */ /* 0x040fe40003f86270 */
[----:B------:R-:W-:Y:S02]  /*cf40*/  IADD3 R12, R3, 0xc8, RZ ;  /* 0x000000c8030c7810 */ /* 0x000fe40007ffe0ff */
[----:B------:R-:W-:Y:S02]  /*cf50*/  FSEL R14, R121, -INF , P4 ;  /* 0xff800000790e7808 */ /* 0x000fe40002000000 */
        /* <DEDUP_REMOVED lines=33> */
[----:B------:R-:W-:Y:S02]  /*d170*/  ISETP.GE.AND P4, PT, R0, R141, PT ;  /* 0x0000008d0000720c */ /* 0x000fe40003f86270 */
[----:B------:R-:W-:Y:S02]  /*d180*/  FSEL R82, R82, -INF , P6 ;  /* 0xff80000052527808 */ /* 0x000fe40003000000 */
[----:B------:R-:W-:Y:S02]  /*d190*/  FSEL R145, R145, -INF , P4 ;  /* 0xff80000091917808 */ /* 0x000fe40002000000 */
[----:B------:R-:W-:Y:S02]  /*d1a0*/  ISETP.GE.AND P4, PT, R0, R228, PT ;  /* 0x000000e40000720c */ /* 0x000fe40003f86270 */
[----:B------:R-:W-:Y:S02]  /*d1b0*/  ISETP.GE.AND P6, PT, R2, R7, PT ;  /* 0x000000070200720c */ /* 0x000fe40003fc6270 */
[----:B------:R-:W-:-:S02]  /*d1c0*/  FSEL R148, R148, -INF , P4 ;  /* 0xff80000094947808 */ /* 0x000fc40002000000 */
[C---:B------:R-:W-:Y:S02]  /*d1d0*/  ISETP.GE.AND P4, PT, R0.reuse, R230, PT ;  /* 0x000000e60000720c */ /* 0x040fe40003f86270 */
[----:B------:R-:W-:Y:S02]  /*d1e0*/  FSEL R79, R79, -INF , P5 ;  /* 0xff8000004f4f7808 */ /* 0x000fe40002800000 */
[----:B------:R-:W-:Y:S02]  /*d1f0*/  FSEL R149, R149, -INF , P4 ;  /* 0xff80000095957808 */ /* 0x000fe40002000000 */
[----:B------:R-:W-:Y:S02]  /*d200*/  ISETP.GE.AND P4, PT, R0, R3, PT ;  /* 0x000000030000720c */ /* 0x000fe40003f86270 */
[----:B------:R-:W-:Y:S02]  /*d210*/  ISETP.GE.AND P5, PT, R2, R23, PT ;  /* 0x000000170200720c */ /* 0x000fe40003fa6270 */
[----:B------:R-:W-:-:S02]  /*d220*/  FSEL R24, R24, -INF , P4 ;  /* 0xff80000018187808 */ /* 0x000fc40002000000 */
[----:B------:R-:W-:Y:S02]  /*d230*/  ISETP.GE.AND P4, PT, R2, R217, PT ;  /* 0x000000d90200720c */ /* 0x000fe40003f86270 */
[----:B------:R-:W-:Y:S02]  /*d240*/  FMNMX R232, R24, R10, !PT ;  /* 0x0000000a18e87209 */ /* 0x000fe40007800000 */
[----:B------:R-:W-:Y:S02]  /*d250*/  FSEL R90, R90, -INF , P5 ;  /* 0xff8000005a5a7808 */ /* 0x000fe40002800000 */
[----:B------:R-:W-:Y:S02]  /*d260*/  FMNMX R217, R25, R232, !PT ;  /* 0x000000e819d97209 */ /* 0x000fe40007800000 */
[----:B------:R-:W-:Y:S02]  /*d270*/  ISETP.GE.AND P5, PT, R2, R21, PT ;  /* 0x000000150200720c */ /* 0x000fe40003fa6270 */
[----:B------:R-:W-:-:S02]  /*d280*/  FMNMX R232, R28, R217, !PT ;  /* 0x000000d91ce87209 */ /* 0x000fc40007800000 */
[----:B------:R-:W-:Y:S02]  /*d290*/  FSEL R87, R87, -INF , P4 ;  /* 0xff80000057577808 */ /* 0x000fe40002000000 */
[----:B------:R-:W-:Y:S02]  /*d2a0*/  FMNMX R217, R29, R232, !PT ;  /* 0x000000e81dd97209 */ /* 0x000fe40007800000 */
[----:B------:R-:W-:Y:S02]  /*d2b0*/  ISETP.GE.AND P4, PT, R2, R17, PT ;  /* 0x000000110200720c */ /* 0x000fe40003f86270 */
[----:B------:R-:W-:Y:S02]  /*d2c0*/  FMNMX R232, R32, R217, !PT ;  /* 0x000000d920e87209 */ /* 0x000fe40007800000 */
[----:B------:R-:W-:Y:S02]  /*d2d0*/  FSEL R99, R99, -INF , P5 ;  /* 0xff80000063637808 */ /* 0x000fe40002800000 */
[----:B------:R-:W-:-:S02]  /*d2e0*/  FMNMX R217, R33, R232, !PT ;  /* 0x000000e821d97209 */ /* 0x000fc40007800000 */
        /* <DEDUP_REMOVED lines=8> */
[----:B------:R-:W-:Y:S02]  /*d370*/  FSEL R91, R91, -INF , P6 ;  /* 0xff8000005b5b7808 */ /* 0x000fe40003000000 */
[----:B------:R-:W-:Y:S02]  /*d380*/  FMNMX R232, R44, R217, !PT ;  /* 0x000000d92ce87209 */ /* 0x000fe40007800000 */
[----:B------:R-:W-:Y:S02]  /*d390*/  ISETP.GE.AND P5, PT, R2, R233, PT ;  /* 0x000000e90200720c */ /* 0x000fe40003fa6270 */
        /* <DEDUP_REMOVED lines=11> */
[----:B------:R-:W-:Y:S02]  /*d450*/  FSEL R83, R83, -INF , P3 ;  /* 0xff80000053537808 */ /* 0x000fe40001800000 */
[----:B------:R-:W-:-:S02]  /*d460*/  FMNMX R217, R57, R232, !PT ;  /* 0x000000e839d97209 */ /* 0x000fc40007800000 */
[----:B------:R-:W-:Y:S02]  /*d470*/  ISETP.GE.AND P6, PT, R2, R225, PT ;  /* 0x000000e10200720c */ /* 0x000fe40003fc6270 */
        /* <DEDUP_REMOVED lines=92> */
[----:B------:R-:W-:Y:S02]  /*da40*/  FSEL R11, R7, RZ, P5 ;  /* 0x000000ff070b7208 */ /* 0x000fe40002800000 */
[----:B------:R-:W-:-:S03]  /*da50*/  ISETP.GE.AND P5, PT, R2, R129, PT ;  /* 0x000000810200720c */ /* 0x000fc60003fa6270 */
[----:B------:R-:W-:Y:S01]  /*da60*/  FMUL R13, R11, UR30 ;  /* 0x0000001e0b0d7c20 */ /* 0x000fe20008400000 */
[----:B------:R-:W-:Y:S01]  /*da70*/  FSEL R135, R135, -INF , P5 ;  /* 0xff80000087877808 */ /* 0x000fe20002800000 */
[----:B------:R-:W-:Y:S01]  /*da80*/  FADD R10, -R11, R10 ;  /* 0x0000000a0b0a7221 */ /* 0x000fe20000000100 */
[----:B------:R-:W-:Y:S01]  /*da90*/  ISETP.GE.AND P5, PT, R2, R222, PT ;  /* 0x000000de0200720c */ /* 0x000fe20003fa6270 */
[--C-:B------:R-:W-:Y:S01]  /*daa0*/  FFMA R16, R28, UR30, -R13.reuse ;  /* 0x0000001e1c107c23 */ /* 0x100fe2000800080d */
[--C-:B------:R-:W-:Y:S01]  /*dab0*/  FFMA R12, R24, UR30, -R13.reuse ;  /* 0x0000001e180c7c23 */ /* 0x100fe2000800080d */
[--C-:B------:R-:W-:Y:S01]  /*dac0*/  FFMA R32, R32, UR30, -R13.reuse ;  /* 0x0000001e20207c23 */ /* 0x100fe2000800080d */
[--C-:B------:R-:W-:Y:S01]  /*dad0*/  FFMA R15, R25, UR30, -R13.reuse ;  /* 0x0000001e190f7c23 */ /* 0x100fe2000800080d */
[----:B------:R-:W-:Y:S01]  /*dae0*/  FSEL R143, R143, -INF , P5 ;  /* 0xff8000008f8f7808 */ /* 0x000fe20002800000 */
        /* <DEDUP_REMOVED lines=9> */
[----:B------:R-:W-:Y:S01]  /*db80*/  ISETP.GE.AND P5, PT, R2, R228, PT ;  /* 0x000000e40200720c */ /* 0x000fe20003fa6270 */
[--C-:B------:R-:W-:Y:S01]  /*db90*/  FFMA R41, R41, UR30, -R13.reuse ;  /* 0x0000001e29297c23 */ /* 0x100fe2000800080d */
[--C-:B------:R-:W-:Y:S01]  /*dba0*/  FFMA R24, R48, UR30, -R13.reuse ;  /* 0x0000001e30187c23 */ /* 0x100fe2000800080d */
[--C-:B------:R-:W-:Y:S01]  /*dbb0*/  FFMA R25, R49, UR30, -R13.reuse ;  /* 0x0000001e31197c23 */ /* 0x100fe2000800080d */
[----:B------:R-:W-:Y:S01]  /*dbc0*/  FSEL R150, R150, -INF , P5 ;  /* 0xff80000096967808 */ /* 0x000fe20002800000 */
[----:B------:R-:W-:Y:S01]  /*dbd0*/  @!P4 FMUL R16, R16, 0.5 ;  /* 0x3f0000001010c820 */ /* 0x000fe20000400000 */
[----:B------:R-:W-:Y:S01]  /*dbe0*/  FSETP.GEU.AND P5, PT, R29, -126, PT ;  /* 0xc2fc00001d00780b */ /* 0x000fe20003fae000 */
[----:B------:R-:W-:Y:S01]  /*dbf0*/  @!P2 FMUL R12, R12, 0.5 ;  /* 0x3f0000000c0ca820 */ /* 0x000fe20000400000 */
[--C-:B------:R-:W-:Y:S01]  /*dc00*/  FFMA R44, R44, UR30, -R13.reuse ;  /* 0x0000001e2c2c7c23 */ /* 0x100fe2000800080d */
[----:B------:R-:W-:Y:S01]  /*dc10*/  @!P6 FMUL R32, R32, 0.5 ;  /* 0x3f0000002020e820 */ /* 0x000fe20000400000 */
[--C-:B------:R-:W-:Y:S01]  /*dc20*/  FFMA R45, R45, UR30, -R13.reuse ;  /* 0x0000001e2d2d7c23 */ /* 0x100fe2000800080d */
[----:B------:R-:W1:Y:S01]  /*dc30*/  MUFU.EX2 R16, R16 ;  /* 0x0000001000107308 */ /* 0x000e620000000800 */
[----:B------:R-:W-:Y:S01]  /*dc40*/  @!P3 FMUL R15, R15, 0.5 ;  /* 0x3f0000000f0fb820 */ /* 0x000fe20000400000 */
[--C-:B------:R-:W-:Y:S01]  /*dc50*/  FFMA R28, R57, UR30, -R13.reuse ;  /* 0x0000001e391c7c23 */ /* 0x100fe2000800080d */
[--C-:B------:R-:W-:Y:S01]  /*dc60*/  FFMA R53, R53, UR30, -R13.reuse ;  /* 0x0000001e35357c23 */ /* 0x100fe2000800080d */
[--C-:B------:R-:W-:Y:S01]  /*dc70*/  FFMA R120, R120, UR30, -R13.reuse ;  /* 0x0000001e78787c23 */ /* 0x100fe2000800080d */
[--C-:B------:R-:W-:Y:S01]  /*dc80*/  FFMA R14, R14, UR30, -R13.reuse ;  /* 0x0000001e0e0e7c23 */ /* 0x100fe2000800080d */
[--C-:B------:R-:W-:Y:S01]  /*dc90*/  FFMA R128, R128, UR30, -R13.reuse ;  /* 0x0000001e80807c23 */ /* 0x100fe2000800080d */
[--C-:B------:R-:W-:Y:S01]  /*dca0*/  FFMA R124, R124, UR30, -R13.reuse ;  /* 0x0000001e7c7c7c23 */ /* 0x100fe2000800080d */
[----:B------:R2:W3:Y:S01]  /*dcb0*/  MUFU.EX2 R220, R32 ;  /* 0x0000002000dc7308 */ /* 0x0004e20000000800 */
[----:B------:R-:W-:Y:S01]  /*dcc0*/  @!P5 FMUL R29, R29, 0.5 ;  /* 0x3f0000001d1dd820 */ /* 0x000fe20000400000 */
[----:B------:R-:W-:-:S06]  /*dcd0*/  FFMA R145, R145, UR30, -R13 ;  /* 0x0000001e91917c23 */ /* 0x000fcc000800080d */
[----:B------:R-:W4:Y:S01]  /*dce0*/  MUFU.EX2 R12, R12 ;  /* 0x0000000c000c7308 */ /* 0x000f220000000800 */
[----:B-1----:R-:W-:Y:S01]  /*dcf0*/  @!P4 FMUL R16, R16, R16 ;  /* 0x000000101010c220 */ /* 0x002fe20000400000 */
[----:B------:R-:W-:Y:S01]  /*dd00*/  FSETP.GEU.AND P4, PT, R37, -126, PT ;  /* 0xc2fc00002500780b */ /* 0x000fe20003f8e000 */
[--C-:B--2---:R-:W-:Y:S01]  /*dd10*/  FFMA R32, R65, UR30, -R13.reuse ;  /* 0x0000001e41207c23 */ /* 0x104fe2000800080d */
[--C-:B------:R-:W-:Y:S01]  /*dd20*/  FFMA R65, R100, UR30, -R13.reuse ;  /* 0x0000001e64417c23 */ /* 0x100fe2000800080d */
[----:B------:R-:W-:-:S03]  /*dd30*/  FFMA R100, R137, UR30, -R13 ;  /* 0x0000001e89647c23 */ /* 0x000fc6000800080d */
[----:B------:R-:W1:Y:S01]  /*dd40*/  MUFU.EX2 R15, R15 ;  /* 0x0000000f000f7308 */ /* 0x000e620000000800 */
[----:B---3--:R-:W-:Y:S01]  /*dd50*/  @!P6 FMUL R220, R220, R220 ;  /* 0x000000dcdcdce220 */ /* 0x008fe20000400000 */
[----:B------:R-:W-:-:S05]  /*dd60*/  FSETP.GEU.AND P6, PT, R40, -126, PT ;  /* 0xc2fc00002800780b */ /* 0x000fca0003fce000 */
[----:B------:R-:W-:Y:S01]  /*dd70*/  @!P4 FMUL R37, R37, 0.5 ;  /* 0x3f0000002525c820 */ /* 0x000fe20000400000 */
[----:B------:R2:W3:Y:S01]  /*dd80*/  MUFU.EX2 R141, R29 ;  /* 0x0000001d008d7308 */ /* 0x0004e20000000800 */
[----:B----4-:R-:W-:Y:S01]  /*dd90*/  @!P2 FMUL R12, R12, R12 ;  /* 0x0000000c0c0ca220 */ /* 0x010fe20000400000 */
[----:B------:R-:W-:-:S05]  /*dda0*/  FSETP.GEU.AND P2, PT, R33, -126, PT ;  /* 0xc2fc00002100780b */ /* 0x000fca0003f4e000 */
[----:B------:R-:W-:Y:S01]  /*ddb0*/  @!P6 FMUL R40, R40, 0.5 ;  /* 0x3f0000002828e820 */ /* 0x000fe20000400000 */
[----:B------:R4:W5:Y:S01]  /*ddc0*/  MUFU.EX2 R219, R37 ;  /* 0x0000002500db7308 */ /* 0x0009620000000800 */
[----:B-1----:R-:W-:Y:S01]  /*ddd0*/  @!P3 FMUL R15, R15, R15 ;  /* 0x0000000f0f0fb220 */ /* 0x002fe20000400000 */
[----:B------:R-:W-:Y:S01]  /*dde0*/  FSETP.GEU.AND P3, PT, R36, -126, PT ;  /* 0xc2fc00002400780b */ /* 0x000fe20003f6e000 */
[----:B--2---:R-:W-:-:S04]  /*ddf0*/  FFMA R29, R56, UR30, -R13 ;  /* 0x0000001e381d7c23 */ /* 0x004fc8000800080d */
[----:B------:R-:W-:Y:S01]  /*de00*/  @!P2 FMUL R33, R33, 0.5 ;  /* 0x3f0000002121a820 */ /* 0x000fe20000400000 */
[----:B------:R-:W1:Y:S01]  /*de10*/  MUFU.EX2 R140, R40 ;  /* 0x00000028008c7308 */ /* 0x000e620000000800 */
[----:B---3--:R-:W-:Y:S01]  /*de20*/  @!P5 FMUL R141, R141, R141 ;  /* 0x0000008d8d8dd220 */ /* 0x008fe20000400000 */
[----:B------:R-:W-:Y:S01]  /*de30*/  ISETP.GE.AND P5, PT, R2, R3, PT ;  /* 0x000000030200720c */ /* 0x000fe20003fa6270 */
[----:B----4-:R-:W-:-:S03]  /*de40*/  FFMA R37, R60, UR30, -R13 ;  /* 0x0000001e3c257c23 */ /* 0x010fc6000800080d */
[----:B------:R-:W-:Y:S01]  /*de50*/  FSEL R228, R26, -INF , P5 ;  /* 0xff8000001ae47808 */ /* 0x000fe20002800000 */
[----:B------:R-:W-:Y:S01]  /*de60*/  @!P3 FMUL R36, R36, 0.5 ;  /* 0x3f0000002424b820 */ /* 0x000fe20000400000 */
[----:B------:R2:W3:Y:S01]  /*de70*/  MUFU.EX2 R217, R33 ;  /* 0x0000002100d97308 */ /* 0x0004e20000000800 */
[----:B------:R-:W-:Y:S01]  /*de80*/  FSETP.GEU.AND P5, PT, R41, -126, PT ;  /* 0xc2fc00002900780b */ /* 0x000fe20003fae000 */
[----:B-----5:R-:W-:Y:S01]  /*de90*/  @!P4 FMUL R219, R219, R219 ;  /* 0x000000dbdbdbc220 */ /* 0x020fe20000400000 */
[----:B------:R-:W-:Y:S01]  /*dea0*/  FMNMX R20, R228, R9, !PT ;  /* 0x00000009e4147209 */ /* 0x000fe20007800000 */
[--C-:B------:R-:W-:Y:S01]  /*deb0*/  FFMA R26, R52, UR30, -R13.reuse ;  /* 0x0000001e341a7c23 */ /* 0x100fe2000800080d */
[----:B------:R-:W-:Y:S02]  /*dec0*/  FSETP.GEU.AND P4, PT, R24, -126, PT ;  /* 0xc2fc00001800780b */ /* 0x000fe40003f8e000 */
[----:B------:R-:W-:Y:S01]  /*ded0*/  FMNMX R17, R27, R20, !PT ;  /* 0x000000141b117209 */ /* 0x000fe20007800000 */
[----:B------:R-:W4:Y:S01]  /*dee0*/  MUFU.EX2 R222, R36 ;  /* 0x0000002400de7308 */ /* 0x000f220000000800 */
[----:B-1----:R-:W-:Y:S01]  /*def0*/  @!P6 FMUL R140, R140, R140 ;  /* 0x0000008c8c8ce220 */ /* 0x002fe20000400000 */
[----:B------:R-:W-:Y:S01]  /*df00*/  FSETP.GEU.AND P6, PT, R25, -126, PT ;  /* 0xc2fc00001900780b */ /* 0x000fe20003fce000 */
[----:B--2---:R-:W-:Y:S01]  /*df10*/  FFMA R33, R61, UR30, -R13 ;  /* 0x0000001e3d217c23 */ /* 0x004fe2000800080d */
[----:B------:R-:W-:-:S02]  /*df20*/  FMNMX R20, R30, R17, !PT ;  /* 0x000000111e147209 */ /* 0x000fc40007800000 */
[----:B------:R-:W-:Y:S02]  /*df30*/  @!P5 FMUL R41, R41, 0.5 ;  /* 0x3f0000002929d820 */ /* 0x000fe40000400000 */
[----:B------:R-:W-:Y:S01]  /*df40*/  FMNMX R17, R31, R20, !PT ;  /* 0x000000141f117209 */ /* 0x000fe20007800000 */
[----:B---3--:R-:W-:Y:S01]  /*df50*/  @!P2 FMUL R217, R217, R217 ;  /* 0x000000d9d9d9a220 */ /* 0x008fe20000400000 */
[----:B------:R-:W-:Y:S01]  /*df60*/  FSETP.GEU.AND P2, PT, R44, -126, PT ;  /* 0xc2fc00002c00780b */ /* 0x000fe20003f4e000 */
[----:B------:R-:W-:Y:S01]  /*df70*/  @!P4 FMUL R24, R24, 0.5 ;  /* 0x3f0000001818c820 */ /* 0x000fe20000400000 */
[----:B------:R-:W-:Y:S01]  /*df80*/  FMNMX R20, R34, R17, !PT ;  /* 0x0000001122147209 */ /* 0x000fe20007800000 */
[----:B------:R-:W1:Y:S02]  /*df90*/  MUFU.EX2 R133, R41 ;  /* 0x0000002900857308 */ /* 0x000e640000000800 */
[----:B------:R-:W-:Y:S01]  /*dfa0*/  @!P6 FMUL R25, R25, 0.5 ;  /* 0x3f0000001919e820 */ /* 0x000fe20000400000 */
[----:B------:R-:W-:Y:S01]  /*dfb0*/  FMNMX R17, R35, R20, !PT ;  /* 0x0000001423117209 */ /* 0x000fe20007800000 */
[----:B----4-:R-:W-:Y:S01]  /*dfc0*/  @!P3 FMUL R222, R222, R222 ;  /* 0x000000dededeb220 */ /* 0x010fe20000400000 */
[----:B------:R-:W-:-:S02]  /*dfd0*/  FSETP.GEU.AND P3, PT, R45, -126, PT ;  /* 0xc2fc00002d00780b */ /* 0x000fc40003f6e000 */
[----:B------:R-:W-:Y:S01]  /*dfe0*/  FMNMX R20, R38, R17, !PT ;  /* 0x0000001126147209 */ /* 0x000fe20007800000 */
[----:B------:R-:W2:Y:S02]  /*dff0*/  MUFU.EX2 R24, R24 ;  /* 0x0000001800187308 */ /* 0x000ea40000000800 */
[----:B------:R-:W-:Y:S01]  /*e000*/  @!P2 FMUL R44, R44, 0.5 ;  /* 0x3f0000002c2ca820 */ /* 0x000fe20000400000 */
[----:B------:R-:W-:-:S04]  /*e010*/  FMNMX R17, R39, R20, !PT ;  /* 0x0000001427117209 */ /* 0x000fc80007800000 */
[----:B------:R-:W-:Y:S01]  /*e020*/  FMNMX R20, R42, R17, !PT ;  /* 0x000000112a147209 */ /* 0x000fe20007800000 */
[----:B------:R-:W3:Y:S01]  /*e030*/  MUFU.EX2 R132, R44 ;  /* 0x0000002c00847308 */ /* 0x000ee20000000800 */
[----:B-1----:R-:W-:Y:S01]  /*e040*/  @!P5 FMUL R133, R133, R133 ;  /* 0x000000858585d220 */ /* 0x002fe20000400000 */
[----:B------:R-:W-:Y:S01]  /*e050*/  @!P3 FMUL R45, R45, 0.5 ;  /* 0x3f0000002d2db820 */ /* 0x000fe20000400000 */
[----:B------:R-:W-:Y:S02]  /*e060*/  FSETP.GEU.AND P5, PT, R26, -126, PT ;  /* 0xc2fc00001a00780b */ /* 0x000fe40003fae000 */
[----:B------:R-:W-:-:S03]  /*e070*/  FMNMX R17, R43, R20, !PT ;  /* 0x000000142b117209 */ /* 0x000fc60007800000 */
[----:B------:R-:W1:Y:S01]  /*e080*/  MUFU.EX2 R25, R25 ;  /* 0x0000001900197308 */ /* 0x000e620000000800 */
[----:B------:R-:W-:Y:S01]  /*e090*/  FMNMX R20, R46, R17, !PT ;  /* 0x000000112e147209 */ /* 0x000fe20007800000 */
[----:B--2---:R-:W-:Y:S01]  /*e0a0*/  @!P4 FMUL R24, R24, R24 ;  /* 0x000000181818c220 */ /* 0x004fe20000400000 */
[----:B------:R-:W-:Y:S02]  /*e0b0*/  FSETP.GEU.AND P4, PT, R28, -126, PT ;  /* 0xc2fc00001c00780b */ /* 0x000fe40003f8e000 */
[----:B------:R-:W-:-:S03]  /*e0c0*/  FMNMX R17, R47, R20, !PT ;  /* 0x000000142f117209 */ /* 0x000fc60007800000 */
[----:B------:R-:W2:Y:S01]  /*e0d0*/  MUFU.EX2 R125, R45 ;  /* 0x0000002d007d7308 */ /* 0x000ea20000000800 */
[----:B------:R-:W-:Y:S01]  /*e0e0*/  FMNMX R20, R50, R17, !PT ;  /* 0x0000001132147209 */ /* 0x000fe20007800000 */
[----:B------:R-:W-:Y:S01]  /*e0f0*/  @!P5 FMUL R26, R26, 0.5 ;  /* 0x3f0000001a1ad820 */ /* 0x000fe20000400000 */
[----:B---3--:R-:W-:Y:S01]  /*e100*/  @!P2 FMUL R132, R132, R132 ;  /* 0x000000848484a220 */ /* 0x008fe20000400000 */
[----:B------:R-:W-:Y:S02]  /*e110*/  FSETP.GEU.AND P2, PT, R53, -126, PT ;  /* 0xc2fc00003500780b */ /* 0x000fe40003f4e000 */
[----:B------:R-:W-:Y:S02]  /*e120*/  FMNMX R17, R51, R20, !PT ;  /* 0x0000001433117209 */ /* 0x000fe40007800000 */
[----:B------:R-:W-:Y:S01]  /*e130*/  @!P4 FMUL R28, R28, 0.5 ;  /* 0x3f0000001c1cc820 */ /* 0x000fe20000400000 */
[----:B-1----:R-:W-:Y:S01]  /*e140*/  @!P6 FMUL R25, R25, R25 ;  /* 0x000000191919e220 */ /* 0x002fe20000400000 */
[----:B------:R-:W-:Y:S01]  /*e150*/  FSETP.GEU.AND P6, PT, R37, -126, PT ;  /* 0xc2fc00002500780b */ /* 0x000fe20003fce000 */
[----:B------:R-:W1:Y:S01]  /*e160*/  MUFU.EX2 R26, R26 ;  /* 0x0000001a001a7308 */ /* 0x000e620000000800 */
[----:B------:R-:W-:Y:S01]  /*e170*/  FMNMX R20, R54, R17, !PT ;  /* 0x0000001136147209 */ /* 0x000fe20007800000 */
[--C-:B------:R-:W-:Y:S01]  /*e180*/  FFMA R17, R64, UR30, -R13.reuse ;  /* 0x0000001e40117c23 */ /* 0x100fe2000800080d */
[--C-:B------:R-:W-:Y:S01]  /*e190*/  FFMA R64, R97, UR30, -R13.reuse ;  /* 0x0000001e61407c23 */ /* 0x100fe2000800080d */
[----:B------:R-:W-:Y:S01]  /*e1a0*/  FFMA R97, R218, UR30, -R13 ;  /* 0x0000001eda617c23 */ /* 0x000fe2000800080d */
[----:B------:R-:W-:Y:S01]  /*e1b0*/  FMNMX R19, R55, R20, !PT ;  /* 0x0000001437137209 */ /* 0x000fe20007800000 */
[----:B--2---:R-:W-:Y:S01]  /*e1c0*/  @!P3 FMUL R125, R125, R125 ;  /* 0x0000007d7d7db220 */ /* 0x004fe20000400000 */
[----:B------:R-:W-:Y:S01]  /*e1d0*/  FSETP.GEU.AND P3, PT, R29, -126, PT ;  /* 0xc2fc00001d00780b */ /* 0x000fe20003f6e000 */
[----:B------:R-:W2:Y:S01]  /*e1e0*/  MUFU.EX2 R28, R28 ;  /* 0x0000001c001c7308 */ /* 0x000ea20000000800 */
[----:B------:R-:W-:Y:S01]  /*e1f0*/  FMNMX R20, R58, R19, !PT ;  /* 0x000000133a147209 */ /* 0x000fe20007800000 */
[----:B------:R-:W-:-:S02]  /*e200*/  @!P2 FMUL R53, R53, 0.5 ;  /* 0x3f0000003535a820 */ /* 0x000fc40000400000 */
[----:B------:R-:W-:Y:S01]  /*e210*/  @!P6 FMUL R37, R37, 0.5 ;  /* 0x3f0000002525e820 */ /* 0x000fe20000400000 */
[----:B------:R-:W-:-:S03]  /*e220*/  FMNMX R19, R59, R20, !PT ;  /* 0x000000143b137209 */ /* 0x000fc60007800000 */
[----:B------:R-:W3:Y:S01]  /*e230*/  MUFU.EX2 R121, R53 ;  /* 0x0000003500797308 */ /* 0x000ee20000000800 */
[----:B-1----:R-:W-:Y:S01]  /*e240*/  @!P5 FMUL R26, R26, R26 ;  /* 0x0000001a1a1ad220 */ /* 0x002fe20000400000 */
[----:B------:R-:W-:Y:S01]  /*e250*/  FMNMX R20, R62, R19, !PT ;  /* 0x000000133e147209 */ /* 0x000fe20007800000 */
[--C-:B------:R-:W-:Y:S01]  /*e260*/  FFMA R19, R68, UR30, -R13.reuse ;  /* 0x0000001e44137c23 */ /* 0x100fe2000800080d */
[----:B------:R-:W-:Y:S01]  /*e270*/  @!P3 FMUL R29, R29, 0.5 ;  /* 0x3f0000001d1db820 */ /* 0x000fe20000400000 */
[----:B------:R-:W-:Y:S01]  /*e280*/  FSETP.GEU.AND P5, PT, R33, -126, PT ;  /* 0xc2fc00002100780b */ /* 0x000fe20003fae000 */
[--C-:B------:R-:W-:Y:S01]  /*e290*/  FFMA R68, R101, UR30, -R13.reuse ;  /* 0x0000001e65447c23 */ /* 0x100fe2000800080d */
[----:B------:R-:W-:Y:S01]  /*e2a0*/  FMNMX R21, R63, R20, !PT ;  /* 0x000000143f157209 */ /* 0x000fe20007800000 */
[----:B------:R-:W1:Y:S01]  /*e2b0*/  MUFU.EX2 R37, R37 ;  /* 0x0000002500257308 */ /* 0x000e620000000800 */
[----:B--2---:R-:W-:Y:S01]  /*e2c0*/  @!P4 FMUL R28, R28, R28 ;  /* 0x0000001c1c1cc220 */ /* 0x004fe20000400000 */
[----:B------:R-:W-:Y:S01]  /*e2d0*/  FSETP.GEU.AND P4, PT, R19, -126, PT ;  /* 0xc2fc00001300780b */ /* 0x000fe20003f8e000 */
[--C-:B------:R-:W-:Y:S01]  /*e2e0*/  FFMA R20, R69, UR30, -R13.reuse ;  /* 0x0000001e45147c23 */ /* 0x100fe2000800080d */
[----:B------:R-:W-:Y:S01]  /*e2f0*/  FMNMX R36, R66, R21, !PT ;  /* 0x0000001542247209 */ /* 0x000fe20007800000 */
[--C-:B------:R-:W-:Y:S01]  /*e300*/  FFMA R69, R104, UR30, -R13.reuse ;  /* 0x0000001e68457c23 */ /* 0x100fe2000800080d */
[--C-:B------:R-:W-:Y:S01]  /*e310*/  FFMA R104, R224, UR30, -R13.reuse ;  /* 0x0000001ee0687c23 */ /* 0x100fe2000800080d */
[----:B------:R-:W-:Y:S01]  /*e320*/  FFMA R101, R226, UR30, -R13 ;  /* 0x0000001ee2657c23 */ /* 0x000fe2000800080d */
[----:B------:R-:W2:Y:S01]  /*e330*/  MUFU.EX2 R29, R29 ;  /* 0x0000001d001d7308 */ /* 0x000ea20000000800 */
[----:B---3--:R-:W-:Y:S01]  /*e340*/  @!P2 FMUL R121, R121, R121 ;  /* 0x000000797979a220 */ /* 0x008fe20000400000 */
[----:B------:R-:W-:Y:S01]  /*e350*/  @!P5 FMUL R33, R33, 0.5 ;  /* 0x3f0000002121d820 */ /* 0x000fe20000400000 */
[----:B------:R-:W-:-:S02]  /*e360*/  FSETP.GEU.AND P2, PT, R17, -126, PT ;  /* 0xc2fc00001100780b */ /* 0x000fc40003f4e000 */
[----:B------:R-:W-:Y:S01]  /*e370*/  FMNMX R21, R67, R36, !PT ;  /* 0x0000002443157209 */ /* 0x000fe20007800000 */
[--C-:B------:R-:W-:Y:S01]  /*e380*/  FFMA R36, R72, UR30, -R13.reuse ;  /* 0x0000001e48247c23 */ /* 0x100fe2000800080d */
[----:B------:R-:W-:Y:S01]  /*e390*/  @!P4 FMUL R19, R19, 0.5 ;  /* 0x3f0000001313c820 */ /* 0x000fe20000400000 */
[----:B------:R-:W3:Y:S01]  /*e3a0*/  MUFU.EX2 R33, R33 ;  /* 0x0000002100217308 */ /* 0x000ee20000000800 */
[----:B-1----:R-:W-:Y:S01]  /*e3b0*/  @!P6 FMUL R37, R37, R37 ;  /* 0x000000252525e220 */ /* 0x002fe20000400000 */
[----:B------:R-:W-:Y:S02]  /*e3c0*/  FSETP.GEU.AND P6, PT, R20, -126, PT ;  /* 0xc2fc00001400780b */ /* 0x000fe40003fce000 */
[----:B------:R-:W-:Y:S01]  /*e3d0*/  FMNMX R40, R70, R21, !PT ;  /* 0x0000001546287209 */ /* 0x000fe20007800000 */
[----:B------:R-:W-:-:S03]  /*e3e0*/  FFMA R21, R73, UR30, -R13 ;  /* 0x0000001e49157c23 */ /* 0x000fc6000800080d */
[----:B------:R-:W1:Y:S01]  /*e3f0*/  MUFU.EX2 R19, R19 ;  /* 0x0000001300137308 */ /* 0x000e620000000800 */
[----:B--2---:R-:W-:Y:S01]  /*e400*/  @!P3 FMUL R29, R29, R29 ;  /* 0x0000001d1d1db220 */ /* 0x004fe20000400000 */
[----:B------:R-:W-:Y:S01]  /*e410*/  FSETP.GEU.AND P3, PT, R32, -126, PT ;  /* 0xc2fc00002000780b */ /* 0x000fe20003f6e000 */
[----:B------:R-:W-:Y:S01]  /*e420*/  @!P2 FMUL R17, R17, 0.5 ;  /* 0x3f0000001111a820 */ /* 0x000fe20000400000 */
[----:B------:R-:W-:-:S03]  /*e430*/  FMNMX R23, R71, R40, !PT ;  /* 0x0000002847177209 */ /* 0x000fc60007800000 */
[----:B------:R-:W-:Y:S01]  /*e440*/  @!P6 FMUL R20, R20, 0.5 ;  /* 0x3f0000001414e820 */ /* 0x000fe20000400000 */
[----:B------:R-:W-:Y:S01]  /*e450*/  FMNMX R40, R74, R23, !PT ;  /* 0x000000174a287209 */ /* 0x000fe20007800000 */
[----:B------:R-:W2:Y:S01]  /*e460*/  MUFU.EX2 R17, R17 ;  /* 0x0000001100117308 */ /* 0x000ea20000000800 */
[----:B---3--:R-:W-:Y:S01]  /*e470*/  @!P5 FMUL R33, R33, R33 ;  /* 0x000000212121d220 */ /* 0x008fe20000400000 */
[----:B------:R-:W-:Y:S01]  /*e480*/  FSETP.GEU.AND P5, PT, R36, -126, PT ;  /* 0xc2fc00002400780b */ /* 0x000fe20003fae000 */
[--C-:B------:R-:W-:Y:S01]  /*e490*/  FFMA R23, R76, UR30, -R13.reuse ;  /* 0x0000001e4c177c23 */ /* 0x100fe2000800080d */
[----:B------:R-:W-:Y:S01]  /*e4a0*/  FMNMX R41, R75, R40, !PT ;  /* 0x000000284b297209 */ /* 0x000fe20007800000 */
[--C-:B------:R-:W-:Y:S01]  /*e4b0*/  FFMA R40, R77, UR30, -R13.reuse ;  /* 0x0000001e4d287c23 */ /* 0x100fe2000800080d */
[----:B------:R-:W-:Y:S01]  /*e4c0*/  @!P3 FMUL R32, R32, 0.5 ;  /* 0x3f0000002020b820 */ /* 0x000fe20000400000 */
[--C-:B------:R-:W-:Y:S01]  /*e4d0*/  FFMA R77, R108, UR30, -R13.reuse ;  /* 0x0000001e6c4d7c23 */ /* 0x100fe2000800080d */
        /* <DEDUP_REMOVED lines=13> */
[----:B------:R-:W-:-:S02]  /*e5b0*/  FFMA R44, R81, UR30, -R13 ;  /* 0x0000001e512c7c23 */ /* 0x000fc4000800080d */
[----:B------:R-:W-:Y:S01]  /*e5c0*/  @!P4 FMUL R40, R40, 0.5 ;  /* 0x3f0000002828c820 */ /* 0x000fe20000400000 */
[----:B------:R-:W2:Y:S01]  /*e5d0*/  MUFU.EX2 R36, R36 ;  /* 0x0000002400247308 */ /* 0x000ea20000000800 */
[----:B---3--:R-:W-:Y:S01]  /*e5e0*/  @!P6 FMUL R20, R20, R20 ;  /* 0x000000141414e220 */ /* 0x008fe20000400000 */
[----:B------:R-:W-:Y:S02]  /*e5f0*/  FSETP.GEU.AND P6, PT, R41, -126, PT ;  /* 0xc2fc00002900780b */ /* 0x000fe40003fce000 */
[----:B------:R-:W-:-:S03]  /*e600*/  FMNMX R48, R82, R45, !PT ;  /* 0x0000002d52307209 */ /* 0x000fc60007800000 */
        /* <DEDUP_REMOVED lines=10> */
[----:B--2---:R-:W-:Y:S01]  /*e6b0*/  @!P5 FMUL R36, R36, R36 ;  /* 0x000000242424d220 */ /* 0x004fe20000400000 */
        /* <DEDUP_REMOVED lines=20> */
[----:B------:R-:W-:Y:S01]  /*e800*/  FFMA R112, R148, UR30, -R13 ;  /* 0x0000001e94707c23 */ /* 0x000fe2000800080d */
[----:B------:R-:W-:-:S03]  /*e810*/  FMNMX R53, R95, R56, !PT ;  /* 0x000000385f357209 */ /* 0x000fc60007800000 */
[----:B------:R-:W-:Y:S01]  /*e820*/  @!P4 FMUL R49, R49, 0.5 ;  /* 0x3f0000003131c820 */ /* 0x000fe20000400000 */
[----:B------:R-:W2:Y:S01]  /*e830*/  MUFU.EX2 R44, R44 ;  /* 0x0000002c002c7308 */ /* 0x000ea20000000800 */
[----:B---3--:R-:W-:Y:S01]  /*e840*/  @!P6 FMUL R41, R41, R41 ;  /* 0x000000292929e220 */ /* 0x008fe20000400000 */
[----:B------:R-:W-:Y:S02]  /*e850*/  FSETP.GEU.AND P6, PT, R52, -126, PT ;  /* 0xc2fc00003400780b */ /* 0x000fe40003fce000 */
        /* <DEDUP_REMOVED lines=10> */
[----:B------:R-:W-:Y:S01]  /*e900*/  FFMA R93, R136, UR30, -R13 ;  /* 0x0000001e885d7c23 */ /* 0x000fe2000800080d */
[----:B------:R-:W-:Y:S01]  /*e910*/  @!P6 FMUL R52, R52, 0.5 ;  /* 0x3f0000003434e820 */ /* 0x000fe20000400000 */
[----:B------:R-:W1:Y:S01]  /*e920*/  MUFU.EX2 R45, R45 ;  /* 0x0000002d002d7308 */ /* 0x000e620000000800 */
[----:B--2---:R-:W-:Y:S01]  /*e930*/  @!P5 FMUL R44, R44, R44 ;  /* 0x0000002c2c2cd220 */ /* 0x004fe20000400000 */
[----:B------:R-:W-:-:S02]  /*e940*/  FSETP.GEU.AND P5, PT, R53, -126, PT ;  /* 0xc2fc00003500780b */ /* 0x000fc40003fae000 */
[----:B------:R-:W-:Y:S01]  /*e950*/  FMNMX R60, R102, R57, !PT ;  /* 0x00000039663c7209 */ /* 0x000fe20007800000 */
[--C-:B------:R-:W-:Y:S01]  /*e960*/  FFMA R57, R96, UR30, -R13.reuse ;  /* 0x0000001e60397c23 */ /* 0x100fe2000800080d */
[----:B------:R-:W-:Y:S01]  /*e970*/  FFMA R96, R216, UR30, -R13 ;  /* 0x0000001ed8607c23 */ /* 0x000fe2000800080d */
[----:B------:R-:W-:Y:S01]  /*e980*/  @!P3 FMUL R48, R48, 0.5 ;  /* 0x3f0000003030b820 */ /* 0x000fe20000400000 */
[----:B------:R-:W2:Y:S01]  /*e990*/  MUFU.EX2 R52, R52 ;  /* 0x0000003400347308 */ /* 0x000ea20000000800 */
[----:B---3--:R-:W-:Y:S01]  /*e9a0*/  @!P4 FMUL R49, R49, R49 ;  /* 0x000000313131c220 */ /* 0x008fe20000400000 */
[----:B------:R-:W-:Y:S02]  /*e9b0*/  FSETP.GEU.AND P4, PT, R64, -126, PT ;  /* 0xc2fc00004000780b */ /* 0x000fe40003f8e000 */
[----:B------:R-:W-:-:S03]  /*e9c0*/  FMNMX R61, R103, R60, !PT ;  /* 0x0000003c673d7209 */ /* 0x000fc60007800000 */
        /* <DEDUP_REMOVED lines=53> */
[----:B------:R-:W-:Y:S02]  /*ed20*/  FMNMX R60, R126, R61, !PT ;  /* 0x0000003d7e3c7209 */ /* 0x000fe40007800000 */
[----:B------:R-:W-:Y:S01]  /*ed30*/  FSETP.GEU.AND P2, PT, R88, -126, PT ;  /* 0xc2fc00005800780b */ /* 0x000fe20003f4e000 */
[----:B------:R-:W-:Y:S01]  /*ed40*/  FADD R216, R140, R69 ;  /* 0x000000458cd87221 */ /* 0x000fe20000000000 */
[----:B------:R-:W-:Y:S01]  /*ed50*/  FMNMX R61, R127, R60, !PT ;  /* 0x0000003c7f3d7209 */ /* 0x000fe20007800000 */
[----:B------:R-:W-:Y:S01]  /*ed60*/  @!P4 FMUL R92, R92, 0.5 ;  /* 0x3f0000005c5cc820 */ /* 0x000fe20000400000 */
[----:B------:R-:W2:Y:S01]  /*ed70*/  MUFU.EX2 R85, R85 ;  /* 0x0000005500557308 */ /* 0x000ea20000000800 */
[----:B---3--:R-:W-:Y:S01]  /*ed80*/  @!P6 FMUL R84, R84, R84 ;  /* 0x000000545454e220 */ /* 0x008fe20000400000 */
[----:B------:R-:W-:-:S02]  /*ed90*/  FSETP.GEU.AND P6, PT, R120, -126, PT ;  /* 0xc2fc00007800780b */ /* 0x000fc40003fce000 */
[----:B------:R-:W-:-:S04]  /*eda0*/  FMNMX R60, R130, R61, !PT ;  /* 0x0000003d823c7209 */ /* 0x000fc80007800000 */
[----:B------:R-:W3:Y:S01]  /*edb0*/  MUFU.EX2 R92, R92 ;  /* 0x0000005c005c7308 */ /* 0x000ee20000000800 */
[----:B-1----:R-:W-:Y:S01]  /*edc0*/  @!P3 FMUL R76, R76, R76 ;  /* 0x0000004c4c4cb220 */ /* 0x002fe20000400000 */
[----:B------:R-:W-:Y:S01]  /*edd0*/  FSETP.GEU.AND P3, PT, R89, -126, PT ;  /* 0xc2fc00005900780b */ /* 0x000fe20003f6e000 */
[----:B------:R-:W-:Y:S01]  /*ede0*/  @!P2 FMUL R88, R88, 0.5 ;  /* 0x3f0000005858a820 */ /* 0x000fe20000400000 */
[----:B------:R-:W-:-:S03]  /*edf0*/  FMNMX R61, R131, R60, !PT ;  /* 0x0000003c833d7209 */ /* 0x000fc60007800000 */
[----:B------:R-:W-:Y:S01]  /*ee00*/  @!P6 FMUL R120, R120, 0.5 ;  /* 0x3f0000007878e820 */ /* 0x000fe20000400000 */
[----:B------:R-:W-:Y:S01]  /*ee10*/  FMNMX R60, R134, R61, !PT ;  /* 0x0000003d863c7209 */ /* 0x000fe20007800000 */
[----:B------:R-:W1:Y:S01]  /*ee20*/  MUFU.EX2 R88, R88 ;  /* 0x0000005800587308 */ /* 0x000e620000000800 */
[----:B--2---:R-:W-:Y:S01]  /*ee30*/  @!P5 FMUL R85, R85, R85 ;  /* 0x000000555555d220 */ /* 0x004fe20000400000 */
[----:B------:R-:W-:Y:S02]  /*ee40*/  FSETP.GEU.AND P5, PT, R14, -126, PT ;  /* 0xc2fc00000e00780b */ /* 0x000fe40003fae000 */
[----:B------:R-:W-:Y:S02]  /*ee50*/  FMNMX R61, R135, R60, !PT ;  /* 0x0000003c873d7209 */ /* 0x000fe40007800000 */
[----:B------:R-:W-:Y:S02]  /*ee60*/  @!P3 FMUL R89, R89, 0.5 ;  /* 0x3f0000005959b820 */ /* 0x000fe40000400000 */
[----:B------:R-:W2:Y:S01]  /*ee70*/  MUFU.EX2 R18, R120 ;  /* 0x0000007800127308 */ /* 0x000ea20000000800 */
[----:B------:R-:W-:Y:S01]  /*ee80*/  FMNMX R60, R138, R61, !PT ;  /* 0x0000003d8a3c7209 */ /* 0x000fe20007800000 */
[----:B---3--:R-:W-:Y:S01]  /*ee90*/  @!P4 FMUL R92, R92, R92 ;  /* 0x0000005c5c5cc220 */ /* 0x008fe20000400000 */
[----:B------:R-:W-:-:S02]  /*eea0*/  FSETP.GEU.AND P4, PT, R128, -126, PT ;  /* 0xc2fc00008000780b */ /* 0x000fc40003f8e000 */
[----:B------:R-:W-:Y:S02]  /*eeb0*/  FMNMX R61, R139, R60, !PT ;  /* 0x0000003c8b3d7209 */ /* 0x000fe40007800000 */
[----:B------:R-:W-:Y:S01]  /*eec0*/  @!P5 FMUL R14, R14, 0.5 ;  /* 0x3f0000000e0ed820 */ /* 0x000fe20000400000 */
[----:B------:R-:W3:Y:S01]  /*eed0*/  MUFU.EX2 R89, R89 ;  /* 0x0000005900597308 */ /* 0x000ee20000000800 */
[----:B------:R-:W-:Y:S01]  /*eee0*/  FMNMX R60, R142, R61, !PT ;  /* 0x0000003d8e3c7209 */ /* 0x000fe20007800000 */
[----:B-1----:R-:W-:Y:S01]  /*eef0*/  @!P2 FMUL R88, R88, R88 ;  /* 0x000000585858a220 */ /* 0x002fe20000400000 */
[----:B------:R-:W-:Y:S02]  /*ef00*/  FSETP.GEU.AND P2, PT, R124, -126, PT ;  /* 0xc2fc00007c00780b */ /* 0x000fe40003f4e000 */
[----:B------:R-:W-:-:S03]  /*ef10*/  FMNMX R61, R143, R60, !PT ;  /* 0x0000003c8f3d7209 */ /* 0x000fc60007800000 */
[----:B------:R-:W1:Y:S01]  /*ef20*/  MUFU.EX2 R113, R14 ;  /* 0x0000000e00717308 */ /* 0x000e620000000800 */
[----:B--2---:R-:W-:Y:S01]  /*ef30*/  @!P6 FMUL R18, R18, R18 ;  /* 0x000000121212e220 */ /* 0x004fe20000400000 */
[----:B------:R-:W-:Y:S01]  /*ef40*/  FSETP.GEU.AND P6, PT, R105, -126, PT ;  /* 0xc2fc00006900780b */ /* 0x000fe20003fce000 */
[----:B------:R-:W-:Y:S01]  /*ef50*/  @!P4 FMUL R128, R128, 0.5 ;  /* 0x3f0000008080c820 */ /* 0x000fe20000400000 */
[----:B------:R-:W-:-:S04]  /*ef60*/  FMNMX R60, R146, R61, !PT ;  /* 0x0000003d923c7209 */ /* 0x000fc80007800000 */
[----:B------:R-:W-:Y:S01]  /*ef70*/  FMNMX R61, R147, R60, !PT ;  /* 0x0000003c933d7209 */ /* 0x000fe20007800000 */
[----:B---3--:R-:W-:Y:S01]  /*ef80*/  @!P3 FMUL R89, R89, R89 ;  /* 0x000000595959b220 */ /* 0x008fe20000400000 */
[----:B------:R-:W-:Y:S01]  /*ef90*/  FSETP.GEU.AND P3, PT, R109, -126, PT ;  /* 0xc2fc00006d00780b */ /* 0x000fe20003f6e000 */
[----:B------:R-:W2:Y:S01]  /*efa0*/  MUFU.EX2 R14, R128 ;  /* 0x00000080000e7308 */ /* 0x000ea20000000800 */
[----:B------:R-:W-:Y:S01]  /*efb0*/  FMNMX R60, R150, R61, !PT ;  /* 0x0000003d963c7209 */ /* 0x000fe20007800000 */
[----:B------:R-:W-:Y:S02]  /*efc0*/  @!P2 FMUL R124, R124, 0.5 ;  /* 0x3f0000007c7ca820 */ /* 0x000fe40000400000 */
[----:B------:R-:W-:Y:S01]  /*efd0*/  @!P6 FMUL R105, R105, 0.5 ;  /* 0x3f0000006969e820 */ /* 0x000fe20000400000 */
[----:B------:R-:W-:Y:S01]  /*efe0*/  FMNMX R60, R151, R60, !PT ;  /* 0x0000003c973c7209 */ /* 0x000fe20007800000 */
[----:B-1----:R-:W-:Y:S01]  /*eff0*/  @!P5 FMUL R113, R113, R113 ;  /* 0x000000717171d220 */ /* 0x002fe20000400000 */
[----:B------:R-:W-:Y:S01]  /*f000*/  FSETP.GEU.AND P5, PT, R96, -126, PT ;  /* 0xc2fc00006000780b */ /* 0x000fe20003fae000 */
[----:B------:R-:W1:Y:S02]  /*f010*/  MUFU.EX2 R22, R124 ;  /* 0x0000007c00167308 */ /* 0x000e640000000800 */
[----:B------:R-:W3:Y:S02]  /*f020*/  SHFL.BFLY PT, R61, R60, 0x1, 0x1f ;  /* 0x0c201f003c3d7f89 */ /* 0x000ee400000e0000 */
[----:B------:R-:W-:-:S04]  /*f030*/  @!P3 FMUL R109, R109, 0.5 ;  /* 0x3f0000006d6db820 */ /* 0x000fc80000400000 */
[----:B------:R-:W4:Y:S01]  /*f040*/  MUFU.EX2 R105, R105 ;  /* 0x0000006900697308 */ /* 0x000f220000000800 */
[----:B--2---:R-:W-:Y:S01]  /*f050*/  @!P4 FMUL R14, R14, R14 ;  /* 0x0000000e0e0ec220 */ /* 0x004fe20000400000 */
[----:B------:R-:W-:Y:S02]  /*f060*/  FSETP.GEU.AND P4, PT, R100, -126, PT ;  /* 0xc2fc00006400780b */ /* 0x000fe40003f8e000 */
[----:B------:R-:W-:-:S04]  /*f070*/  @!P5 FMUL R96, R96, 0.5 ;  /* 0x3f0000006060d820 */ /* 0x000fc80000400000 */
[----:B------:R-:W2:Y:S01]  /*f080*/  MUFU.EX2 R109, R109 ;  /* 0x0000006d006d7308 */ /* 0x000ea20000000800 */
[----:B-1----:R-:W-:Y:S01]  /*f090*/  @!P2 FMUL R22, R22, R22 ;  /* 0x000000161616a220 */ /* 0x002fe20000400000 */
[----:B------:R-:W-:-:S05]  /*f0a0*/  FSETP.GEU.AND P2, PT, R97, -126, PT ;  /* 0xc2fc00006100780b */ /* 0x000fca0003f4e000 */
[----:B------:R-:W-:Y:S01]  /*f0b0*/  @!P4 FMUL R100, R100, 0.5 ;  /* 0x3f0000006464c820 */ /* 0x000fe20000400000 */
[----:B------:R-:W1:Y:S01]  /*f0c0*/  MUFU.EX2 R96, R96 ;  /* 0x0000006000607308 */ /* 0x000e620000000800 */
[----:B----4-:R-:W-:Y:S01]  /*f0d0*/  @!P6 FMUL R105, R105, R105 ;  /* 0x000000696969e220 */ /* 0x010fe20000400000 */
[----:B------:R-:W-:Y:S02]  /*f0e0*/  FSETP.GEU.AND P6, PT, R104, -126, PT ;  /* 0xc2fc00006800780b */ /* 0x000fe40003fce000 */
[----:B---3--:R-:W-:-:S03]  /*f0f0*/  FMNMX R61, R60, R61, !PT ;  /* 0x0000003d3c3d7209 */ /* 0x008fc60007800000 */
[----:B------:R-:W-:Y:S01]  /*f100*/  @!P2 FMUL R97, R97, 0.5 ;  /* 0x3f0000006161a820 */ /* 0x000fe20000400000 */
[----:B------:R-:W3:Y:S01]  /*f110*/  MUFU.EX2 R100, R100 ;  /* 0x0000006400647308 */ /* 0x000ee20000000800 */
[----:B--2---:R-:W-:Y:S01]  /*f120*/  @!P3 FMUL R109, R109, R109 ;  /* 0x0000006d6d6db220 */ /* 0x004fe20000400000 */
[----:B------:R-:W-:Y:S01]  /*f130*/  FSETP.GEU.AND P3, PT, R93, -126, PT ;  /* 0xc2fc00005d00780b */ /* 0x000fe20003f6e000 */
[----:B------:R-:W2:Y:S04]  /*f140*/  SHFL.BFLY PT, R60, R61, 0x2, 0x1f ;  /* 0x0c401f003d3c7f89 */ /* 0x000ea800000e0000 */
[----:B------:R-:W-:Y:S01]  /*f150*/  @!P6 FMUL R104, R104, 0.5 ;  /* 0x3f0000006868e820 */ /* 0x000fe20000400000 */
[----:B------:R-:W4:Y:S01]  /*f160*/  MUFU.EX2 R97, R97 ;  /* 0x0000006100617308 */ /* 0x000f220000000800 */
        /* <DEDUP_REMOVED lines=8> */
[----:B----4-:R-:W-:Y:S01]  /*f1f0*/  @!P2 FMUL R97, R97, R97 ;  /* 0x000000616161a220 */ /* 0x010fe20000400000 */
[----:B------:R-:W-:Y:S02]  /*f200*/  FSETP.GEU.AND P2, PT, R108, -126, PT ;  /* 0xc2fc00006c00780b */ /* 0x000fe40003f4e000 */
[----:B--2---:R-:W-:-:S03]  /*f210*/  FMNMX R129, R61, R60, !PT ;  /* 0x0000003c3d817209 */ /* 0x004fc60007800000 */
[----:B------:R-:W-:Y:S01]  /*f220*/  @!P4 FMUL R145, R145, 0.5 ;  /* 0x3f0000009191c820 */ /* 0x000fe20000400000 */
[----:B------:R-:W2:Y:S01]  /*f230*/  MUFU.EX2 R101, R101 ;  /* 0x0000006500657308 */ /* 0x000ea20000000800 */
[----:B-1----:R-:W-:Y:S01]  /*f240*/  @!P6 FMUL R104, R104, R104 ;  /* 0x000000686868e220 */ /* 0x002fe20000400000 */
[----:B------:R-:W-:-:S05]  /*f250*/  FSETP.GEU.AND P6, PT, R117, -126, PT ;  /* 0xc2fc00007500780b */ /* 0x000fca0003fce000 */
[----:B------:R-:W-:Y:S01]  /*f260*/  @!P2 FMUL R108, R108, 0.5 ;  /* 0x3f0000006c6ca820 */ /* 0x000fe20000400000 */
[----:B------:R-:W1:Y:S01]  /*f270*/  MUFU.EX2 R13, R145 ;  /* 0x00000091000d7308 */ /* 0x000e620000000800 */
[----:B---3--:R-:W-:Y:S01]  /*f280*/  @!P3 FMUL R93, R93, R93 ;  /* 0x0000005d5d5db220 */ /* 0x008fe20000400000 */
[----:B------:R-:W-:-:S04]  /*f290*/  FSETP.NEU.AND P3, PT, R129, -INF , PT ;  /* 0xff8000008100780b */ /* 0x000fc80003f6d000 */
[----:B------:R-:W-:Y:S01]  /*f2a0*/  FSEL R72, R129, RZ, P3 ;  /* 0x000000ff81487208 */ /* 0x000fe20001800000 */
[----:B------:R-:W-:Y:S01]  /*f2b0*/  @!P6 FMUL R117, R117, 0.5 ;  /* 0x3f0000007575e820 */ /* 0x000fe20000400000 */
[----:B------:R-:W3:Y:S01]  /*f2c0*/  MUFU.EX2 R108, R108 ;  /* 0x0000006c006c7308 */ /* 0x000ee20000000800 */
[----:B--2---:R-:W-:Y:S01]  /*f2d0*/  @!P5 FMUL R101, R101, R101 ;  /* 0x000000656565d220 */ /* 0x004fe20000400000 */
[----:B------:R-:W-:Y:S01]  /*f2e0*/  FSETP.GEU.AND P3, PT, R112, -126, PT ;  /* 0xc2fc00007000780b */ /* 0x000fe20003f6e000 */
[C---:B------:R-:W-:Y:S01]  /*f2f0*/  FMUL R60, R72.reuse, UR30 ;  /* 0x0000001e483c7c20 */ /* 0x040fe20008400000 */
[----:B------:R-:W-:-:S03]  /*f300*/  FADD R72, -R72, R9 ;  /* 0x0000000948487221 */ /* 0x000fc60000000100 */
[--C-:B------:R-:W-:Y:S01]  /*f310*/  FFMA R61, R228, UR30, -R60.reuse ;  /* 0x0000001ee43d7c23 */ /* 0x100fe2000800083c */
[--C-:B------:R-:W-:Y:S01]  /*f320*/  FFMA R73, R27, UR30, -R60.reuse ;  /* 0x0000001e1b497c23 */ /* 0x100fe2000800083c */
[----:B------:R-:W2:Y:S01]  /*f330*/  MUFU.EX2 R117, R117 ;  /* 0x0000007500757308 */ /* 0x000ea20000000800 */
[--C-:B------:R-:W-:Y:S01]  /*f340*/  FFMA R27, R30, UR30, -R60.reuse ;  /* 0x0000001e1e1b7c23 */ /* 0x100fe2000800083c */
[----:B-1----:R-:W-:Y:S01]  /*f350*/  @!P4 FMUL R13, R13, R13 ;  /* 0x0000000d0d0dc220 */ /* 0x002fe20000400000 */
[----:B------:R-:W-:Y:S01]  /*f360*/  FSETP.GEU.AND P5, PT, R61, -126, PT ;  /* 0xc2fc00003d00780b */ /* 0x000fe20003fae000 */
[--C-:B------:R-:W-:Y:S01]  /*f370*/  FFMA R81, R34, UR30, -R60.reuse ;  /* 0x0000001e22517c23 */ /* 0x100fe2000800083c */
[--C-:B------:R-:W-:Y:S01]  /*f380*/  FFMA R31, R31, UR30, -R60.reuse ;  /* 0x0000001e1f1f7c23 */ /* 0x100fe2000800083c */
[----:B------:R-:W-:Y:S01]  /*f390*/  FSETP.GEU.AND P4, PT, R27, -126, PT ;  /* 0xc2fc00001b00780b */ /* 0x000fe20003f8e000 */
[----:B------:R-:W-:Y:S01]  /*f3a0*/  @!P3 FMUL R112, R112, 0.5 ;  /* 0x3f0000007070b820 */ /* 0x000fe20000400000 */
[----:B---3--:R-:W-:Y:S01]  /*f3b0*/  @!P2 FMUL R108, R108, R108 ;  /* 0x0000006c6c6ca220 */ /* 0x008fe20000400000 */
[----:B------:R-:W-:Y:S01]  /*f3c0*/  FSETP.GEU.AND P2, PT, R73, -126, PT ;  /* 0xc2fc00004900780b */ /* 0x000fe20003f4e000 */
[--C-:B------:R-:W-:Y:S01]  /*f3d0*/  FFMA R35, R35, UR30, -R60.reuse ;  /* 0x0000001e23237c23 */ /* 0x100fe2000800083c */
[--C-:B------:R-:W-:Y:S01]  /*f3e0*/  FFMA R39, R39, UR30, -R60.reuse ;  /* 0x0000001e27277c23 */ /* 0x100fe2000800083c */
[--C-:B------:R-:W-:Y:S01]  /*f3f0*/  FFMA R80, R38, UR30, -R60.reuse ;  /* 0x0000001e26507c23 */ /* 0x100fe2000800083c */
[----:B------:R-:W1:Y:S01]  /*f400*/  MUFU.EX2 R112, R112 ;  /* 0x0000007000707308 */ /* 0x000e620000000800 */
[--C-:B------:R-:W-:Y:S01]  /*f410*/  FFMA R43, R43, UR30, -R60.reuse ;  /* 0x0000001e2b2b7c23 */ /* 0x100fe2000800083c */
[--C-:B------:R-:W-:Y:S01]  /*f420*/  FFMA R42, R42, UR30, -R60.reuse ;  /* 0x0000001e2a2a7c23 */ /* 0x100fe2000800083c */
[----:B------:R-:W-:Y:S01]  /*f430*/  @!P5 FMUL R61, R61, 0.5 ;  /* 0x3f0000003d3dd820 */ /* 0x000fe20000400000 */
[----:B--2---:R-:W-:Y:S01]  /*f440*/  @!P6 FMUL R117, R117, R117 ;  /* 0x000000757575e220 */ /* 0x004fe20000400000 */
[----:B------:R-:W-:Y:S01]  /*f450*/  FSETP.GEU.AND P6, PT, R81, -126, PT ;  /* 0xc2fc00005100780b */ /* 0x000fe20003fce000 */
[----:B------:R-:W-:Y:S01]  /*f460*/  @!P4 FMUL R27, R27, 0.5 ;  /* 0x3f0000001b1bc820 */ /* 0x000fe20000400000 */
[--C-:B------:R-:W-:Y:S01]  /*f470*/  FFMA R46, R46, UR30, -R60.reuse ;  /* 0x0000001e2e2e7c23 */ /* 0x100fe2000800083c */
[--C-:B------:R-:W-:Y:S01]  /*f480*/  FFMA R50, R50, UR30, -R60.reuse ;  /* 0x0000001e32327c23 */ /* 0x100fe2000800083c */
[----:B------:R-:W2:Y:S01]  /*f490*/  MUFU.EX2 R61, R61 ;  /* 0x0000003d003d7308 */ /* 0x000ea20000000800 */
[----:B------:R-:W-:Y:S01]  /*f4a0*/  @!P2 FMUL R73, R73, 0.5 ;  /* 0x3f0000004949a820 */ /* 0x000fe20000400000 */
[--C-:B------:R-:W-:Y:S01]  /*f4b0*/  FFMA R54, R54, UR30, -R60.reuse ;  /* 0x0000001e36367c23 */ /* 0x100fe2000800083c */
[--C-:B------:R-:W-:Y:S01]  /*f4c0*/  FFMA R47, R47, UR30, -R60.reuse ;  /* 0x0000001e2f2f7c23 */ /* 0x100fe2000800083c */
[--C-:B------:R-:W-:Y:S01]  /*f4d0*/  FFMA R51, R51, UR30, -R60.reuse ;  /* 0x0000001e33337c23 */ /* 0x100fe2000800083c */
[--C-:B------:R-:W-:Y:S01]  /*f4e0*/  FFMA R124, R55, UR30, -R60.reuse ;  /* 0x0000001e377c7c23 */ /* 0x100fe2000800083c */
[--C-:B------:R-:W-:Y:S01]  /*f4f0*/  FFMA R59, R59, UR30, -R60.reuse ;  /* 0x0000001e3b3b7c23 */ /* 0x100fe2000800083c */
[--C-:B------:R-:W-:Y:S01]  /*f500*/  FFMA R63, R63, UR30, -R60.reuse ;  /* 0x0000001e3f3f7c23 */ /* 0x100fe2000800083c */
[----:B------:R-:W3:Y:S01]  /*f510*/  MUFU.EX2 R27, R27 ;  /* 0x0000001b001b7308 */ /* 0x000ee20000000800 */
[----:B------:R-:W-:Y:S01]  /*f520*/  @!P6 FMUL R81, R81, 0.5 ;  /* 0x3f0000005151e820 */ /* 0x000fe20000400000 */
[----:B-1----:R-:W-:Y:S01]  /*f530*/  @!P3 FMUL R112, R112, R112 ;  /* 0x000000707070b220 */ /* 0x002fe20000400000 */
[----:B------:R-:W-:Y:S01]  /*f540*/  FSETP.GEU.AND P3, PT, R31, -126, PT ;  /* 0xc2fc00001f00780b */ /* 0x000fe20003f6e000 */
[--C-:B------:R-:W-:Y:S01]  /*f550*/  FFMA R58, R58, UR30, -R60.reuse ;  /* 0x0000001e3a3a7c23 */ /* 0x100fe2000800083c */
[--C-:B------:R-:W-:Y:S01]  /*f560*/  FFMA R67, R67, UR30, -R60.reuse ;  /* 0x0000001e43437c23 */ /* 0x100fe2000800083c */
[--C-:B------:R-:W-:Y:S01]  /*f570*/  FFMA R71, R71, UR30, -R60.reuse ;  /* 0x0000001e47477c23 */ /* 0x100fe2000800083c */
[--C-:B------:R-:W-:Y:S01]  /*f580*/  FFMA R75, R75, UR30, -R60.reuse ;  /* 0x0000001e4b4b7c23 */ /* 0x100fe2000800083c */
[----:B------:R-:W1:Y:S01]  /*f590*/  MUFU.EX2 R30, R73 ;  /* 0x00000049001e7308 */ /* 0x000e620000000800 */
[----:B--2---:R-:W-:Y:S01]  /*f5a0*/  @!P5 FMUL R61, R61, R61 ;  /* 0x0000003d3d3dd220 */ /* 0x004fe20000400000 */
[----:B------:R-:W-:Y:S01]  /*f5b0*/  FSETP.GEU.AND P5, PT, R35, -126, PT ;  /* 0xc2fc00002300780b */ /* 0x000fe20003fae000 */
[--C-:B------:R-:W-:Y:S01]  /*f5c0*/  FFMA R144, R79, UR30, -R60.reuse ;  /* 0x0000001e4f907c23 */ /* 0x100fe2000800083c */
[--C-:B------:R-:W-:Y:S01]  /*f5d0*/  FFMA R79, R83, UR30, -R60.reuse ;  /* 0x0000001e534f7c23 */ /* 0x100fe2000800083c */
[--C-:B------:R-:W-:Y:S01]  /*f5e0*/  FFMA R102, R102, UR30, -R60.reuse ;  /* 0x0000001e66667c23 */ /* 0x100fe2000800083c */
[--C-:B------:R-:W-:Y:S01]  /*f5f0*/  FFMA R218, R115, UR30, -R60.reuse ;  /* 0x0000001e73da7c23 */ /* 0x100fe2000800083c */
[--C-:B------:R-:W-:Y:S01]  /*f600*/  FFMA R221, R114, UR30, -R60.reuse ;  /* 0x0000001e72dd7c23 */ /* 0x100fe2000800083c */
[----:B------:R-:W2:Y:S01]  /*f610*/  MUFU.EX2 R73, R81 ;  /* 0x0000005100497308 */ /* 0x000ea20000000800 */
[----:B---3--:R-:W-:Y:S01]  /*f620*/  @!P4 FMUL R27, R27, R27 ;  /* 0x0000001b1b1bc220 */ /* 0x008fe20000400000 */
[----:B------:R-:W-:Y:S01]  /*f630*/  FSETP.GEU.AND P4, PT, R39, -126, PT ;  /* 0xc2fc00002700780b */ /* 0x000fe20003f8e000 */
[----:B------:R-:W-:Y:S01]  /*f640*/  @!P3 FMUL R31, R31, 0.5 ;  /* 0x3f0000001f1fb820 */ /* 0x000fe20000400000 */
[--C-:B------:R-:W-:Y:S01]  /*f650*/  FFMA R114, R126, UR30, -R60.reuse ;  /* 0x0000001e7e727c23 */ /* 0x100fe2000800083c */
[----:B------:R-:W-:Y:S01]  /*f660*/  FADD R83, R28, R113 ;  /* 0x000000711c537221 */ /* 0x000fe20000000000 */
[--C-:B------:R-:W-:Y:S01]  /*f670*/  FFMA R11, R87, UR30, -R60.reuse ;  /* 0x0000001e570b7c23 */ /* 0x100fe2000800083c */
[----:B------:R-:W-:Y:S01]  /*f680*/  @!P5 FMUL R35, R35, 0.5 ;  /* 0x3f0000002323d820 */ /* 0x000fe20000400000 */
[----:B------:R3:W4:Y:S01]  /*f690*/  MUFU.EX2 R34, R31 ;  /* 0x0000001f00227308 */ /* 0x0007220000000800 */
[----:B-1----:R-:W-:Y:S01]  /*f6a0*/  @!P2 FMUL R30, R30, R30 ;  /* 0x0000001e1e1ea220 */ /* 0x002fe20000400000 */
[----:B------:R-:W-:Y:S01]  /*f6b0*/  FSETP.GEU.AND P2, PT, R80, -126, PT ;  /* 0xc2fc00005000780b */ /* 0x000fe20003f4e000 */
[----:B------:R-:W-:Y:S01]  /*f6c0*/  FFMA R87, R146, UR30, -R60 ;  /* 0x0000001e92577c23 */ /* 0x000fe2000800083c */
[----:B------:R-:W-:Y:S01]  /*f6d0*/  FADD R146, R125, R84 ;  /* 0x000000547d927221 */ /* 0x000fe20000000000 */
[--C-:B------:R-:W-:Y:S01]  /*f6e0*/  FFMA R150, R150, UR30, -R60.reuse ;  /* 0x0000001e96967c23 */ /* 0x100fe2000800083c */
[----:B------:R-:W-:Y:S01]  /*f6f0*/  FMUL R72, R72, UR30 ;  /* 0x0000001e48487c20 */ /* 0x000fe20008400000 */
[----:B------:R-:W-:Y:S01]  /*f700*/  @!P4 FMUL R39, R39, 0.5 ;  /* 0x3f0000002727c820 */ /* 0x000fe20000400000 */
[----:B------:R1:W5:Y:S01]  /*f710*/  MUFU.EX2 R38, R35 ;  /* 0x0000002300267308 */ /* 0x0003620000000800 */
[----:B--2---:R-:W-:Y:S01]  /*f720*/  @!P6 FMUL R73, R73, R73 ;  /* 0x000000494949e220 */ /* 0x004fe20000400000 */
[----:B------:R-:W-:Y:S01]  /*f730*/  FSETP.GEU.AND P6, PT, R43, -126, PT ;  /* 0xc2fc00002b00780b */ /* 0x000fe20003fce000 */
[--C-:B---3--:R-:W-:Y:S01]  /*f740*/  FFMA R31, R62, UR30, -R60.reuse ;  /* 0x0000001e3e1f7c23 */ /* 0x108fe2000800083c */
[--C-:B------:R-:W-:Y:S01]  /*f750*/  FFMA R62, R119, UR30, -R60.reuse ;  /* 0x0000001e773e7c23 */ /* 0x100fe2000800083c */
[--C-:B------:R-:W-:Y:S01]  /*f760*/  FFMA R119, R123, UR30, -R60.reuse ;  /* 0x0000001e7b777c23 */ /* 0x100fe2000800083c */
[----:B------:R-:W-:Y:S01]  /*f770*/  FADD R123, R36, R93 ;  /* 0x0000005d247b7221 */ /* 0x000fe20000000000 */
[----:B------:R-:W-:Y:S01]  /*f780*/  @!P2 FMUL R80, R80, 0.5 ;  /* 0x3f0000005050a820 */ /* 0x000fe20000400000 */
[----:B------:R2:W3:Y:S01]  /*f790*/  MUFU.EX2 R149, R39 ;  /* 0x0000002700957308 */ /* 0x0004e20000000800 */
[----:B----4-:R-:W-:Y:S01]  /*f7a0*/  @!P3 FMUL R34, R34, R34 ;  /* 0x000000222222b220 */ /* 0x010fe20000400000 */
[----:B------:R-:W-:Y:S01]  /*f7b0*/  FSETP.GEU.AND P3, PT, R42, -126, PT ;  /* 0xc2fc00002a00780b */ /* 0x000fe20003f6e000 */
[----:B-1----:R-:W-:Y:S01]  /*f7c0*/  FFMA R35, R70, UR30, -R60 ;  /* 0x0000001e46237c23 */ /* 0x002fe2000800083c */
[----:B------:R-:W-:Y:S01]  /*f7d0*/  FADD R216, R216, R123 ;  /* 0x0000007bd8d87221 */ /* 0x000fe20000000000 */
[----:B------:R-:W-:Y:S01]  /*f7e0*/  FADD R123, R37, R22 ;  /* 0x00000016257b7221 */ /* 0x000fe20000000000 */
[----:B------:R-:W-:Y:S01]  /*f7f0*/  F2FP.BF16.F32.PACK_AB R28, R28, R29 ;  /* 0x0000001d1c1c723e */ /* 0x000fe200000010ff */
[----:B------:R-:W-:Y:S01]  /*f800*/  @!P6 FMUL R43, R43, 0.5 ;  /* 0x3f0000002b2be820 */ /* 0x000fe20000400000 */
[----:B------:R-:W1:Y:S01]  /*f810*/  MUFU.EX2 R80, R80 ;  /* 0x0000005000507308 */ /* 0x000e620000000800 */
[----:B-----5:R-:W-:Y:S01]  /*f820*/  @!P5 FMUL R38, R38, R38 ;  /* 0x000000262626d220 */ /* 0x020fe20000400000 */
[----:B------:R-:W-:Y:S01]  /*f830*/  FSETP.GEU.AND P5, PT, R46, -126, PT ;  /* 0xc2fc00002e00780b */ /* 0x000fe20003fae000 */
[----:B--2---:R-:W-:Y:S01]  /*f840*/  FFMA R39, R78, UR30, -R60 ;  /* 0x0000001e4e277c23 */ /* 0x004fe2000800083c */
[----:B------:R-:W-:-:S03]  /*f850*/  F2FP.BF16.F32.PACK_AB R36, R21, R36 ;  /* 0x000000241524723e */ /* 0x000fc600000010ff */
[----:B------:R-:W-:Y:S01]  /*f860*/  @!P3 FMUL R42, R42, 0.5 ;  /* 0x3f0000002a2ab820 */ /* 0x000fe20000400000 */
[----:B------:R2:W4:Y:S01]  /*f870*/  MUFU.EX2 R148, R43 ;  /* 0x0000002b00947308 */ /* 0x0005220000000800 */
[----:B---3--:R-:W-:Y:S01]  /*f880*/  @!P4 FMUL R149, R149, R149 ;  /* 0x000000959595c220 */ /* 0x008fe20000400000 */
[----:B------:R-:W-:-:S05]  /*f890*/  FSETP.GEU.AND P4, PT, R50, -126, PT ;  /* 0xc2fc00003200780b */ /* 0x000fca0003f8e000 */
[----:B------:R-:W-:Y:S01]  /*f8a0*/  @!P5 FMUL R46, R46, 0.5 ;  /* 0x3f0000002e2ed820 */ /* 0x000fe20000400000 */
[----:B------:R3:W5:Y:S01]  /*f8b0*/  MUFU.EX2 R81, R42 ;  /* 0x0000002a00517308 */ /* 0x0007620000000800 */
[----:B-1----:R-:W-:Y:S01]  /*f8c0*/  @!P2 FMUL R80, R80, R80 ;  /* 0x000000505050a220 */ /* 0x002fe20000400000 */
[----:B------:R-:W-:Y:S01]  /*f8d0*/  FSETP.GEU.AND P2, PT, R47, -126, PT ;  /* 0xc2fc00002f00780b */ /* 0x000fe20003f4e000 */
[----:B--2---:R-:W-:Y:S01]  /*f8e0*/  FFMA R43, R74, UR30, -R60 ;  /* 0x0000001e4a2b7c23 */ /* 0x004fe2000800083c */
[----:B------:R-:W-:-:S03]  /*f8f0*/  FADD R74, R29, R18 ;  /* 0x000000121d4a7221 */ /* 0x000fc60000000000 */
[----:B------:R-:W-:Y:S01]  /*f900*/  @!P4 FMUL R50, R50, 0.5 ;  /* 0x3f0000003232c820 */ /* 0x000fe20000400000 */
[----:B------:R1:W2:Y:S01]  /*f910*/  MUFU.EX2 R120, R46 ;  /* 0x0000002e00787308 */ /* 0x0002a20000000800 */
[----:B----4-:R-:W-:Y:S01]  /*f920*/  @!P6 FMUL R148, R148, R148 ;  /* 0x000000949494e220 */ /* 0x010fe20000400000 */
[----:B------:R-:W-:Y:S01]  /*f930*/  FSETP.GEU.AND P6, PT, R54, -126, PT ;  /* 0xc2fc00003600780b */ /* 0x000fe20003fce000 */
[--C-:B---3--:R-:W-:Y:S01]  /*f940*/  FFMA R42, R82, UR30, -R60.reuse ;  /* 0x0000001e522a7c23 */ /* 0x108fe2000800083c */
[--C-:B------:R-:W-:Y:S01]  /*f950*/  FFMA R82, R111, UR30, -R60.reuse ;  /* 0x0000001e6f527c23 */ /* 0x100fe2000800083c */
[--C-:B------:R-:W-:Y:S02]  /*f960*/  FFMA R111, R127, UR30, -R60.reuse ;  /* 0x0000001e7f6f7c23 */ /* 0x100fe4000800083c */
[----:B------:R-:W-:Y:S01]  /*f970*/  @!P2 FMUL R47, R47, 0.5 ;  /* 0x3f0000002f2fa820 */ /* 0x000fe20000400000 */
[----:B------:R3:W4:Y:S01]  /*f980*/  MUFU.EX2 R116, R50 ;  /* 0x0000003200747308 */ /* 0x0007220000000800 */
[----:B-----5:R-:W-:Y:S01]  /*f990*/  @!P3 FMUL R81, R81, R81 ;  /* 0x000000515151b220 */ /* 0x020fe20000400000 */
[----:B------:R-:W-:Y:S01]  /*f9a0*/  FSETP.GEU.AND P3, PT, R51, -126, PT ;  /* 0xc2fc00003300780b */ /* 0x000fe20003f6e000 */
[--C-:B-1----:R-:W-:Y:S01]  /*f9b0*/  FFMA R46, R90, UR30, -R60.reuse ;  /* 0x0000001e5a2e7c23 */ /* 0x102fe2000800083c */
[--C-:B------:R-:W-:Y:S01]  /*f9c0*/  FFMA R90, R103, UR30, -R60.reuse ;  /* 0x0000001e675a7c23 */ /* 0x100fe2000800083c */
[--C-:B------:R-:W-:Y:S01]  /*f9d0*/  FFMA R103, R107, UR30, -R60.reuse ;  /* 0x0000001e6b677c23 */ /* 0x100fe2000800083c */
[--C-:B------:R-:W-:Y:S01]  /*f9e0*/  FFMA R107, R131, UR30, -R60.reuse ;  /* 0x0000001e836b7c23 */ /* 0x100fe2000800083c */
[----:B------:R-:W-:Y:S01]  /*f9f0*/  @!P6 FMUL R54, R54, 0.5 ;  /* 0x3f0000003636e820 */ /* 0x000fe20000400000 */
[----:B------:R1:W5:Y:S01]  /*fa00*/  MUFU.EX2 R137, R47 ;  /* 0x0000002f00897308 */ /* 0x0003620000000800 */
        /* <DEDUP_REMOVED lines=10> */
[----:B-1----:R-:W-:Y:S01]  /*fab0*/  FFMA R47, R66, UR30, -R60 ;  /* 0x0000001e422f7c23 */ /* 0x002fe2000800083c */
[----:B------:R-:W-:Y:S01]  /*fac0*/  FADD R146, R146, R131 ;  /* 0x0000008392927221 */ /* 0x000fe20000000000 */
[----:B------:R-:W-:-:S02]  /*fad0*/  FADD R131, R45, R112 ;  /* 0x000000702d837221 */ /* 0x000fc40000000000 */
[----:B------:R-:W-:Y:S01]  /*fae0*/  @!P5 FMUL R124, R124, 0.5 ;  /* 0x3f0000007c7cd820 */ /* 0x000fe20000400000 */
[----:B------:R-:W1:Y:S01]  /*faf0*/  MUFU.EX2 R145, R51 ;  /* 0x0000003300917308 */ /* 0x000e620000000800 */
[----:B-----5:R-:W-:Y:S01]  /*fb00*/  @!P2 FMUL R137, R137, R137 ;  /* 0x000000898989a220 */ /* 0x020fe20000400000 */
[----:B------:R-:W-:Y:S01]  /*fb10*/  FSETP.GEU.AND P2, PT, R58, -126, PT ;  /* 0xc2fc00003a00780b */ /* 0x000fe20003f4e000 */
[--C-:B--2---:R-:W-:Y:S01]  /*fb20*/  FFMA R54, R98, UR30, -R60.reuse ;  /* 0x0000001e62367c23 */ /* 0x104fe2000800083c */
[--C-:B------:R-:W-:Y:S01]  /*fb30*/  FFMA R98, R106, UR30, -R60.reuse ;  /* 0x0000001e6a627c23 */ /* 0x100fe2000800083c */
[----:B------:R-:W-:Y:S01]  /*fb40*/  FFMA R106, R134, UR30, -R60 ;  /* 0x0000001e866a7c23 */ /* 0x000fe2000800083c */
[----:B------:R-:W-:Y:S01]  /*fb50*/  FADD R134, R220, R57 ;  /* 0x00000039dc867221 */ /* 0x000fe20000000000 */
[----:B------:R-:W-:Y:S01]  /*fb60*/  @!P4 FMUL R59, R59, 0.5 ;  /* 0x3f0000003b3bc820 */ /* 0x000fe20000400000 */
[----:B------:R-:W2:Y:S01]  /*fb70*/  MUFU.EX2 R124, R124 ;  /* 0x0000007c007c7308 */ /* 0x000ea20000000800 */
[----:B---3--:R-:W-:Y:S01]  /*fb80*/  @!P6 FMUL R55, R55, R55 ;  /* 0x000000373737e220 */ /* 0x008fe20000400000 */
[----:B------:R-:W-:-:S05]  /*fb90*/  FSETP.GEU.AND P6, PT, R63, -126, PT ;  /* 0xc2fc00003f00780b */ /* 0x000fca0003fce000 */
[----:B------:R-:W-:Y:S01]  /*fba0*/  @!P2 FMUL R58, R58, 0.5 ;  /* 0x3f0000003a3aa820 */ /* 0x000fe20000400000 */
[----:B------:R3:W4:Y:S01]  /*fbb0*/  MUFU.EX2 R128, R59 ;  /* 0x0000003b00807308 */ /* 0x0007220000000800 */
[----:B-1----:R-:W-:Y:S01]  /*fbc0*/  @!P3 FMUL R145, R145, R145 ;  /* 0x000000919191b220 */ /* 0x002fe20000400000 */
[----:B------:R-:W-:-:S05]  /*fbd0*/  FSETP.GEU.AND P3, PT, R31, -126, PT ;  /* 0xc2fc00001f00780b */ /* 0x000fca0003f6e000 */
[----:B------:R-:W-:Y:S01]  /*fbe0*/  @!P6 FMUL R63, R63, 0.5 ;  /* 0x3f0000003f3fe820 */ /* 0x000fe20000400000 */
[----:B------:R1:W5:Y:S01]  /*fbf0*/  MUFU.EX2 R51, R58 ;  /* 0x0000003a00337308 */ /* 0x0003620000000800 */
[----:B--2---:R-:W-:Y:S01]  /*fc00*/  @!P5 FMUL R124, R124, R124 ;  /* 0x0000007c7c7cd220 */ /* 0x004fe20000400000 */
[----:B------:R-:W-:Y:S01]  /*fc10*/  FSETP.GEU.AND P5, PT, R47, -126, PT ;  /* 0xc2fc00002f00780b */ /* 0x000fe20003fae000 */
[--C-:B---3--:R-:W-:Y:S01]  /*fc20*/  FFMA R59, R91, UR30, -R60.reuse ;  /* 0x0000001e5b3b7c23 */ /* 0x108fe2000800083c */
[----:B------:R-:W-:Y:S01]  /*fc30*/  FFMA R91, R143, UR30, -R60 ;  /* 0x0000001e8f5b7c23 */ /* 0x000fe2000800083c */
[----:B------:R-:W-:Y:S02]  /*fc40*/  FADD R143, R133, R76 ;  /* 0x0000004c858f7221 */ /* 0x000fe40000000000 */
[----:B------:R-:W-:Y:S01]  /*fc50*/  @!P3 FMUL R31, R31, 0.5 ;  /* 0x3f0000001f1fb820 */ /* 0x000fe20000400000 */
[----:B------:R2:W3:Y:S01]  /*fc60*/  MUFU.EX2 R66, R63 ;  /* 0x0000003f00427308 */ /* 0x0004e20000000800 */
[----:B----4-:R-:W-:Y:S01]  /*fc70*/  @!P4 FMUL R128, R128, R128 ;  /* 0x000000808080c220 */ /* 0x010fe20000400000 */
[----:B------:R-:W-:Y:S01]  /*fc80*/  FSETP.GEU.AND P4, PT, R35, -126, PT ;  /* 0xc2fc00002300780b */ /* 0x000fe20003f8e000 */
[--C-:B-1----:R-:W-:Y:S01]  /*fc90*/  FFMA R58, R86, UR30, -R60.reuse ;  /* 0x0000001e563a7c23 */ /* 0x102fe2000800083c */
[----:B------:R-:W-:Y:S01]  /*fca0*/  FFMA R86, R147, UR30, -R60 ;  /* 0x0000001e93567c23 */ /* 0x000fe2000800083c */
[----:B------:R-:W-:-:S02]  /*fcb0*/  FADD R147, R25, R88 ;  /* 0x0000005819937221 */ /* 0x000fc40000000000 */
[----:B------:R-:W-:Y:S01]  /*fcc0*/  @!P5 FMUL R47, R47, 0.5 ;  /* 0x3f0000002f2fd820 */ /* 0x000fe20000400000 */
[----:B------:R-:W1:Y:S01]  /*fcd0*/  MUFU.EX2 R31, R31 ;  /* 0x0000001f001f7308 */ /* 0x000e620000000800 */
[----:B-----5:R-:W-:Y:S01]  /*fce0*/  @!P2 FMUL R51, R51, R51 ;  /* 0x000000333333a220 */ /* 0x020fe20000400000 */
[----:B------:R-:W-:Y:S01]  /*fcf0*/  FSETP.GEU.AND P2, PT, R67, -126, PT ;  /* 0xc2fc00004300780b */ /* 0x000fe20003f4e000 */
[--C-:B--2---:R-:W-:Y:S01]  /*fd00*/  FFMA R63, R110, UR30, -R60.reuse ;  /* 0x0000001e6e3f7c23 */ /* 0x104fe2000800083c */
[----:B------:R-:W-:Y:S02]  /*fd10*/  FFMA R110, R130, UR30, -R60 ;  /* 0x0000001e826e7c23 */ /* 0x000fe4000800083c */
[----:B------:R-:W-:Y:S01]  /*fd20*/  F2FP.BF16.F32.PACK_AB R29, R128, R51 ;  /* 0x00000033801d723e */ /* 0x000fe200000010ff */
        /* <DEDUP_REMOVED lines=20> */
[----:B------:R1:W3:Y:S01]  /*fe70*/  MUFU.EX2 R136, R71 ;  /* 0x0000004700887308 */ /* 0x0002e20000000800 */
[----:B----4-:R-:W-:Y:S01]  /*fe80*/  @!P2 FMUL R70, R70, R70 ;  /* 0x000000464646a220 */ /* 0x010fe20000400000 */
[----:B------:R-:W-:-:S05]  /*fe90*/  FSETP.GEU.AND P2, PT, R39, -126, PT ;  /* 0xc2fc00002700780b */ /* 0x000fca0003f4e000 */
[----:B------:R-:W-:Y:S01]  /*fea0*/  @!P4 FMUL R144, R144, 0.5 ;  /* 0x3f0000009090c820 */ /* 0x000fe20000400000 */
[----:B------:R4:W5:Y:S01]  /*feb0*/  MUFU.EX2 R78, R75 ;  /* 0x0000004b004e7308 */ /* 0x0009620000000800 */
[----:B--2---:R-:W-:Y:S01]  /*fec0*/  @!P6 FMUL R43, R43, R43 ;  /* 0x0000002b2b2be220 */ /* 0x004fe20000400000 */
[----:B------:R-:W-:Y:S01]  /*fed0*/  FSETP.GEU.AND P6, PT, R79, -126, PT ;  /* 0xc2fc00004f00780b */ /* 0x000fe20003fce000 */
[--C-:B-1----:R-:W-:Y:S01]  /*fee0*/  FFMA R71, R99, UR30, -R60.reuse ;  /* 0x0000001e63477c23 */ /* 0x102fe2000800083c */
[--C-:B------:R-:W-:Y:S01]  /*fef0*/  FFMA R99, R135, UR30, -R60.reuse ;  /* 0x0000001e87637c23 */ /* 0x100fe2000800083c */
[----:B------:R-:W-:Y:S01]  /*ff00*/  FADD R135, R24, R85 ;  /* 0x0000005518877221 */ /* 0x000fe20000000000 */
[----:B------:R-:W-:Y:S01]  /*ff10*/  F2FP.BF16.F32.PACK_AB R24, R25, R24 ;  /* 0x000000181918723e */ /* 0x000fe200000010ff */
[----:B------:R-:W-:Y:S01]  /*ff20*/  @!P2 FMUL R39, R39, 0.5 ;  /* 0x3f0000002727a820 */ /* 0x000fe20000400000 */
[----:B------:R-:W1:Y:S01]  /*ff30*/  MUFU.EX2 R144, R144 ;  /* 0x0000009000907308 */ /* 0x000e620000000800 */
[----:B---3--:R-:W-:Y:S01]  /*ff40*/  @!P3 FMUL R136, R136, R136 ;  /* 0x000000888888b220 */ /* 0x008fe20000400000 */
[----:B------:R-:W-:Y:S01]  /*ff50*/  FSETP.GEU.AND P3, PT, R42, -126, PT ;  /* 0xc2fc00002a00780b */ /* 0x000fe20003f6e000 */
[--C-:B----4-:R-:W-:Y:S01]  /*ff60*/  FFMA R75, R118, UR30, -R60.reuse ;  /* 0x0000001e764b7c23 */ /* 0x110fe2000800083c */
[----:B------:R-:W-:Y:S01]  /*ff70*/  FFMA R118, R122, UR30, -R60 ;  /* 0x0000001e7a767c23 */ /* 0x000fe2000800083c */
[----:B------:R-:W-:Y:S01]  /*ff80*/  FADD R122, R23, R104 ;  /* 0x00000068177a7221 */ /* 0x000fe20000000000 */
[----:B------:R-:W-:Y:S01]  /*ff90*/  F2FP.BF16.F32.PACK_AB R25, R145, R116 ;  /* 0x000000749119723e */ /* 0x000fe200000010ff */
[----:B------:R-:W-:Y:S01]  /*ffa0*/  @!P6 FMUL R79, R79, 0.5 ;  /* 0x3f0000004f4fe820 */ /* 0x000fe20000400000 */
[----:B------:R-:W2:Y:S01]  /*ffb0*/  MUFU.EX2 R39, R39 ;  /* 0x0000002700277308 */ /* 0x000ea20000000800 */
[----:B-----5:R-:W-:Y:S01]  /*ffc0*/  @!P5 FMUL R78, R78, R78 ;  /* 0x0000004e4e4ed220 */ /* 0x020fe20000400000 */
        /* <DEDUP_REMOVED lines=42> */
[----:B------:R-:W-:Y:S01]  /*10270*/  FADD R138, R33, R109 ;  /* 0x0000006d218a7221 */ /* 0x000fe20000000000 */
[----:B------:R-:W-:Y:S01]  /*10280*/  FFMA R60, R151, UR30, -R60 ;  /* 0x0000001e973c7c23 */ /* 0x000fe2000800083c */
[----:B------:R-:W-:Y:S01]  /*10290*/  FADD R151, R61, R46 ;  /* 0x0000002e3d977221 */ /* 0x000fe20000000000 */
[----:B------:R-:W-:Y:S01]  /*102a0*/  @!P3 FMUL R90, R90, 0.5 ;  /* 0x3f0000005a5ab820 */ /* 0x000fe20000400000 */
[----:B------:R-:W1:Y:S01]  /*102b0*/  MUFU.EX2 R98, R98 ;  /* 0x0000006200627308 */ /* 0x000e620000000800 */
[----:B----4-:R-:W-:Y:S01]  /*102c0*/  @!P4 FMUL R9, R9, R9 ;  /* 0x000000090909c220 */ /* 0x010fe20000400000 */
[----:B------:R-:W-:Y:S01]  /*102d0*/  FSETP.GEU.AND P4, PT, R82, -126, PT ;  /* 0xc2fc00005200780b */ /* 0x000fe20003f8e000 */
[----:B------:R-:W-:Y:S01]  /*102e0*/  FADD R139, R139, R138 ;  /* 0x0000008a8b8b7221 */ /* 0x000fe20000000000 */
[----:B------:R-:W-:Y:S01]  /*102f0*/  FADD R138, R41, R108 ;  /* 0x0000006c298a7221 */ /* 0x000fe20000000000 */
[----:B------:R-:W-:-:S02]  /*10300*/  F2FP.BF16.F32.PACK_AB R61, R30, R61 ;  /* 0x0000003d1e3d723e */ /* 0x000fc400000010ff */
[----:B------:R-:W-:Y:S01]  /*10310*/  @!P5 FMUL R103, R103, 0.5 ;  /* 0x3f0000006767d820 */ /* 0x000fe20000400000 */
[----:B------:R-:W2:Y:S01]  /*10320*/  MUFU.EX2 R90, R90 ;  /* 0x0000005a005a7308 */ /* 0x000ea20000000800 */
[----:B---3--:R-:W-:Y:S01]  /*10330*/  @!P2 FMUL R71, R71, R71 ;  /* 0x000000474747a220 */ /* 0x008fe20000400000 */
[----:B------:R-:W-:Y:S01]  /*10340*/  FSETP.GEU.AND P2, PT, R63, -126, PT ;  /* 0xc2fc00003f00780b */ /* 0x000fe20003f4e000 */
[----:B------:R-:W-:Y:S01]  /*10350*/  FADD R135, R135, R138 ;  /* 0x0000008a87877221 */ /* 0x000fe20000000000 */
[----:B------:R-:W-:Y:S01]  /*10360*/  FADD R138, R19, R96 ;  /* 0x00000060138a7221 */ /* 0x000fe20000000000 */
[----:B------:R-:W-:Y:S02]  /*10370*/  F2FP.BF16.F32.PACK_AB R108, R13, R108 ;  /* 0x0000006c0d6c723e */ /* 0x000fe400000010ff */
        /* <DEDUP_REMOVED lines=9> */
[----:B------:R2:W5:Y:S01]  /*10410*/  MUFU.EX2 R115, R63 ;  /* 0x0000003f00737308 */ /* 0x0005620000000800 */
[----:B---3--:R-:W-:Y:S01]  /*10420*/  @!P5 FMUL R103, R103, R103 ;  /* 0x000000676767d220 */ /* 0x008fe20000400000 */
[----:B------:R-:W-:Y:S01]  /*10430*/  FSETP.GEU.AND P5, PT, R75, -126, PT ;  /* 0xc2fc00004b00780b */ /* 0x000fe20003fae000 */
[----:B-1----:R-:W-:-:S04]  /*10440*/  FADD R82, R21, R100 ;  /* 0x0000006415527221 */ /* 0x002fc80000000000 */
[----:B------:R-:W-:Y:S01]  /*10450*/  @!P3 FMUL R221, R221, 0.5 ;  /* 0x3f000000ddddb820 */ /* 0x000fe20000400000 */
[----:B------:R-:W1:Y:S01]  /*10460*/  MUFU.EX2 R126, R218 ;  /* 0x000000da007e7308 */ /* 0x000e620000000800 */
[----:B----4-:R-:W-:Y:S01]  /*10470*/  @!P4 FMUL R130, R130, R130 ;  /* 0x000000828282c220 */ /* 0x010fe20000400000 */
[----:B------:R-:W-:Y:S01]  /*10480*/  FSETP.GEU.AND P4, PT, R119, -126, PT ;  /* 0xc2fc00007700780b */ /* 0x000fe20003f8e000 */
[----:B--2---:R-:W-:Y:S01]  /*10490*/  FADD R63, R12, R49 ;  /* 0x000000310c3f7221 */ /* 0x004fe20000000000 */
        /* <DEDUP_REMOVED lines=9> */
[----:B------:R-:W2:Y:S01]  /*10530*/  MUFU.EX2 R127, R221 ;  /* 0x000000dd007f7308 */ /* 0x000ea20000000800 */
[----:B------:R-:W-:Y:S01]  /*10540*/  @!P4 FMUL R119, R119, 0.5 ;  /* 0x3f0000007777c820 */ /* 0x000fe20000400000 */
[----:B------:R-:W-:Y:S01]  /*10550*/  FADD R82, R82, R123 ;  /* 0x0000007b52527221 */ /* 0x000fe20000000000 */
[----:B-1----:R-:W-:Y:S01]  /*10560*/  @!P6 FMUL R126, R126, R126 ;  /* 0x0000007e7e7ee220 */ /* 0x002fe20000400000 */
[----:B------:R-:W-:Y:S01]  /*10570*/  FSETP.GEU.AND P6, PT, R102, -126, PT ;  /* 0xc2fc00006600780b */ /* 0x000fe20003fce000 */
[----:B------:R-:W-:Y:S01]  /*10580*/  FADD R83, R83, R122 ;  /* 0x0000007a53537221 */ /* 0x000fe20000000000 */
[----:B------:R-:W-:Y:S01]  /*10590*/  FADD R123, R17, R14 ;  /* 0x0000000e117b7221 */ /* 0x000fe20000000000 */
[----:B------:R-:W-:Y:S01]  /*105a0*/  FADD R218, R44, R13 ;  /* 0x0000000d2cda7221 */ /* 0x000fe20000000000 */
        /* <DEDUP_REMOVED lines=8> */
[----:B------:R-:W4:Y:S01]  /*10630*/  MUFU.EX2 R119, R119 ;  /* 0x0000007700777308 */ /* 0x000f220000000800 */
[----:B------:R-:W-:Y:S01]  /*10640*/  @!P6 FMUL R102, R102, 0.5 ;  /* 0x3f0000006666e820 */ /* 0x000fe20000400000 */
[----:B--2---:R-:W-:Y:S01]  /*10650*/  @!P3 FMUL R127, R127, R127 ;  /* 0x0000007f7f7fb220 */ /* 0x004fe20000400000 */
[----:B------:R-:W-:Y:S01]  /*10660*/  FSETP.GEU.AND P3, PT, R114, -126, PT ;  /* 0xc2fc00007200780b */ /* 0x000fe20003f6e000 */
[----:B-1----:R-:W-:Y:S01]  /*10670*/  FADD R75, R32, R105 ;  /* 0x00000069204b7221 */ /* 0x002fe20000000000 */
        /* <DEDUP_REMOVED lines=10> */
[----:B------:R-:W-:Y:S01]  /*10720*/  FADD R82, R82, R83 ;  /* 0x0000005352527221 */ /* 0x000fe20000000000 */
[----:B------:R-:W2:Y:S01]  /*10730*/  MUFU.EX2 R102, R102 ;  /* 0x0000006600667308 */ /* 0x000ea20000000800 */
[----:B----4-:R-:W-:Y:S01]  /*10740*/  @!P4 FMUL R119, R119, R119 ;  /* 0x000000777777c220 */ /* 0x010fe20000400000 */
[----:B------:R-:W-:Y:S01]  /*10750*/  FSETP.GEU.AND P4, PT, R94, -126, PT ;  /* 0xc2fc00005e00780b */ /* 0x000fe20003f8e000 */
[----:B------:R-:W-:Y:S01]  /*10760*/  @!P3 FMUL R114, R114, 0.5 ;  /* 0x3f0000007272b820 */ /* 0x000fe20000400000 */
        /* <DEDUP_REMOVED lines=24> */
[----:B-1----:R-:W-:Y:S01]  /*108f0*/  @!P3 FMUL R114, R114, R114 ;  /* 0x000000727272b220 */ /* 0x002fe20000400000 */
[----:B------:R-:W-:Y:S01]  /*10900*/  FSETP.GEU.AND P3, PT, R110, -126, PT ;  /* 0xc2fc00006e00780b */ /* 0x000fe20003f6e000 */
[----:B------:R-:W-:Y:S01]  /*10910*/  FADD R147, R142, R147 ;  /* 0x000000938e937221 */ /* 0x000fe20000000000 */
[----:B------:R-:W-:Y:S01]  /*10920*/  @!P6 FMUL R107, R107, 0.5 ;  /* 0x3f0000006b6be820 */ /* 0x000fe20000400000 */
[----:B------:R-:W-:Y:S01]  /*10930*/  FADD R142, R27, R50 ;  /* 0x000000321b8e7221 */ /* 0x000fe20000000000 */
[----:B------:R-:W-:Y:S01]  /*10940*/  FADD R216, R75, R216 ;  /* 0x000000d84bd87221 */ /* 0x000fe20000000000 */
[----:B------:R-:W-:Y:S01]  /*10950*/  FADD R75, R131, R218 ;  /* 0x000000da834b7221 */ /* 0x000fe20000000000 */
[----:B------:R-:W1:Y:S01]  /*10960*/  MUFU.EX2 R111, R111 ;  /* 0x0000006f006f7308 */ /* 0x000e620000000800 */
        /* <DEDUP_REMOVED lines=40> */
[----:B-1----:R-:W-:Y:S01]  /*10bf0*/  @!P5 FMUL R91, R91, R91 ;  /* 0x0000005b5b5bd220 */ /* 0x002fe20000400000 */
[----:B------:R-:W-:Y:S01]  /*10c00*/  FSETP.GEU.AND P5, PT, R150, -126, PT ;  /* 0xc2fc00009600780b */ /* 0x000fe20003fae000 */
[----:B------:R-:W-:Y:S01]  /*10c10*/  FADD R63, R63, R82 ;  /* 0x000000523f3f7221 */ /* 0x000fe20000000000 */
[----:B------:R-:W-:Y:S01]  /*10c20*/  F2FP.BF16.F32.PACK_AB R30, R33, R37 ;  /* 0x00000025211e723e */ /* 0x000fe200000010ff */
[----:B------:R-:W-:Y:S01]  /*10c30*/  FADD R218, R144, R91 ;  /* 0x0000005b90da7221 */ /* 0x000fe20000000000 */
[----:B------:R-:W-:Y:S01]  /*10c40*/  F2FP.BF16.F32.PACK_AB R33, R70, R47 ;  /* 0x0000002f4621723e */ /* 0x000fe200000010ff */
        /* <DEDUP_REMOVED lines=26> */
[----:B------:R-:W-:Y:S01]  /*10df0*/  FADD R224, R143, R146 ;  /* 0x000000928fe07221 */ /* 0x000fe20000000000 */
[----:B------:R-:W-:Y:S01]  /*10e00*/  FMUL R143, R10, UR30 ;  /* 0x0000001e0a8f7c20 */ /* 0x000fe20008400000 */
[----:B---3--:R-:W-:Y:S01]  /*10e10*/  FADD R150, R80, R9 ;  /* 0x0000000950967221 */ /* 0x008fe20000000000 */
[----:B------:R-:W-:Y:S01]  /*10e20*/  FADD R151, R35, R106 ;  /* 0x0000006a23977221 */ /* 0x000fe20000000000 */
[----:B------:R-:W-:Y:S01]  /*10e30*/  FADD R224, R221, R224 ;  /* 0x000000e0dde07221 */ /* 0x000fe20000000000 */
[----:B--2---:R-:W-:Y:S01]  /*10e40*/  @!P3 FMUL R131, R131, R131 ;  /* 0x000000838383b220 */ /* 0x004fe20000400000 */
[----:B------:R-:W-:Y:S01]  /*10e50*/  @!P6 FMUL R60, R60, 0.5 ;  /* 0x3f0000003c3ce820 */ /* 0x000fe20000400000 */
[----:B------:R2:W3:Y:S01]  /*10e60*/  MUFU.EX2 R123, R62 ;  /* 0x0000003e007b7308 */ /* 0x0004e20000000800 */
[----:B----4-:R-:W-:Y:S01]  /*10e70*/  @!P5 FMUL R11, R11, R11 ;  /* 0x0000000b0b0bd220 */ /* 0x010fe20000400000 */
[----:B------:R-:W-:Y:S01]  /*10e80*/  FADD R150, R150, R151 ;  /* 0x0000009796967221 */ /* 0x000fe20000000000 */
[----:B------:R-:W-:Y:S01]  /*10e90*/  FSETP.GEU.AND P5, PT, R143, -126, PT ;  /* 0xc2fc00008f00780b */ /* 0x000fe20003fae000 */
[----:B------:R-:W-:Y:S01]  /*10ea0*/  FADD R146, R218, R223 ;  /* 0x000000dfda927221 */ /* 0x000fe20000000000 */
[----:B------:R-:W-:Y:S01]  /*10eb0*/  FADD R151, R58, R11 ;  /* 0x0000000b3a977221 */ /* 0x000fe20000000000 */
[----:B------:R-:W-:Y:S01]  /*10ec0*/  FADD R139, R139, R224 ;  /* 0x000000e08b8b7221 */ /* 0x000fe20000000000 */
[----:B------:R-:W-:Y:S01]  /*10ed0*/  F2FP.BF16.F32.PACK_AB R38, R40, R23 ;  /* 0x000000172826723e */ /* 0x000fe200000010ff */
[----:B------:R4:W5:Y:S01]  /*10ee0*/  MUFU.EX2 R10, R60 ;  /* 0x0000003c000a7308 */ /* 0x0009620000000800 */
[----:B-1----:R-:W-:Y:S01]  /*10ef0*/  @!P4 FMUL R99, R99, R99 ;  /* 0x000000636363c220 */ /* 0x002fe20000400000 */
[----:B--2---:R-:W-:Y:S01]  /*10f00*/  FADD R62, R55, R122 ;  /* 0x0000007a373e7221 */ /* 0x004fe20000000000 */
[----:B------:R-:W-:Y:S01]  /*10f10*/  FSETP.GEU.AND P4, PT, R72, -126, PT ;  /* 0xc2fc00004800780b */ /* 0x000fe20003f8e000 */
[----:B------:R-:W-:Y:S01]  /*10f20*/  FADD R75, R75, R146 ;  /* 0x000000924b4b7221 */ /* 0x000fe20000000000 */
[----:B------:R-:W-:Y:S01]  /*10f30*/  FADD R74, R63, R74 ;  /* 0x0000004a3f4a7221 */ /* 0x000fe20000000000 */
[----:B------:R-:W-:Y:S01]  /*10f40*/  FADD R151, R62, R151 ;  /* 0x000000973e977221 */ /* 0x000fe20000000000 */
[----:B------:R-:W-:Y:S01]  /*10f50*/  FADD R62, R149, R90 ;  /* 0x0000005a953e7221 */ /* 0x000fe20000000000 */
[----:B------:R-:W-:Y:S01]  /*10f60*/  @!P5 FMUL R143, R143, 0.5 ;  /* 0x3f0000008f8fd820 */ /* 0x000fe20000400000 */
[----:B---3--:R-:W-:Y:S01]  /*10f70*/  @!P2 FMUL R123, R123, R123 ;  /* 0x0000007b7b7ba220 */ /* 0x008fe20000400000 */
[----:B------:R-:W-:Y:S01]  /*10f80*/  FADD R221, R150, R151 ;  /* 0x0000009796dd7221 */ /* 0x000fe20000000000 */
[----:B------:R-:W-:Y:S01]  /*10f90*/  FADD R151, R136, R99 ;  /* 0x0000006388977221 */ /* 0x000fe20000000000 */
[----:B------:R-:W-:Y:S01]  /*10fa0*/  F2FP.BF16.F32.PACK_AB R40, R44, R41 ;  /* 0x000000292c28723e */ /* 0x000fe200000010ff */
[----:B----4-:R-:W-:Y:S01]  /*10fb0*/  FADD R60, R124, R123 ;  /* 0x0000007b7c3c7221 */ /* 0x010fe20000000000 */
[----:B------:R-:W1:Y:S01]  /*10fc0*/  MUFU.EX2 R143, R143 ;  /* 0x0000008f008f7308 */ /* 0x000e620000000800 */
[----:B------:R-:W-:Y:S01]  /*10fd0*/  FADD R62, R62, R151 ;  /* 0x000000973e3e7221 */ /* 0x000fe20000000000 */
[----:B------:R-:W-:Y:S01]  /*10fe0*/  @!P4 FMUL R72, R72, 0.5 ;  /* 0x3f0000004848c820 */ /* 0x000fe20000400000 */
[----:B-----5:R-:W-:Y:S01]  /*10ff0*/  @!P6 FMUL R10, R10, R10 ;  /* 0x0000000a0a0ae220 */ /* 0x020fe20000400000 */
[----:B------:R-:W-:Y:S01]  /*11000*/  FADD R138, R138, R221 ;  /* 0x000000dd8a8a7221 */ /* 0x000fe20000000000 */
[----:B------:R-:W-:-:S02]  /*11010*/  F2FP.BF16.F32.PACK_AB R41, R79, R42 ;  /* 0x0000002a4f29723e */ /* 0x000fc400000010ff */
[----:B------:R-:W-:Y:S01]  /*11020*/  FADD R151, R131, R10 ;  /* 0x0000000a83977221 */ /* 0x000fe20000000000 */
[----:B------:R-:W2:Y:S01]  /*11030*/  MUFU.EX2 R150, R72 ;  /* 0x0000004800967308 */ /* 0x000ea20000000800 */
[----:B------:R-:W-:Y:S01]  /*11040*/  FADD R75, R75, R138 ;  /* 0x0000008a4b4b7221 */ /* 0x000fe20000000000 */
[----:B------:R-:W-:Y:S01]  /*11050*/  F2FP.BF16.F32.PACK_AB R42, R48, R45 ;  /* 0x0000002d302a723e */ /* 0x000fe200000010ff */
[----:B------:R-:W-:Y:S01]  /*11060*/  FADD R151, R60, R151 ;  /* 0x000000973c977221 */ /* 0x000fe20000000000 */
[----:B------:R-:W-:Y:S02]  /*11070*/  F2FP.BF16.F32.PACK_AB R60, R15, R12 ;  /* 0x0000000c0f3c723e */ /* 0x000fe400000010ff */
[----:B------:R-:W-:Y:S01]  /*11080*/  SHF.L.U32 R12, R4, 0x1f, RZ ;  /* 0x0000001f040c7819 */ /* 0x000fe200000006ff */
[----:B------:R-:W-:Y:S01]  /*11090*/  FADD R151, R62, R151 ;  /* 0x000000973e977221 */ /* 0x000fe20000000000 */
[----:B------:R-:W-:Y:S01]  /*110a0*/  F2FP.BF16.F32.PACK_AB R44, R52, R49 ;  /* 0x00000031342c723e */ /* 0x000fe200000010ff */
[----:B-1----:R-:W-:Y:S01]  /*110b0*/  @!P5 FMUL R143, R143, R143 ;  /* 0x0000008f8f8fd220 */ /* 0x002fe20000400000 */
[----:B------:R1:W3:Y:S01]  /*110c0*/  SYNCS.PHASECHK.TRANS64.TRYWAIT P2, [UR5+0x58000], R12 ;  /* 0x0580000cff0075a7 */ /* 0x0002e20008040145 */
[----:B------:R-:W-:Y:S01]  /*110d0*/  FADD R142, R142, R151 ;  /* 0x000000978e8e7221 */ /* 0x000fe20000000000 */
[----:B------:R-:W-:Y:S01]  /*110e0*/  F2FP.BF16.F32.PACK_AB R63, R34, R27 ;  /* 0x0000001b223f723e */ /* 0x000fe200000010ff */
[----:B------:R-:W-:Y:S01]  /*110f0*/  FFMA R6, R143, R6, R74 ;  /* 0x000000068f067223 */ /* 0x000fe2000000004a */
[----:B------:R-:W-:Y:S01]  /*11100*/  F2FP.BF16.F32.PACK_AB R31, R66, R31 ;  /* 0x0000001f421f723e */ /* 0x000fe200000010ff */
[----:B------:R-:W-:Y:S01]  /*11110*/  FADD R142, R139, R142 ;  /* 0x0000008e8b8e7221 */ /* 0x000fe20000000000 */
[----:B------:R-:W-:Y:S01]  /*11120*/  F2FP.BF16.F32.PACK_AB R37, R78, R43 ;  /* 0x0000002b4e25723e */ /* 0x000fe200000010ff */
[----:B--2---:R-:W-:Y:S01]  /*11130*/  @!P4 FMUL R150, R150, R150 ;  /* 0x000000969696c220 */ /* 0x004fe20000400000 */
[----:B------:R-:W-:Y:S01]  /*11140*/  F2FP.BF16.F32.PACK_AB R45, R59, R46 ;  /* 0x0000002e3b2d723e */ /* 0x000fe200000010ff */
[----:B------:R-:W-:Y:S01]  /*11150*/  FADD R75, R75, R142 ;  /* 0x0000008e4b4b7221 */ /* 0x000fe20000000000 */
[----:B------:R-:W-:Y:S01]  /*11160*/  F2FP.BF16.F32.PACK_AB R47, R67, R50 ;  /* 0x00000032432f723e */ /* 0x000fe200000010ff */
[----:B------:R-:W-:Y:S01]  /*11170*/  FMUL R152, R152, R143 ;  /* 0x0000008f98987220 */ /* 0x000fe20000400000 */
[----:B------:R-:W-:Y:S01]  /*11180*/  F2FP.BF16.F32.PACK_AB R49, R71, R54 ;  /* 0x000000364731723e */ /* 0x000fe200000010ff */
[----:B------:R-:W-:Y:S01]  /*11190*/  FFMA R5, R150, R5, R75 ;  /* 0x0000000596057223 */ /* 0x000fe2000000004b */
[----:B------:R-:W-:Y:S01]  /*111a0*/  F2FP.BF16.F32.PACK_AB R52, R76, R69 ;  /* 0x000000454c34723e */ /* 0x000fe200000010ff */
[-C--:B------:R-:W-:Y:S01]  /*111b0*/  FMUL R153, R153, R143.reuse ;  /* 0x0000008f99997220 */ /* 0x080fe20000400000 */
        /* <DEDUP_REMOVED lines=40> */
[----:B------:R-:W-:Y:S01]  /*11440*/  FMUL R154, R154, R150 ;  /* 0x000000969a9a7220 */ /* 0x000fe20000400000 */
        /* <DEDUP_REMOVED lines=60> */
[----:B------:R-:W-:Y:S01]  /*11810*/  F2FP.BF16.F32.PACK_AB R110, R117, R112 ;  /* 0x00000070756e723e */ /* 0x000fe200000010ff */
[----:B-1-3--:R-:W-:Y:S06]  /*11820*/  @!P0 BRA `(.L_x_39) ;  /* 0x0000000000048947 */ /* 0x00afec0003800000 */
[----:B------:R-:W-:Y:S01]  /*11830*/  BPT.TRAP 0x1 ;  /* 0x000000040000795c */ /* 0x000fe20000300000 */
.L_x_39:
[----:B------:R-:W-:Y:S05]  /*11840*/  @P2 BRA `(.L_x_40) ;  /* 0x0000000000082947 */ /* 0x000fea0003800000 */
[----:B------:R-:W1:Y:S02]  /*11850*/  SYNCS.PHASECHK.TRANS64.TRYWAIT P2, [UR5+0x58000], R12 ;  /* 0x0580000cff0075a7 */ /* 0x000e640008040145 */
[----:B-1----:R-:W-:Y:S05]  /*11860*/  @!P2 BRA `(.L_x_41) ;  /* 0x000000380048a947 */ /* 0x002fea0003800000 */
.L_x_40:
        /* <DEDUP_REMOVED lines=83> */
.L_x_42:
[----:B------:R-:W-:-:S04]  /*11da0*/  ULEA UR5, UR46, UR38, 0x3 ;  /* 0x000000262e057291 */ /* 0x000fc8000f8e183f */
[----:B------:R-:W-:-:S04]  /*11db0*/  UIADD3 UR5, UR5, 0x58028, URZ ;  /* 0x0005802805057890 */ /* 0x000fc8000fffe03f */
[----:B------:R-:W-:-:S09]  /*11dc0*/  UPRMT UR5, URZ, 0x654, UR5 ;  /* 0x000006543f057896 */ /* 0x000fd20008000005 */
[----:B------:R-:W-:Y:S01]  /*11dd0*/  SYNCS.ARRIVE.TRANS64.RED.A1T0 RZ, [UR5], RZ ;  /* 0x000000ffffff79a7 */ /* 0x000fe20008100405 */
[----:B------:R-:W-:Y:S05]  /*11de0*/  @P1 BRA `(.L_x_43) ;  /* 0x0000000000041947 */ /* 0x000fea0003800000 */
[----:B------:R-:W-:Y:S01]  /*11df0*/  BPT.TRAP 0x1 ;  /* 0x000000040000795c */ /* 0x000fe20000300000 */
.L_x_43:
[----:B------:R-:W-:-:S04]  /*11e00*/  UIADD3 UR46, UR46, 0x1, URZ ;  /* 0x000000012e2e7890 */ /* 0x000fc8000fffe03f */
[----:B------:R-:W-:-:S04]  /*11e10*/  UISETP.NE.AND UP0, UPT, UR46, 0x5, UPT ;  /* 0x000000052e00788c */ /* 0x000fc8000bf05270 */
[----:B------:R-:W-:Y:S01]  /*11e20*/  USEL UR46, UR46, URZ, UP0 ;  /* 0x0000003f2e2e7287 */ /* 0x000fe20008000000 */
[----:B------:R-:W-:Y:S11]  /*11e30*/  @!P0 BRA `(.L_x_44) ;  /* 0x0000000000048947 */ /* 0x000ff60003800000 */
[----:B------:R-:W-:Y:S01]  /*11e40*/  BPT.TRAP 0x1 ;  /* 0x000000040000795c */ /* 0x000fe20000300000 */
.L_x_44:
[----:B------:R-:W-:-:S04]  /*11e50*/  ULEA UR5, UR46, UR38, 0x3 ;  /* 0x000000262e057291 */ /* 0x000fc8000f8e183f */
[----:B------:R-:W-:-:S04]  /*11e60*/  UIADD3 UR5, UR5, 0x58028, URZ ;  /* 0x0005802805057890 */ /* 0x000fc8000fffe03f */
[----:B------:R-:W-:-:S09]  /*11e70*/  UPRMT UR5, URZ, 0x654, UR5 ;  /* 0x000006543f057896 */ /* 0x000fd20008000005 */
[----:B------:R-:W-:Y:S01]  /*11e80*/  SYNCS.ARRIVE.TRANS64.RED.A1T0 RZ, [UR5], RZ ;  /* 0x000000ffffff79a7 */ /* 0x000fe20008100405 */
[----:B------:R-:W-:Y:S05]  /*11e90*/  @P1 BRA `(.L_x_45) ;  /* 0x0000000000041947 */ /* 0x000fea0003800000 */
[----:B------:R-:W-:Y:S01]  /*11ea0*/  BPT.TRAP 0x1 ;  /* 0x000000040000795c */ /* 0x000fe20000300000 */
.L_x_45:
[----:B------:R-:W-:Y:S01]  /*11eb0*/  UIADD3 UR4, UR4, 0x1, URZ ;  /* 0x0000000104047890 */ /* 0x000fe2000fffe03f */
[C---:B------:R-:W-:Y:S01]  /*11ec0*/  ISETP.GT.AND P2, PT, R8.reuse, 0x1, PT ;  /* 0x000000010800780c */ /* 0x040fe20003f44270 */
[----:B------:R-:W-:Y:S01]  /*11ed0*/  UIADD3 UR46, UR46, 0x1, URZ ;  /* 0x000000012e2e7890 */ /* 0x000fe2000fffe03f */
[----:B------:R-:W-:Y:S01]  /*11ee0*/  VIADD R8, R8, 0xffffffff ;  /* 0xffffffff08087836 */ /* 0x000fe20000000000 */
[----:B------:R-:W-:Y:S01]  /*11ef0*/  UISETP.NE.AND UP1, UPT, UR4, 0x5, UPT ;  /* 0x000000050400788c */ /* 0x000fe2000bf25270 */
[----:B------:R-:W-:Y:S01]  /*11f00*/  IADD3 R3, R3, 0x100, RZ ;  /* 0x0000010003037810 */ /* 0x000fe20007ffe0ff */
[----:B------:R-:W-:Y:S01]  /*11f10*/  UISETP.NE.AND UP0, UPT, UR46, 0x5, UPT ;  /* 0x000000052e00788c */ /* 0x000fe2000bf05270 */
[----:B------:R-:W-:Y:S01]  /*11f20*/  MOV R10, R7 ;  /* 0x00000007000a7202 */ /* 0x000fe20000000f00 */
[----:B------:R-:W-:Y:S01]  /*11f30*/  USEL UR5, URZ, 0x1, UP1 ;  /* 0x000000013f057887 */ /* 0x000fe20008800000 */
[----:B-1----:R-:W-:Y:S01]  /*11f40*/  MOV R9, R129 ;  /* 0x0000008100097202 */ /* 0x002fe20000000f00 */
[----:B------:R-:W-:-:S02]  /*11f50*/  USEL UR46, UR46, URZ, UP0 ;  /* 0x0000003f2e2e7287 */ /* 0x000fc40008000000 */
[----:B------:R-:W-:Y:S02]  /*11f60*/  USEL UR45, UR4, URZ, UP1 ;  /* 0x0000003f042d7287 */ /* 0x000fe40008800000 */
[----:B------:R-:W-:Y:S01]  /*11f70*/  LOP3.LUT R4, R4, UR5, RZ, 0x3c, !PT ;  /* 0x0000000504047c12 */ /* 0x000fe2000f8e3cff */
[----:B------:R-:W-:Y:S09]  /*11f80*/  @P2 BRA `(.L_x_46) ;  /* 0xffffff9c00b42947 */ /* 0x000ff2000383ffff */
.L_x_35:
[----:B------:R-:W2:Y:S01]  /*11f90*/  SHFL.BFLY PT, R3, R6, 0x1, 0x1f ;  /* 0x0c201f0006037f89 */ /* 0x000ea200000e0000 */
[----:B------:R-:W-:Y:S01]  /*11fa0*/  BSSY B0, `(.L_x_47) ;  /* 0x0000023000007945 */ /* 0x000fe20003800000 */
[----:B------:R-:W-:Y:S02]  /*11fb0*/  MOV R9, 0x7f800000 ;  /* 0x7f80000000097802 */ /* 0x000fe40000000f00 */
[----:B------:R-:W3:Y:S01]  /*11fc0*/  SHFL.BFLY PT, R0, R5, 0x1, 0x1f ;  /* 0x0c201f0005007f89 */ /* 0x000ee200000e0000 */
[----:B------:R-:W-:Y:S02]  /*11fd0*/  MOV R8, 0x3f800000 ;  /* 0x3f80000000087802 */ /* 0x000fe40000000f00 */
[----:B------:R-:W-:Y:S01]  /*11fe0*/  MOV R11, 0x7f800000 ;  /* 0x7f800000000b7802 */ /* 0x000fe20000000f00 */
[----:B--2---:R-:W-:Y:S01]  /*11ff0*/  FADD R3, R3, R6 ;  /* 0x0000000603037221 */ /* 0x004fe20000000000 */
[----:B---3--:R-:W-:-:S04]  /*12000*/  FADD R15, R0, R5 ;  /* 0x00000005000f7221 */ /* 0x008fc80000000000 */
[----:B------:R-:W2:Y:S01]  /*12010*/  SHFL.BFLY PT, R2, R3, 0x2, 0x1f ;  /* 0x0c401f0003027f89 */ /* 0x000ea200000e0000 */
[----:B------:R-:W-:-:S03]  /*12020*/  IMAD.MOV.U32 R0, RZ, RZ, 0x3f800000 ;  /* 0x3f800000ff007424 */ /* 0x000fc600078e00ff */
[----:B------:R-:W3:Y:S01]  /*12030*/  SHFL.BFLY PT, R16, R15, 0x2, 0x1f ;  /* 0x0c401f000f107f89 */ /* 0x000ee200000e0000 */
[C---:B--2---:R-:W-:Y:S01]  /*12040*/  FSETP.NE.AND P0, PT, R3.reuse, -R2, PT ;  /* 0x800000020300720b */ /* 0x044fe20003f05000 */
[----:B------:R-:W-:Y:S01]  /*12050*/  FADD R4, R3, R2 ;  /* 0x0000000203047221 */ /* 0x000fe20000000000 */
[----:B---3--:R-:W-:-:S11]  /*12060*/  FADD R5, R15, R16 ;  /* 0x000000100f057221 */ /* 0x008fd60000000000 */
[----:B------:R-:W-:Y:S05]  /*12070*/  @!P0 BRA `(.L_x_48) ;  /* 0x0000000000548947 */ /* 0x000fea0003800000 */
[----:B------:R-:W-:Y:S01]  /*12080*/  IADD3 R0, R4, 0x1800000, RZ ;  /* 0x0180000004007810 */ /* 0x000fe20007ffe0ff */
[----:B------:R-:W-:Y:S03]  /*12090*/  BSSY B1, `(.L_x_49) ;  /* 0x000000c000017945 */ /* 0x000fe60003800000 */
[----:B------:R-:W-:-:S04]  /*120a0*/  LOP3.LUT R0, R0, 0x7f800000, RZ, 0xc0, !PT ;  /* 0x7f80000000007812 */ /* 0x000fc800078ec0ff */
[----:B------:R-:W-:-:S13]  /*120b0*/  ISETP.GT.U32.AND P0, PT, R0, 0x1ffffff, PT ;  /* 0x01ffffff0000780c */ /* 0x000fda0003f04070 */
[----:B------:R-:W-:Y:S05]  /*120c0*/  @P0 BRA `(.L_x_50) ;  /* 0x0000000000100947 */ /* 0x000fea0003800000 */
[----:B------:R-:W-:Y:S02]  /*120d0*/  MOV R2, R4 ;  /* 0x0000000400027202 */ /* 0x000fe40000000f00 */
[----:B------:R-:W-:-:S07]  /*120e0*/  MOV R14, 0x12100 ;  /* 0x00012100000e7802 */ /* 0x000fce0000000f00 */
[----:B-1----:R-:W-:Y:S05]  /*120f0*/  CALL.REL.NOINC `($__internal_0_$__cuda_sm20_rcp_rn_f32_slowpath) ;  /* 0x0000003000cc7944 */ /* 0x002fea0003c00000 */
[----:B------:R-:W-:Y:S05]  /*12100*/  BRA `(.L_x_51) ;  /* 0x0000000000107947 */ /* 0x000fea0003800000 */
.L_x_50:
[----:B------:R-:W2:Y:S02]  /*12110*/  MUFU.RCP R3, R4 ;  /* 0x0000000400037308 */ /* 0x000ea40000001000 */
[----:B--2---:R-:W-:-:S04]  /*12120*/  FFMA R0, R4, R3, -1 ;  /* 0xbf80000004007423 */ /* 0x004fc80000000003 */
[----:B------:R-:W-:-:S04]  /*12130*/  FADD.FTZ R0, -R0, -RZ ;  /* 0x800000ff00007221 */ /* 0x000fc80000010100 */
[----:B------:R-:W-:-:S07]  /*12140*/  FFMA R0, R3, R0, R3 ;  /* 0x0000000003007223 */ /* 0x000fce0000000003 */
.L_x_51:
[----:B------:R-:W-:Y:S05]  /*12150*/  BSYNC B1 ;  /* 0x0000000000017941 */ /* 0x000fea0003800000 */
.L_x_49:
[----:B------:R-:W-:Y:S01]  /*12160*/  FSETP.GEU.AND P0, PT, |R4|, 1.175494350822287508e-38, PT ;  /* 0x008000000400780b */ /* 0x000fe20003f0e200 */
[----:B------:R-:W-:-:S12]  /*12170*/  ULDC UR4, c[0x0][0x600] ;  /* 0x0001800000047ab9 */ /* 0x000fd80000000800 */
[----:B------:R-:W-:-:S04]  /*12180*/  @!P0 FMUL R4, R4, 16777216 ;  /* 0x4b80000004048820 */ /* 0x000fc80000400000 */
[----:B------:R-:W2:Y:S02]  /*12190*/  MUFU.LG2 R2, R4 ;  /* 0x0000000400027308 */ /* 0x000ea40000000c00 */
[----:B--2---:R-:W-:-:S04]  /*121a0*/  @!P0 FADD R2, R2, -24 ;  /* 0xc1c0000002028421 */ /* 0x004fc80000000000 */
[----:B------:R-:W-:-:S04]  /*121b0*/  FMUL R2, R2, 0.69314718246459960938 ;  /* 0x3f31721802027820 */ /* 0x000fc80000400000 */
[----:B------:R-:W-:-:S07]  /*121c0*/  FFMA R11, R7, UR4, R2 ;  /* 0x00000004070b7c23 */ /* 0x000fce0008000002 */
.L_x_48:
[----:B------:R-:W-:Y:S05]  /*121d0*/  BSYNC B0 ;  /* 0x0000000000007941 */ /* 0x000fea0003800000 */
.L_x_47:
[----:B------:R-:W-:Y:S01]  /*121e0*/  FSETP.NE.AND P0, PT, R15, -R16, PT ;  /* 0x800000100f00720b */ /* 0x000fe20003f05000 */
[----:B------:R-:W-:Y:S01]  /*121f0*/  ULDC UR4, c[0x0][0x608] ;  /* 0x0001820000047ab9 */ /* 0x000fe20000000800 */
[----:B------:R-:W-:Y:S01]  /*12200*/  BSSY B0, `(.L_x_52) ;  /* 0x0000039000007945 */ /* 0x000fe20003800000 */
[----:B------:R-:W-:-:S04]  /*12210*/  FMUL R0, R0, UR4 ;  /* 0x0000000400007c20 */ /* 0x000fc80008400000 */
        /* <DEDUP_REMOVED lines=32> */
[----:B------:R-:W-:Y:S06]  /*12420*/  @!P0 BRA `(.L_x_53) ;  /* 0x0000000000588947 */ /* 0x000fec0003800000 */
        /* <DEDUP_REMOVED lines=8> */
[----:B------:R-:W-:Y:S01]  /*124b0*/  MOV R8, R0 ;  /* 0x0000000000087202 */ /* 0x000fe20000000f00 */
[----:B------:R-:W-:Y:S06]  /*124c0*/  BRA `(.L_x_56) ;  /* 0x0000000000107947 */ /* 0x000fec0003800000 */
.L_x_55:
[----:B------:R-:W2:Y:S02]  /*124d0*/  MUFU.RCP R8, R5 ;  /* 0x0000000500087308 */ /* 0x000ea40000001000 */
[----:B--2---:R-:W-:-:S04]  /*124e0*/  FFMA R0, R5, R8, -1 ;  /* 0xbf80000005007423 */ /* 0x004fc80000000008 */
[----:B------:R-:W-:-:S04]  /*124f0*/  FADD.FTZ R3, -R0, -RZ ;  /* 0x800000ff00037221 */ /* 0x000fc80000010100 */
[----:B------:R-:W-:-:S07]  /*12500*/  FFMA R8, R8, R3, R8 ;  /* 0x0000000308087223 */ /* 0x000fce0000000008 */
.L_x_56:
[----:B------:R-:W-:Y:S05]  /*12510*/  BSYNC B1 ;  /* 0x0000000000017941 */ /* 0x000fea0003800000 */
.L_x_54:
[----:B------:R-:W-:Y:S01]  /*12520*/  FSETP.GEU.AND P0, PT, |R5|, 1.175494350822287508e-38, PT ;  /* 0x008000000500780b */ /* 0x000fe20003f0e200 */
[----:B------:R-:W-:-:S12]  /*12530*/  ULDC UR4, c[0x0][0x600] ;  /* 0x0001800000047ab9 */ /* 0x000fd80000000800 */
[----:B------:R-:W-:-:S04]  /*12540*/  @!P0 FMUL R5, R5, 16777216 ;  /* 0x4b80000005058820 */ /* 0x000fc80000400000 */
[----:B------:R-:W2:Y:S02]  /*12550*/  MUFU.LG2 R0, R5 ;  /* 0x0000000500007308 */ /* 0x000ea40000000c00 */
[----:B--2---:R-:W-:-:S04]  /*12560*/  @!P0 FADD R0, R0, -24 ;  /* 0xc1c0000000008421 */ /* 0x004fc80000000000 */
[----:B------:R-:W-:-:S04]  /*12570*/  FMUL R0, R0, 0.69314718246459960938 ;  /* 0x3f31721800007820 */ /* 0x000fc80000400000 */
[----:B------:R-:W-:-:S07]  /*12580*/  FFMA R9, R129, UR4, R0 ;  /* 0x0000000481097c23 */ /* 0x000fce0008000000 */
.L_x_53:
[----:B------:R-:W-:Y:S05]  /*12590*/  BSYNC B0 ;  /* 0x0000000000007941 */ /* 0x000fea0003800000 */
.L_x_52:
[----:B------:R-:W-:Y:S01]  /*125a0*/  UISETP.NE.AND UP0, UPT, UR36, 0x1, UPT ;  /* 0x000000012400788c */ /* 0x000fe2000bf05270 */
[----:B------:R-:W2:Y:S01]  /*125b0*/  S2R R2, SR_TID.X ;  /* 0x0000000000027919 */ /* 0x000ea20000002100 */
[----:B------:R-:W-:Y:S02]  /*125c0*/  UIADD3 UR4, UR38, 0x58090, URZ ;  /* 0x0005809026047890 */ /* 0x000fe4000fffe03f */
[----:B------:R-:W-:Y:S02]  /*125d0*/  USEL UR5, URZ, 0x1, UP0 ;  /* 0x000000013f057887 */ /* 0x000fe40008000000 */
[----:B------:R-:W-:-:S04]  /*125e0*/  ULEA UR4, UR36, UR4, 0x3 ;  /* 0x0000000424047291 */ /* 0x000fc8000f8e183f */
[----:B------:R-:W-:Y:S01]  /*125f0*/  IMAD.U32 R0, RZ, RZ, UR5 ;  /* 0x00000005ff007e24 */ /* 0x000fe2000f8e00ff */
[----:B------:R-:W-:Y:S02]  /*12600*/  ULDC UR5, c[0x0][0x608] ;  /* 0x0001820000057ab9 */ /* 0x000fe40000000800 */
[----:B------:R-:W-:Y:S02]  /*12610*/  FMUL R8, R8, UR5 ;  /* 0x0000000508087c20 */ /* 0x000fe40008400000 */
[----:B------:R-:W-:-:S04]  /*12620*/  SHF.L.U32 R0, R0, 0x1f, RZ ;  /* 0x0000001f00007819 */ /* 0x000fc800000006ff */
[----:B------:R-:W3:Y:S01]  /*12630*/  SYNCS.PHASECHK.TRANS64.TRYWAIT P0, [UR4+0x8], R0 ;  /* 0x00000800ff0075a7 */ /* 0x000ee20008000144 */
[C---:B--2---:R-:W-:Y:S02]  /*12640*/  LOP3.LUT P1, RZ, R2.reuse, 0x3, RZ, 0xc0, !PT ;  /* 0x0000000302ff7812 */ /* 0x044fe4000782c0ff */
[----:B------:R-:W-:Y:S01]  /*12650*/  LOP3.LUT R16, R2, 0x7f, RZ, 0xc0, !PT ;  /* 0x0000007f02107812 */ /* 0x000fe200078ec0ff */
[----:B---3--:R-:W-:Y:S10]  /*12660*/  @!P0 BRA `(.L_x_57) ;  /* 0x0000002800e08947 */ /* 0x008ff40003800000 */
.L_x_111:
[----:B------:R-:W-:Y:S01]  /*12670*/  ULDC.64 UR10, c[0x0][0x208] ;  /* 0x00008200000a7ab9 */ /* 0x000fe20000000a00 */
[----:B------:R-:W-:Y:S01]  /*12680*/  BSSY B0, `(.L_x_58) ;  /* 0x0000019000007945 */ /* 0x000fe20003800000 */
[----:B------:R-:W-:-:S03]  /*12690*/  SHF.R.U32.HI R17, RZ, 0x5, R16 ;  /* 0x00000005ff117819 */ /* 0x000fc60000011610 */
[----:B------:R-:W-:Y:S05]  /*126a0*/  @P1 BRA `(.L_x_59) ;  /* 0x0000000000581947 */ /* 0x000fea0003800000 */
[----:B------:R-:W3:Y:S01]  /*126b0*/  S2UR UR4, SR_CTAID.Y ;  /* 0x00000000000479c3 */ /* 0x000ee20000002600 */
[----:B--2---:R-:W-:Y:S01]  /*126c0*/  SHF.R.U32.HI R0, RZ, 0x2, R2 ;  /* 0x00000002ff007819 */ /* 0x004fe20000011602 */
[----:B------:R-:W-:Y:S01]  /*126d0*/  USHF.L.U32 UR8, UR37, 0x6, URZ ;  /* 0x0000000625087899 */ /* 0x000fe2000800063f */
[----:B------:R-:W-:Y:S01]  /*126e0*/  SHF.L.U32 R3, R17, 0x4, RZ ;  /* 0x0000000411037819 */ /* 0x000fe200000006ff */
[----:B------:R-:W-:Y:S01]  /*126f0*/  ULDC.64 UR6, c[0x0][0x688] ;  /* 0x0001a20000067ab9 */ /* 0x000fe20000000a00 */
[----:B------:R-:W-:-:S03]  /*12700*/  LOP3.LUT R0, R0, 0x7, RZ, 0xc0, !PT ;  /* 0x0000000700007812 */ /* 0x000fc600078ec0ff */
[----:B------:R-:W2:Y:S01]  /*12710*/  S2UR UR5, SR_CTAID.Z ;  /* 0x00000000000579c3 */ /* 0x000ea20000002700 */
[----:B------:R-:W-:-:S04]  /*12720*/  LOP3.LUT R0, R3, 0xfffffff0, R0, 0xe2, !PT ;  /* 0xfffffff003007812 */ /* 0x000fc800078ee200 */
[----:B------:R-:W-:-:S04]  /*12730*/  IADD3 R3, R0, UR8, RZ ;  /* 0x0000000800037c10 */ /* 0x000fc8000fffe0ff */
[----:B------:R-:W-:Y:S01]  /*12740*/  IADD3 R2, R3, 0x8, RZ ;  /* 0x0000000803027810 */ /* 0x000fe20007ffe0ff */
[----:B---3--:R-:W-:-:S04]  /*12750*/  UIMAD UR4, UR4, UR6, UR8 ;  /* 0x00000006040472a4 */ /* 0x008fc8000f8e0208 */
[----:B--2---:R-:W-:-:S03]  /*12760*/  UIMAD UR4, UR5, UR7, UR4 ;  /* 0x00000007050472a4 */ /* 0x004fc6000f8e0204 */
[----:B------:R-:W-:Y:S02]  /*12770*/  ULDC UR5, c[0x0][0x288] ;  /* 0x0000a20000057ab9 */ /* 0x000fe40000000800 */
[----:B------:R-:W-:Y:S02]  /*12780*/  ISETP.GE.U32.AND P0, PT, R3, UR5, PT ;  /* 0x0000000503007c0c */ /* 0x000fe4000bf06070 */
[----:B------:R-:W-:Y:S02]  /*12790*/  IADD3 R0, P2, R0, UR4, RZ ;  /* 0x0000000400007c10 */ /* 0x000fe4000ff5e0ff */
[----:B------:R-:W-:Y:S01]  /*127a0*/  ISETP.GE.U32.AND P1, PT, R2, UR5, PT ;  /* 0x0000000502007c0c */ /* 0x000fe2000bf26070 */
[----:B------:R-:W-:Y:S01]  /*127b0*/  ULDC.64 UR4, c[0x0][0x680] ;  /* 0x0001a00000047ab9 */ /* 0x000fe20000000a00 */
[----:B------:R-:W-:Y:S02]  /*127c0*/  IADD3.X R3, RZ, RZ, RZ, P2, !PT ;  /* 0x000000ffff037210 */ /* 0x000fe400017fe4ff */
[----:B------:R-:W-:-:S04]  /*127d0*/  LEA R2, P2, R0, UR4, 0x2 ;  /* 0x0000000400027c11 */ /* 0x000fc8000f8410ff */
[----:B------:R-:W-:-:S05]  /*127e0*/  LEA.HI.X R3, R0, UR5, R3, 0x2, P2 ;  /* 0x0000000500037c11 */ /* 0x000fca00090f1403 */
[----:B------:R3:W-:Y:S04]  /*127f0*/  @!P0 STG.E desc[UR10][R2.64], R11 ;  /* 0x0000000b02008986 */ /* 0x0007e8000c10190a */
[----:B------:R3:W-:Y:S02]  /*12800*/  @!P1 STG.E desc[UR10][R2.64+0x20], R9 ;  /* 0x0000200902009986 */ /* 0x0007e4000c10190a */
.L_x_59:
[----:B------:R-:W-:Y:S05]  /*12810*/  BSYNC B0 ;  /* 0x0000000000007941 */ /* 0x000fea0003800000 */
.L_x_58:
[----:B------:R-:W-:Y:S01]  /*12820*/  ULDC.64 UR4, c[0x0][0x730] ;  /* 0x0001cc0000047ab9 */ /* 0x000fe20000000a00 */
[-C--:B------:R-:W-:Y:S01]  /*12830*/  FMUL R154, R154, R8.reuse ;  /* 0x000000089a9a7220 */ /* 0x080fe20000400000 */
[----:B------:R-:W-:Y:S01]  /*12840*/  ISETP.NE.U32.AND P0, PT, RZ, UR4, PT ;  /* 0x00000004ff007c0c */ /* 0x000fe2000bf05070 */
[-C--:B------:R-:W-:Y:S01]  /*12850*/  FMUL R24, R155, R8.reuse ;  /* 0x000000089b187220 */ /* 0x080fe20000400000 */
[-C--:B------:R-:W-:Y:S01]  /*12860*/  FMUL R158, R158, R8.reuse ;  /* 0x000000089e9e7220 */ /* 0x080fe20000400000 */
[-C--:B------:R-:W-:Y:S01]  /*12870*/  FMUL R26, R159, R8.reuse ;  /* 0x000000089f1a7220 */ /* 0x080fe20000400000 */
[----:B------:R-:W-:Y:S01]  /*12880*/  ISETP.NE.AND.EX P0, PT, RZ, UR5, PT, P0 ;  /* 0x00000005ff007c0c */ /* 0x000fe2000bf05300 */
        /* <DEDUP_REMOVED lines=28> */
[----:B------:R-:W-:Y:S06]  /*12a50*/  @P0 BRA `(.L_x_60) ;  /* 0x0000000000200947 */ /* 0x000fec0003800000 */
[----:B------:R-:W-:Y:S02]  /*12a60*/  ULDC.64 UR4, c[0x0][0x728] ;  /* 0x0001ca0000047ab9 */ /* 0x000fe40000000a00 */
[----:B------:R-:W-:-:S04]  /*12a70*/  ISETP.NE.U32.AND P0, PT, RZ, UR4, PT ;  /* 0x00000004ff007c0c */ /* 0x000fc8000bf05070 */
[----:B------:R-:W-:-:S13]  /*12a80*/  ISETP.NE.AND.EX P0, PT, RZ, UR5, PT, P0 ;  /* 0x00000005ff007c0c */ /* 0x000fda000bf05300 */
[----:B------:R-:W-:Y:S05]  /*12a90*/  @!P0 BRA `(.L_x_61) ;  /* 0x00000000000c8947 */ /* 0x000fea0003800000 */
[----:B--23--:R-:W2:Y:S02]  /*12aa0*/  LDC.64 R2, c[0x0][0x728] ;  /* 0x0001ca00ff027b82 */ /* 0x00cea40000000a00 */
[----:B--2---:R2:W5:Y:S01]  /*12ab0*/  LDG.E R2, desc[UR10][R2.64] ;  /* 0x0000000a02027981 */ /* 0x004562000c1e1900 */
[----:B------:R-:W-:Y:S05]  /*12ac0*/  BRA `(.L_x_60) ;  /* 0x0000000000047947 */ /* 0x000fea0003800000 */
.L_x_61:
[----:B---3--:R-:W4:Y:S02]  /*12ad0*/  LDC R2, c[0x0][0x720] ;  /* 0x0001c800ff027b82 */ /* 0x008f240000000800 */
.L_x_60:
[----:B--2---:R-:W-:Y:S02]  /*12ae0*/  MOV R0, RZ ;  /* 0x000000ff00007202 */ /* 0x004fe40000000f00 */
[----:B----45:R-:W-:Y:S02]  /*12af0*/  MOV R39, R2 ;  /* 0x0000000200277202 */ /* 0x030fe40000000f00 */
[----:B------:R-:W-:-:S13]  /*12b00*/  LOP3.LUT P0, RZ, R0, 0x1bf, RZ, 0xc0, !PT ;  /* 0x000001bf00ff7812 */ /* 0x000fda000780c0ff */
[----:B------:R-:W-:Y:S05]  /*12b10*/  @!P0 BRA `(.L_x_62) ;  /* 0x0000000000408947 */ /* 0x000fea0003800000 */
[----:B------:R-:W-:Y:S01]  /*12b20*/  MOV R0, 0x0 ;  /* 0x0000000000007802 */ /* 0x000fe20000000f00 */
[----:B------:R-:W-:Y:S01]  /*12b30*/  ULDC.64 UR4, c[0x4][0x70] ;  /* 0x01001c0000047ab9 */ /* 0x000fe20000000a00 */
[----:B------:R-:W-:Y:S01]  /*12b40*/  ULDC.64 UR6, c[0x4][0x8] ;  /* 0x0100020000067ab9 */ /* 0x000fe20000000a00 */
[----:B------:R-:W-:Y:S01]  /*12b50*/  MOV R4, UR4 ;  /* 0x0000000400047c02 */ /* 0x000fe20008000f00 */
[----:B---3--:R2:W3:Y:S01]  /*12b60*/  LDC.64 R2, c[0x4][R0] ;  /* 0x0100000000027b82 */ /* 0x0084e20000000a00 */
[----:B------:R-:W-:Y:S01]  /*12b70*/  IMAD.U32 R5, RZ, RZ, UR5 ;  /* 0x00000005ff057e24 */ /* 0x000fe2000f8e00ff */
[----:B------:R-:W-:Y:S01]  /*12b80*/  ULDC.64 UR4, c[0x4][0x78] ;  /* 0x01001e0000047ab9 */ /* 0x000fe20000000a00 */
[----:B------:R-:W-:Y:S01]  /*12b90*/  MOV R10, UR6 ;  /* 0x00000006000a7c02 */ /* 0x000fe20008000f00 */
[----:B-1----:R-:W-:Y:S01]  /*12ba0*/  IMAD.MOV.U32 R13, RZ, RZ, RZ ;  /* 0x000000ffff0d7224 */ /* 0x002fe200078e00ff */
[----:B------:R-:W-:Y:S02]  /*12bb0*/  MOV R6, UR4 ;  /* 0x0000000400067c02 */ /* 0x000fe40008000f00 */
[----:B------:R-:W-:-:S02]  /*12bc0*/  MOV R7, UR5 ;  /* 0x0000000500077c02 */ /* 0x000fc40008000f00 */
[----:B------:R-:W-:Y:S02]  /*12bd0*/  MOV R11, UR7 ;  /* 0x00000007000b7c02 */ /* 0x000fe40008000f00 */
[----:B------:R-:W-:Y:S02]  /*12be0*/  MOV R8, 0x70 ;  /* 0x0000007000087802 */ /* 0x000fe40000000f00 */
[----:B--2---:R-:W-:-:S07]  /*12bf0*/  MOV R12, 0x1 ;  /* 0x00000001000c7802 */ /* 0x004fce0000000f00 */
[----:B------:R-:W-:-:S07]  /*12c00*/  LEPC R20, `(.L_x_62) ;  /* 0x000000001014794e */ /* 0x000fce0000000000 */
[----:B---3--:R-:W-:Y:S05]  /*12c10*/  CALL.ABS.NOINC R2 ;  /* 0x0000000002007343 */ /* 0x008fea0003c00000 */
.L_x_62:
[----:B------:R-:W-:Y:S02]  /*12c20*/  MOV R18, UR38 ;  /* 0x0000002600127c02 */ /* 0x000fe40008000f00 */
[----:B---3--:R-:W-:-:S05]  /*12c30*/  MOV R3, UR36 ;  /* 0x0000002400037c02 */ /* 0x008fca0008000f00 */
[----:B------:R-:W-:-:S05]  /*12c40*/  IMAD R18, R3, 0x2200, R18 ;  /* 0x0000220003127824 */ /* 0x000fca00078e0212 */
[----:B------:R-:W-:-:S04]  /*12c50*/  IADD3 R19, R18, -0x2200, RZ ;  /* 0xffffde0012137810 */ /* 0x000fc80007ffe0ff */
[----:B------:R-:W-:-:S13]  /*12c60*/  LOP3.LUT P0, RZ, R19, 0x1b0, RZ, 0xc0, !PT ;  /* 0x000001b013ff7812 */ /* 0x000fda000780c0ff */
[----:B------:R-:W-:Y:S05]  /*12c70*/  @!P0 BRA `(.L_x_63) ;  /* 0x0000000000408947 */ /* 0x000fea0003800000 */
[----:B------:R-:W-:Y:S01]  /*12c80*/  MOV R0, 0x0 ;  /* 0x0000000000007802 */ /* 0x000fe20000000f00 */
[----:B------:R-:W-:Y:S01]  /*12c90*/  ULDC.64 UR4, c[0x4][0x70] ;  /* 0x01001c0000047ab9 */ /* 0x000fe20000000a00 */
[----:B------:R-:W-:Y:S01]  /*12ca0*/  ULDC.64 UR6, c[0x4][0x78] ;  /* 0x01001e0000067ab9 */ /* 0x000fe20000000a00 */
[----:B------:R-:W-:Y:S01]  /*12cb0*/  MOV R4, UR4 ;  /* 0x0000000400047c02 */ /* 0x000fe20008000f00 */
[----:B------:R2:W3:Y:S01]  /*12cc0*/  LDC.64 R2, c[0x4][R0] ;  /* 0x0100000000027b82 */ /* 0x0004e20000000a00 */
[----:B------:R-:W-:Y:S01]  /*12cd0*/  MOV R5, UR5 ;  /* 0x0000000500057c02 */ /* 0x000fe20008000f00 */
[----:B------:R-:W-:Y:S01]  /*12ce0*/  ULDC.64 UR4, c[0x4][0x10] ;  /* 0x0100040000047ab9 */ /* 0x000fe20000000a00 */
[----:B------:R-:W-:Y:S01]  /*12cf0*/  MOV R6, UR6 ;  /* 0x0000000600067c02 */ /* 0x000fe20008000f00 */
[----:B------:R-:W-:Y:S01]  /*12d00*/  IMAD.U32 R7, RZ, RZ, UR7 ;  /* 0x00000007ff077e24 */ /* 0x000fe2000f8e00ff */
[----:B------:R-:W-:Y:S02]  /*12d10*/  MOV R10, UR4 ;  /* 0x00000004000a7c02 */ /* 0x000fe40008000f00 */
[----:B------:R-:W-:-:S02]  /*12d20*/  MOV R11, UR5 ;  /* 0x00000005000b7c02 */ /* 0x000fc40008000f00 */
[----:B------:R-:W-:Y:S02]  /*12d30*/  MOV R8, 0x70 ;  /* 0x0000007000087802 */ /* 0x000fe40000000f00 */
[----:B-1----:R-:W-:Y:S02]  /*12d40*/  MOV R12, 0x1 ;  /* 0x00000001000c7802 */ /* 0x002fe40000000f00 */
[----:B--2---:R-:W-:-:S07]  /*12d50*/  MOV R13, RZ ;  /* 0x000000ff000d7202 */ /* 0x004fce0000000f00 */
[----:B------:R-:W-:-:S07]  /*12d60*/  LEPC R20, `(.L_x_63) ;  /* 0x000000001014794e */ /* 0x000fce0000000000 */
[----:B---3--:R-:W-:Y:S05]  /*12d70*/  CALL.ABS.NOINC R2 ;  /* 0x0000000002007343 */ /* 0x008fea0003c00000 */
.L_x_63:
[----:B------:R-:W2:Y:S01]  /*12d80*/  S2R R5, SR_TID.X ;  /* 0x0000000000057919 */ /* 0x000ea20000002100 */
[----:B------:R-:W-:Y:S01]  /*12d90*/  ULDC.64 UR4, c[0x0][0x730] ;  /* 0x0001cc0000047ab9 */ /* 0x000fe20000000a00 */
[----:B------:R-:W-:Y:S02]  /*12da0*/  IADD3 R16, R16, 0x1f, RZ ;  /* 0x0000001f10107810 */ /* 0x000fe40007ffe0ff */
[----:B------:R-:W-:Y:S02]  /*12db0*/  ISETP.NE.U32.AND P0, PT, RZ, UR4, PT ;  /* 0x00000004ff007c0c */ /* 0x000fe4000bf05070 */
[----:B------:R-:W-:Y:S02]  /*12dc0*/  ISETP.GT.U32.AND P1, PT, R16, 0x3e, PT ;  /* 0x0000003e1000780c */ /* 0x000fe40003f24070 */
[----:B------:R-:W-:-:S13]  /*12dd0*/  ISETP.NE.AND.EX P0, PT, RZ, UR5, PT, P0 ;  /* 0x00000005ff007c0c */ /* 0x000fda000bf05300 */
[----:B------:R-:W3:Y:S01]  /*12de0*/  @P0 LDC R39, c[0x0][0x720] ;  /* 0x0001c800ff270b82 */ /* 0x000ee20000000800 */
[C---:B--2---:R-:W-:Y:S02]  /*12df0*/  SHF.L.U32 R0, R5.reuse, 0x5, RZ ;  /* 0x0000000505007819 */ /* 0x044fe400000006ff */
[----:B------:R-:W-:Y:S02]  /*12e00*/  SHF.R.U32.HI R3, RZ, 0x1, R5 ;  /* 0x00000001ff037819 */ /* 0x000fe40000011605 */
[C---:B------:R-:W-:Y:S02]  /*12e10*/  LOP3.LUT R2, R0.reuse, 0xc0, RZ, 0xc0, !PT ;  /* 0x000000c000027812 */ /* 0x040fe400078ec0ff */
[----:B------:R-:W-:Y:S02]  /*12e20*/  LOP3.LUT R4, R0, 0x20, RZ, 0xc0, !PT ;  /* 0x0000002000047812 */ /* 0x000fe400078ec0ff */
[----:B------:R-:W-:Y:S01]  /*12e30*/  LOP3.LUT R2, R2, 0x8, R3, 0xf8, !PT ;  /* 0x0000000802027812 */ /* 0x000fe200078ef803 */
[----:B------:R-:W-:Y:S01]  /*12e40*/  IMAD.SHL.U32 R3, R5, 0x4, RZ ;  /* 0x0000000405037824 */ /* 0x000fe200078e00ff */
[----:B------:R-:W-:-:S02]  /*12e50*/  LEA R4, R17, R4, 0x9 ;  /* 0x0000000411047211 */ /* 0x000fc400078e48ff */
[----:B------:R-:W-:Y:S01]  /*12e60*/  LOP3.LUT R0, R0, 0x100, RZ, 0xc0, !PT ;  /* 0x0000010000007812 */ /* 0x000fe200078ec0ff */
[-C--:B---3--:R-:W-:Y:S01]  /*12e70*/  FMUL R7, R24, R39.reuse ;  /* 0x0000002718077220 */ /* 0x088fe20000400000 */
[----:B------:R-:W-:Y:S01]  /*12e80*/  LOP3.LUT R3, R2, 0x18, R3, 0x78, !PT ;  /* 0x0000001802037812 */ /* 0x000fe200078e7803 */
[-C--:B------:R-:W-:Y:S01]  /*12e90*/  FMUL R2, R158, R39.reuse ;  /* 0x000000279e027220 */ /* 0x080fe20000400000 */
[----:B------:R-:W-:Y:S01]  /*12ea0*/  LOP3.LUT P0, RZ, R5, 0x4, RZ, 0xc0, !PT ;  /* 0x0000000405ff7812 */ /* 0x000fe2000780c0ff */
[-C--:B------:R-:W-:Y:S01]  /*12eb0*/  FMUL R5, R22, R39.reuse ;  /* 0x0000002716057220 */ /* 0x080fe20000400000 */
[----:B------:R-:W-:Y:S01]  /*12ec0*/  IADD3 R3, R3, R4, R0 ;  /* 0x0000000403037210 */ /* 0x000fe20007ffe000 */
[-C--:B------:R-:W-:Y:S01]  /*12ed0*/  FMUL R4, R152, R39.reuse ;  /* 0x0000002798047220 */ /* 0x080fe20000400000 */
[-C--:B------:R-:W-:Y:S01]  /*12ee0*/  FMUL R0, R154, R39.reuse ;  /* 0x000000279a007220 */ /* 0x080fe20000400000 */
[-C--:B------:R-:W-:Y:S01]  /*12ef0*/  FMUL R9, R26, R39.reuse ;  /* 0x000000271a097220 */ /* 0x080fe20000400000 */
[-C--:B------:R-:W-:Y:S01]  /*12f00*/  FMUL R10, R162, R39.reuse ;  /* 0x00000027a20a7220 */ /* 0x080fe20000400000 */
[-C--:B------:R-:W-:Y:S01]  /*12f10*/  FMUL R11, R28, R39.reuse ;  /* 0x000000271c0b7220 */ /* 0x080fe20000400000 */
[-C--:B-1----:R-:W-:Y:S01]  /*12f20*/  FMUL R12, R166, R39.reuse ;  /* 0x00000027a60c7220 */ /* 0x082fe20000400000 */
        /* <DEDUP_REMOVED lines=8> */
[----:B------:R-:W-:Y:S01]  /*12fb0*/  F2FP.BF16.F32.PACK_AB R5, R7, R0 ;  /* 0x000000000705723e */ /* 0x000fe200000010ff */
[-C--:B------:R-:W-:Y:S01]  /*12fc0*/  FMUL R14, R32, R39.reuse ;  /* 0x00000027200e7220 */ /* 0x080fe20000400000 */
[----:B------:R-:W-:Y:S01]  /*12fd0*/  MOV R0, 0x10 ;  /* 0x0000001000007802 */ /* 0x000fe20000000f00 */
[----:B------:R-:W-:Y:S01]  /*12fe0*/  FMUL R16, R34, R39 ;  /* 0x0000002722107220 */ /* 0x000fe20000400000 */
[----:B------:R-:W-:Y:S01]  /*12ff0*/  LEA R19, R3, R19, 0x1 ;  /* 0x0000001303137211 */ /* 0x000fe200078e08ff */
        /* <DEDUP_REMOVED lines=47> */
[----:B------:R-:W-:Y:S01]  /*132f0*/  F2FP.BF16.F32.PACK_AB R11, R13, R12 ;  /* 0x0000000c0d0b723e */ /* 0x000fe200000010ff */
[----:B------:R-:W-:Y:S01]  /*13300*/  FMUL R39, R214, R39 ;  /* 0x00000027d6277220 */ /* 0x000fe20000400000 */
[----:B------:R-:W-:-:S02]  /*13310*/  F2FP.BF16.F32.PACK_AB R6, R157, R6 ;  /* 0x000000069d06723e */ /* 0x000fc400000010ff */
[----:B------:R-:W-:Y:S02]  /*13320*/  F2FP.BF16.F32.PACK_AB R8, R161, R8 ;  /* 0x00000008a108723e */ /* 0x000fe400000010ff */
[----:B------:R-:W-:Y:S02]  /*13330*/  F2FP.BF16.F32.PACK_AB R10, R165, R164 ;  /* 0x000000a4a50a723e */ /* 0x000fe400000010ff */
[----:B------:R-:W-:Y:S02]  /*13340*/  SEL R0, R0, 0xfffffff0, !P0 ;  /* 0xfffffff000007807 */ /* 0x000fe40004000000 */
[----:B------:R-:W-:Y:S01]  /*13350*/  IADD3 R13, R19, 0x1000, RZ ;  /* 0x00001000130d7810 */ /* 0x000fe20007ffe0ff */
[----:B------:R-:W-:Y:S06]  /*13360*/  @P1 BRA `(.L_x_64) ;  /* 0x0000000000041947 */ /* 0x000fec0003800000 */
[----:B------:R-:W-:-:S04]  /*13370*/  DEPBAR.LE SB0, 0x1 ;  /* 0x000080400000791a */ /* 0x000fc80000000000 */
.L_x_64:
[----:B------:R-:W-:Y:S05]  /*13380*/  WARPSYNC.ALL ;  /* 0x0000000000007948 */ /* 0x000fea0003800000 */
[----:B------:R-:W-:Y:S01]  /*13390*/  BAR.SYNC.DEFER_BLOCKING 0x1, 0x80 ;  /* 0x0042000000007b1d */ /* 0x000fe20000010000 */
[----:B------:R-:W-:Y:S01]  /*133a0*/  LEA R3, R3, R18, 0x1 ;  /* 0x0000001203037211 */ /* 0x000fe200078e08ff */
[C---:B------:R-:W-:Y:S01]  /*133b0*/  IMAD R13, R0.reuse, 0x2, R13 ;  /* 0x00000002000d7824 */ /* 0x040fe200078e020d */
[----:B------:R-:W-:Y:S02]  /*133c0*/  LEA R0, R0, R19, 0x1 ;  /* 0x0000001300007211 */ /* 0x000fe400078e08ff */
[----:B------:R-:W-:Y:S01]  /*133d0*/  F2FP.BF16.F32.PACK_AB R168, R169, R168 ;  /* 0x000000a8a9a8723e */ /* 0x000fe200000010ff */
[----:B------:R-:W-:Y:S01]  /*133e0*/  BSSY B0, `(.L_x_65) ;  /* 0x000001e000007945 */ /* 0x000fe20003800000 */
[----:B------:R-:W-:-:S02]  /*133f0*/  F2FP.BF16.F32.PACK_AB R176, R177, R176 ;  /* 0x000000b0b1b0723e */ /* 0x000fc400000010ff */
[----:B------:R-:W-:Y:S02]  /*13400*/  F2FP.BF16.F32.PACK_AB R169, R14, R15 ;  /* 0x0000000f0ea9723e */ /* 0x000fe400000010ff */
[----:B------:R-:W-:Y:S02]  /*13410*/  F2FP.BF16.F32.PACK_AB R170, R173, R172 ;  /* 0x000000acadaa723e */ /* 0x000fe400000010ff */
[----:B------:R-:W-:Y:S02]  /*13420*/  F2FP.BF16.F32.PACK_AB R171, R16, R17 ;  /* 0x0000001110ab723e */ /* 0x000fe400000010ff */
[----:B------:R-:W-:Y:S02]  /*13430*/  F2FP.BF16.F32.PACK_AB R177, R20, R21 ;  /* 0x0000001514b1723e */ /* 0x000fe400000010ff */
[----:B------:R-:W-:Y:S02]  /*13440*/  F2FP.BF16.F32.PACK_AB R178, R181, R180 ;  /* 0x000000b4b5b2723e */ /* 0x000fe400000010ff */
[----:B------:R-:W-:Y:S01]  /*13450*/  F2FP.BF16.F32.PACK_AB R179, R22, R23 ;  /* 0x0000001716b3723e */ /* 0x000fe200000010ff */
[----:B------:R1:W-:Y:S04]  /*13460*/  STSM.16.M88.4 [R3+-0x2200], R4 ;  /* 0xffde000403007844 */ /* 0x0003e80000000200 */
[----:B------:R1:W-:Y:S01]  /*13470*/  STSM.16.M88.4 [R0], R8 ;  /* 0x0000000800007844 */ /* 0x0003e20000000200 */
[----:B------:R-:W-:Y:S01]  /*13480*/  @!PT LDS RZ, [RZ] ;  /* 0x00000000fffff984 */ /* 0x000fe20000000800 */
[----:B------:R-:W-:Y:S01]  /*13490*/  @!PT LDS RZ, [RZ] ;  /* 0x00000000fffff984 */ /* 0x000fe20000000800 */
[----:B------:R-:W-:Y:S01]  /*134a0*/  @!PT LDS RZ, [RZ] ;  /* 0x00000000fffff984 */ /* 0x000fe20000000800 */
[----:B------:R-:W-:Y:S01]  /*134b0*/  @!PT LDS RZ, [RZ] ;  /* 0x00000000fffff984 */ /* 0x000fe20000000800 */
[----:B------:R2:W-:Y:S06]  /*134c0*/  MEMBAR.ALL.CTA ;  /* 0x0000000000007992 */ /* 0x0005ec0000008000 */
[----:B--2---:R-:W2:Y:S02]  /*134d0*/  FENCE.VIEW.ASYNC.S ;  /* 0x00000000000073c6 */ /* 0x004ea40000000000 */
[----:B--2---:R-:W-:Y:S06]  /*134e0*/  BAR.SYNC.DEFER_BLOCKING 0x1, 0x80 ;  /* 0x0042000000007b1d */ /* 0x004fec0000010000 */
[----:B------:R-:W-:Y:S05]  /*134f0*/  @P1 BRA `(.L_x_66) ;  /* 0x0000000000301947 */ /* 0x000fea0003800000 */
[----:B------:R-:W-:Y:S01]  /*13500*/  S2UR UR12, SR_CTAID.Z ;  /* 0x00000000000c79c3 */ /* 0x000fe20000002700 */
[----:B------:R-:W-:Y:S01]  /*13510*/  R2UR UR8, R18 ;  /* 0x00000000120872ca */ /* 0x000fe200000e0000 */
[----:B------:R-:W-:Y:S01]  /*13520*/  ULDC.64 UR4, c[0x0][0x198] ;  /* 0x0000660000047ab9 */ /* 0x000fe20000000a00 */
[----:B------:R-:W-:Y:S02]  /*13530*/  USHF.L.U32 UR10, UR37, 0x6, URZ ;  /* 0x00000006250a7899 */ /* 0x000fe4000800063f */
[----:B------:R-:W-:Y:S01]  /*13540*/  UIADD3 UR4, UP0, UR4, 0x670, URZ ;  /* 0x0000067004047890 */ /* 0x000fe2000ff1e03f */
[----:B------:R-:W-:Y:S02]  /*13550*/  UMOV UR9, URZ ;  /* 0x0000003f00097c82 */ /* 0x000fe40008000000 */
[----:B------:R-:W2:Y:S01]  /*13560*/  S2UR UR11, SR_CTAID.Y ;  /* 0x00000000000b79c3 */ /* 0x000ea20000002600 */
[----:B------:R-:W-:-:S05]  /*13570*/  UIADD3.X UR5, URZ, UR5, URZ, UP0, !UPT ;  /* 0x000000053f057290 */ /* 0x000fca00087fe43f */
[----:B------:R-:W-:-:S09]  /*13580*/  UIADD3 UR8, UR8, -0x2200, URZ ;  /* 0xffffde0008087890 */ /* 0x000fd2000fffe03f */
[----:B--2---:R2:W-:Y:S01]  /*13590*/  UTMASTG.4D [UR8], [UR4] ;  /* 0x00000008040073b5 */ /* 0x0045e20008018000 */
[----:B------:R0:W-:Y:S01]  /*135a0*/  UTMACMDFLUSH ;  /* 0x00000000000079b7 */ /* 0x0001e20000000000 */
[----:B--2---:R-:W-:-:S04]  /*135b0*/  DEPBAR.LE SB0, 0x1 ;  /* 0x000080400000791a */ /* 0x004fc80000000000 */
.L_x_66:
[----:B------:R-:W-:Y:S05]  /*135c0*/  BSYNC B0 ;  /* 0x0000000000007941 */ /* 0x000fea0003800000 */
.L_x_65:
[----:B------:R-:W-:Y:S01]  /*135d0*/  BAR.SYNC.DEFER_BLOCKING 0x1, 0x80 ;  /* 0x0042000000007b1d */ /* 0x000fe20000010000 */
[----:B------:R-:W-:Y:S02]  /*135e0*/  F2FP.BF16.F32.PACK_AB R184, R185, R184 ;  /* 0x000000b8b9b8723e */ /* 0x000fe400000010ff */
[----:B------:R-:W-:Y:S02]  /*135f0*/  F2FP.BF16.F32.PACK_AB R192, R193, R192 ;  /* 0x000000c0c1c0723e */ /* 0x000fe400000010ff */
[----:B------:R-:W-:Y:S01]  /*13600*/  F2FP.BF16.F32.PACK_AB R185, R24, R25 ;  /* 0x0000001918b9723e */ /* 0x000fe200000010ff */
[----:B------:R-:W-:Y:S01]  /*13610*/  BSSY B0, `(.L_x_67) ;  /* 0x000001c000007945 */ /* 0x000fe20003800000 */
[----:B------:R-:W-:Y:S02]  /*13620*/  F2FP.BF16.F32.PACK_AB R186, R189, R188 ;  /* 0x000000bcbdba723e */ /* 0x000fe400000010ff */
[----:B------:R-:W-:Y:S02]  /*13630*/  F2FP.BF16.F32.PACK_AB R187, R26, R27 ;  /* 0x0000001b1abb723e */ /* 0x000fe400000010ff */
[----:B------:R-:W-:-:S02]  /*13640*/  F2FP.BF16.F32.PACK_AB R193, R28, R29 ;  /* 0x0000001d1cc1723e */ /* 0x000fc400000010ff */
[----:B------:R-:W-:Y:S02]  /*13650*/  F2FP.BF16.F32.PACK_AB R194, R197, R196 ;  /* 0x000000c4c5c2723e */ /* 0x000fe400000010ff */
[----:B------:R-:W-:Y:S01]  /*13660*/  F2FP.BF16.F32.PACK_AB R195, R30, R31 ;  /* 0x0000001f1ec3723e */ /* 0x000fe200000010ff */
[----:B------:R2:W-:Y:S04]  /*13670*/  STSM.16.M88.4 [R19+0x1000], R168 ;  /* 0x001000a813007844 */ /* 0x0005e80000000200 */
[----:B------:R2:W-:Y:S01]  /*13680*/  STSM.16.M88.4 [R0+0x1000], R176 ;  /* 0x001000b000007844 */ /* 0x0005e20000000200 */
[----:B------:R-:W-:Y:S01]  /*13690*/  @!PT LDS RZ, [RZ] ;  /* 0x00000000fffff984 */ /* 0x000fe20000000800 */
[----:B------:R-:W-:Y:S01]  /*136a0*/  @!PT LDS RZ, [RZ] ;  /* 0x00000000fffff984 */ /* 0x000fe20000000800 */
[----:B------:R-:W-:Y:S01]  /*136b0*/  @!PT LDS RZ, [RZ] ;  /* 0x00000000fffff984 */ /* 0x000fe20000000800 */
[----:B------:R-:W-:Y:S01]  /*136c0*/  @!PT LDS RZ, [RZ] ;  /* 0x00000000fffff984 */ /* 0x000fe20000000800 */
[----:B------:R3:W-:Y:S06]  /*136d0*/  MEMBAR.ALL.CTA ;  /* 0x0000000000007992 */ /* 0x0007ec0000008000 */
[----:B---3--:R-:W3:Y:S02]  /*136e0*/  FENCE.VIEW.ASYNC.S ;  /* 0x00000000000073c6 */ /* 0x008ee40000000000 */
[----:B---3--:R-:W-:Y:S06]  /*136f0*/  BAR.SYNC.DEFER_BLOCKING 0x1, 0x80 ;  /* 0x0042000000007b1d */ /* 0x008fec0000010000 */
[----:B------:R-:W-:Y:S05]  /*13700*/  @P1 BRA `(.L_x_68) ;  /* 0x0000000000301947 */ /* 0x000fea0003800000 */
[----:B------:R-:W-:Y:S01]  /*13710*/  S2UR UR12, SR_CTAID.Z ;  /* 0x00000000000c79c3 */ /* 0x000fe20000002700 */
[----:B------:R-:W-:Y:S01]  /*13720*/  R2UR UR8, R18 ;  /* 0x00000000120872ca */ /* 0x000fe200000e0000 */
[----:B------:R-:W-:Y:S01]  /*13730*/  ULDC.64 UR4, c[0x0][0x198] ;  /* 0x0000660000047ab9 */ /* 0x000fe20000000a00 */
[----:B------:R-:W-:Y:S02]  /*13740*/  USHF.L.U32 UR10, UR37, 0x6, URZ ;  /* 0x00000006250a7899 */ /* 0x000fe4000800063f */
[----:B------:R-:W-:Y:S01]  /*13750*/  UIADD3 UR4, UP0, UR4, 0x670, URZ ;  /* 0x0000067004047890 */ /* 0x000fe2000ff1e03f */
[----:B------:R-:W-:Y:S02]  /*13760*/  UMOV UR9, 0x20 ;  /* 0x0000002000097882 */ /* 0x000fe40000000000 */
[----:B------:R-:W3:Y:S01]  /*13770*/  S2UR UR11, SR_CTAID.Y ;  /* 0x00000000000b79c3 */ /* 0x000ee20000002600 */
[----:B------:R-:W-:-:S05]  /*13780*/  UIADD3.X UR5, URZ, UR5, URZ, UP0, !UPT ;  /* 0x000000053f057290 */ /* 0x000fca00087fe43f */
[----:B------:R-:W-:-:S09]  /*13790*/  UIADD3 UR8, UR8, -0x1200, URZ ;  /* 0xffffee0008087890 */ /* 0x000fd2000fffe03f */
[----:B---3--:R3:W-:Y:S01]  /*137a0*/  UTMASTG.4D [UR8], [UR4] ;  /* 0x00000008040073b5 */ /* 0x0087e20008018000 */
[----:B------:R0:W-:Y:S01]  /*137b0*/  UTMACMDFLUSH ;  /* 0x00000000000079b7 */ /* 0x0001e20000000000 */
[----:B---3--:R-:W-:-:S04]  /*137c0*/  DEPBAR.LE SB0, 0x1 ;  /* 0x000080400000791a */ /* 0x008fc80000000000 */
.L_x_68:
[----:B------:R-:W-:Y:S05]  /*137d0*/  BSYNC B0 ;  /* 0x0000000000007941 */ /* 0x000fea0003800000 */
.L_x_67:
        /* <DEDUP_REMOVED lines=10> */
[----:B------:R3:W-:Y:S04]  /*13880*/  STSM.16.M88.4 [R19], R184 ;  /* 0x000000b813007844 */ /* 0x0007e80000000200 */
[----:B------:R3:W-:Y:S01]  /*13890*/  STSM.16.M88.4 [R0], R192 ;  /* 0x000000c000007844 */ /* 0x0007e20000000200 */
[----:B------:R-:W-:Y:S01]  /*138a0*/  @!PT LDS RZ, [RZ] ;  /* 0x00000000fffff984 */ /* 0x000fe20000000800 */
[----:B------:R-:W-:Y:S01]  /*138b0*/  @!PT LDS RZ, [RZ] ;  /* 0x00000000fffff984 */ /* 0x000fe20000000800 */
[----:B------:R-:W-:Y:S01]  /*138c0*/  @!PT LDS RZ, [RZ] ;  /* 0x00000000fffff984 */ /* 0x000fe20000000800 */
[----:B------:R-:W-:Y:S01]  /*138d0*/  @!PT LDS RZ, [RZ] ;  /* 0x00000000fffff984 */ /* 0x000fe20000000800 */
[----:B------:R4:W-:Y:S06]  /*138e0*/  MEMBAR.ALL.CTA ;  /* 0x0000000000007992 */ /* 0x0009ec0000008000 */
[----:B----4-:R-:W4:Y:S02]  /*138f0*/  FENCE.VIEW.ASYNC.S ;  /* 0x00000000000073c6 */ /* 0x010f240000000000 */
[----:B----4-:R-:W-:Y:S06]  /*13900*/  BAR.SYNC.DEFER_BLOCKING 0x1, 0x80 ;  /* 0x0042000000007b1d */ /* 0x010fec0000010000 */
[----:B------:R-:W-:Y:S05]  /*13910*/  @P1 BRA `(.L_x_70) ;  /* 0x0000000000301947 */ /* 0x000fea0003800000 */
[----:B------:R-:W-:Y:S01]  /*13920*/  S2UR UR12, SR_CTAID.Z ;  /* 0x00000000000c79c3 */ /* 0x000fe20000002700 */
[----:B------:R-:W-:Y:S01]  /*13930*/  R2UR UR8, R18 ;  /* 0x00000000120872ca */ /* 0x000fe200000e0000 */
[----:B------:R-:W-:Y:S01]  /*13940*/  ULDC.64 UR4, c[0x0][0x198] ;  /* 0x0000660000047ab9 */ /* 0x000fe20000000a00 */
[----:B------:R-:W-:Y:S02]  /*13950*/  USHF.L.U32 UR10, UR37, 0x6, URZ ;  /* 0x00000006250a7899 */ /* 0x000fe4000800063f */
[----:B------:R-:W-:Y:S01]  /*13960*/  UIADD3 UR4, UP0, UR4, 0x670, URZ ;  /* 0x0000067004047890 */ /* 0x000fe2000ff1e03f */
[----:B------:R-:W-:Y:S02]  /*13970*/  UMOV UR9, 0x40 ;  /* 0x0000004000097882 */ /* 0x000fe40000000000 */
[----:B------:R-:W4:Y:S01]  /*13980*/  S2UR UR11, SR_CTAID.Y ;  /* 0x00000000000b79c3 */ /* 0x000f220000002600 */
[----:B------:R-:W-:-:S05]  /*13990*/  UIADD3.X UR5, URZ, UR5, URZ, UP0, !UPT ;  /* 0x000000053f057290 */ /* 0x000fca00087fe43f */
[----:B------:R-:W-:-:S09]  /*139a0*/  UIADD3 UR8, UR8, -0x2200, URZ ;  /* 0xffffde0008087890 */ /* 0x000fd2000fffe03f */
[----:B----4-:R4:W-:Y:S01]  /*139b0*/  UTMASTG.4D [UR8], [UR4] ;  /* 0x00000008040073b5 */ /* 0x0109e20008018000 */
[----:B------:R0:W-:Y:S01]  /*139c0*/  UTMACMDFLUSH ;  /* 0x00000000000079b7 */ /* 0x0001e20000000000 */
[----:B----4-:R-:W-:-:S04]  /*139d0*/  DEPBAR.LE SB0, 0x1 ;  /* 0x000080400000791a */ /* 0x010fc80000000000 */
.L_x_70:
[----:B------:R-:W-:Y:S05]  /*139e0*/  BSYNC B0 ;  /* 0x0000000000007941 */ /* 0x000fea0003800000 */
.L_x_69:
[----:B------:R-:W-:Y:S06]  /*139f0*/  BAR.SYNC.DEFER_BLOCKING 0x1, 0x80 ;  /* 0x0042000000007b1d */ /* 0x000fec0000010000 */
[----:B------:R-:W-:Y:S01]  /*13a00*/  BSSY B0, `(.L_x_71) ;  /* 0x0000016000007945 */ /* 0x000fe20003800000 */
[----:B------:R4:W-:Y:S04]  /*13a10*/  STSM.16.M88.4 [R19+0x1000], R200 ;  /* 0x001000c813007844 */ /* 0x0009e80000000200 */
[----:B------:R4:W-:Y:S01]  /*13a20*/  STSM.16.M88.4 [R13], R208 ;  /* 0x000000d00d007844 */ /* 0x0009e20000000200 */
[----:B------:R-:W-:Y:S01]  /*13a30*/  @!PT LDS RZ, [RZ] ;  /* 0x00000000fffff984 */ /* 0x000fe20000000800 */
[----:B------:R-:W-:Y:S01]  /*13a40*/  @!PT LDS RZ, [RZ] ;  /* 0x00000000fffff984 */ /* 0x000fe20000000800 */
[----:B------:R-:W-:Y:S01]  /*13a50*/  @!PT LDS RZ, [RZ] ;  /* 0x00000000fffff984 */ /* 0x000fe20000000800 */
[----:B------:R-:W-:Y:S01]  /*13a60*/  @!PT LDS RZ, [RZ] ;  /* 0x00000000fffff984 */ /* 0x000fe20000000800 */
[----:B------:R5:W-:Y:S06]  /*13a70*/  MEMBAR.ALL.CTA ;  /* 0x0000000000007992 */ /* 0x000bec0000008000 */
[----:B-----5:R-:W5:Y:S02]  /*13a80*/  FENCE.VIEW.ASYNC.S ;  /* 0x00000000000073c6 */ /* 0x020f640000000000 */
[----:B-----5:R-:W-:Y:S06]  /*13a90*/  BAR.SYNC.DEFER_BLOCKING 0x1, 0x80 ;  /* 0x0042000000007b1d */ /* 0x020fec0000010000 */
[----:B------:R-:W-:Y:S05]  /*13aa0*/  @P1 BRA `(.L_x_72) ;  /* 0x00000000002c1947 */ /* 0x000fea0003800000 */
[----:B------:R-:W-:Y:S01]  /*13ab0*/  S2UR UR12, SR_CTAID.Z ;  /* 0x00000000000c79c3 */ /* 0x000fe20000002700 */
[----:B------:R-:W-:Y:S01]  /*13ac0*/  R2UR UR8, R18 ;  /* 0x00000000120872ca */ /* 0x000fe200000e0000 */
[----:B------:R-:W-:Y:S01]  /*13ad0*/  ULDC.64 UR4, c[0x0][0x198] ;  /* 0x0000660000047ab9 */ /* 0x000fe20000000a00 */
[----:B------:R-:W-:Y:S02]  /*13ae0*/  USHF.L.U32 UR10, UR37, 0x6, URZ ;  /* 0x00000006250a7899 */ /* 0x000fe4000800063f */
[----:B------:R-:W-:Y:S01]  /*13af0*/  UIADD3 UR4, UP0, UR4, 0x670, URZ ;  /* 0x0000067004047890 */ /* 0x000fe2000ff1e03f */
[----:B------:R-:W-:Y:S02]  /*13b00*/  UMOV UR9, 0x60 ;  /* 0x0000006000097882 */ /* 0x000fe40000000000 */
[----:B------:R-:W5:Y:S01]  /*13b10*/  S2UR UR11, SR_CTAID.Y ;  /* 0x00000000000b79c3 */ /* 0x000f620000002600 */
[----:B------:R-:W-:-:S05]  /*13b20*/  UIADD3.X UR5, URZ, UR5, URZ, UP0, !UPT ;  /* 0x000000053f057290 */ /* 0x000fca00087fe43f */
[----:B------:R-:W-:-:S09]  /*13b30*/  UIADD3 UR8, UR8, -0x1200, URZ ;  /* 0xffffee0008087890 */ /* 0x000fd2000fffe03f */
[----:B-----5:R1:W-:Y:S02]  /*13b40*/  UTMASTG.4D [UR8], [UR4] ;  /* 0x00000008040073b5 */ /* 0x0203e40008018000 */
[----:B-1----:R0:W-:Y:S02]  /*13b50*/  UTMACMDFLUSH ;  /* 0x00000000000079b7 */ /* 0x0021e40000000000 */
.L_x_72:
[----:B------:R-:W-:Y:S05]  /*13b60*/  BSYNC B0 ;  /* 0x0000000000007941 */ /* 0x000fea0003800000 */
.L_x_71:
[----:B------:R-:W-:Y:S01]  /*13b70*/  UIADD3 UR36, UR36, -0x1, URZ ;  /* 0xffffffff24247890 */ /* 0x000fe2000fffe03f */
[----:B------:R-:W-:-:S04]  /*13b80*/  DEPBAR.LE SB0, 0x0 ;  /* 0x000080000000791a */ /* 0x000fc80000000000 */
[----:B------:R-:W-:-:S04]  /*13b90*/  USHF.L.U32 UR4, UR36, 0x3, URZ ;  /* 0x0000000324047899 */ /* 0x000fc8000800063f */
[----:B------:R-:W-:-:S04]  /*13ba0*/  ULOP3.LUT UR4, UR4, 0x8, URZ, 0xe2, !UPT ;  /* 0x0000000804047892 */ /* 0x000fc8000f8ee23f */
[----:B------:R-:W-:-:S06]  /*13bb0*/  ULOP3.LUT UR4, UR4, 0x18, URZ, 0x3c, !UPT ;  /* 0x0000001804047892 */ /* 0x000fcc000f8e3c3f */
[----:B-123--:R-:W-:-:S04]  /*13bc0*/  MOV R0, UR4 ;  /* 0x0000000400007c02 */ /* 0x00efc80008000f00 */
[----:B------:R-:W-:Y:S01]  /*13bd0*/  SYNCS.ARRIVE.TRANS64.A1T0 RZ, [R0+UR38+0x58090], RZ ;  /* 0x058090ff00ff79a7 */ /* 0x000fe20008100026 */
[----:B------:R-:W-:Y:S05]  /*13be0*/  EXIT ;  /* 0x000000000000794d */ /* 0x000fea0003800000 */
.L_x_6:
[----:B------:R-:W-:-:S08]  /*13bf0*/  UISETP.NE.AND UP0, UPT, UR4, 0x1, UPT ;  /* 0x000000010400788c */ /* 0x000fd0000bf05270 */
[----:B------:R-:W1:-:S00]  /*13c00*/  USETMAXREG.DEALLOC.CTAPOOL 0x18 ;  /* 0x00000018000079c8 */ /* 0x000e4000080e0500 */
[----:B------:R-:W-:-:S13]  /*13c10*/  PLOP3.LUT P0, PT, PT, PT, UP0, 0x80, 0x0 ;  /* 0x000000000000781c */ /* 0x000fda0003f0f008 */
[----:B------:R-:W-:Y:S05]  /*13c20*/  @P0 EXIT ;  /* 0x000000000000094d */ /* 0x000fea0003800000 */
[----:B------:R-:W2:Y:S01]  /*13c30*/  S2UR UR11, SR_CTAID.X ;  /* 0x00000000000b79c3 */ /* 0x000ea20000002500 */
[----:B------:R-:W-:Y:S01]  /*13c40*/  ULDC UR4, c[0x0][0x28c] ;  /* 0x0000a30000047ab9 */ /* 0x000fe20000000800 */
[----:B------:R-:W-:Y:S01]  /*13c50*/  ELECT P3, URZ, PT ;  /* 0x00000000003f782f */ /* 0x000fe20003860000 */
[----:B------:R-:W-:Y:S01]  /*13c60*/  BSSY B0, `(.L_x_73) ;  /* 0x0000035000007945 */ /* 0x000fe20003800000 */
[----:B------:R-:W-:Y:S01]  /*13c70*/  UIADD3 UR6, UR4, 0xff, URZ ;  /* 0x000000ff04067890 */ /* 0x000fe2000fffe03f */
[----:B-1----:R-:W-:Y:S02]  /*13c80*/  CS2R R2, SRZ ;  /* 0x0000000000027805 */ /* 0x002fe4000001ff00 */
[----:B------:R-:W-:Y:S01]  /*13c90*/  MOV R7, RZ ;  /* 0x000000ff00077202 */ /* 0x000fe20000000f00 */
[----:B------:R-:W-:Y:S01]  /*13ca0*/  USHF.R.S32.HI UR7, URZ, 0x1f, UR6 ;  /* 0x0000001f3f077899 */ /* 0x000fe20008011406 */
[----:B------:R-:W1:Y:S03]  /*13cb0*/  S2UR UR28, SR_CTAID.Y ;  /* 0x00000000001c79c3 */ /* 0x000e660000002600 */
[----:B------:R-:W-:-:S04]  /*13cc0*/  ULEA.HI UR7, UR7, UR6, URZ, 0x8 ;  /* 0x0000000607077291 */ /* 0x000fc8000f8f403f */
[----:B------:R-:W-:Y:S01]  /*13cd0*/  USHF.R.S32.HI UR7, URZ, 0x8, UR7 ;  /* 0x000000083f077899 */ /* 0x000fe20008011407 */
[----:B------:R-:W3:Y:S01]  /*13ce0*/  S2UR UR29, SR_CTAID.Z ;  /* 0x00000000001d79c3 */ /* 0x000ee20000002700 */
[----:B--2---:R-:W-:-:S04]  /*13cf0*/  USHF.L.U32 UR11, UR11, 0x7, URZ ;  /* 0x000000070b0b7899 */ /* 0x004fc8000800063f */
[----:B------:R-:W-:-:S04]  /*13d00*/  UIADD3 UR4, UR11, 0x17f, URZ ;  /* 0x0000017f0b047890 */ /* 0x000fc8000fffe03f */
[----:B------:R-:W-:-:S04]  /*13d10*/  USHF.R.U32.HI UR4, URZ, 0x8, UR4 ;  /* 0x000000083f047899 */ /* 0x000fc80008011604 */
[----:B------:R-:W-:-:S04]  /*13d20*/  UISETP.LT.AND UP0, UPT, UR4, UR7, UPT ;  /* 0x000000070400728c */ /* 0x000fc8000bf01270 */
[----:B------:R-:W-:Y:S01]  /*13d30*/  USEL UR4, UR4, UR7, UP0 ;  /* 0x0000000704047287 */ /* 0x000fe20008000000 */
[----:B-1-3--:R-:W-:Y:S11]  /*13d40*/  @!P3 BRA `(.L_x_74) ;  /* 0x000000000098b947 */ /* 0x00aff60003800000 */
[----:B------:R-:W1:Y:S01]  /*13d50*/  S2R R4, SR_CgaCtaId ;  /* 0x0000000000047919 */ /* 0x000e620000008800 */
[----:B------:R-:W-:Y:S02]  /*13d60*/  MOV R3, 0x400 ;  /* 0x0000040000037802 */ /* 0x000fe40000000f00 */
[----:B------:R-:W-:Y:S02]  /*13d70*/  MOV R5, 0x1 ;  /* 0x0000000100057802 */ /* 0x000fe40000000f00 */
[----:B-1----:R-:W-:Y:S02]  /*13d80*/  LEA R4, R4, R3, 0x18 ;  /* 0x0000000304047211 */ /* 0x002fe400078ec0ff */
[----:B------:R-:W-:-:S04]  /*13d90*/  SHF.L.U32 R3, R5, 0x1f, RZ ;  /* 0x0000001f05037819 */ /* 0x000fc800000006ff */
[----:B------:R-:W1:Y:S02]  /*13da0*/  SYNCS.PHASECHK.TRANS64.TRYWAIT P0, [R4+URZ+0x58060], R3 ;  /* 0x05806003040075a7 */ /* 0x000e64000800017f */
[----:B-1----:R-:W-:Y:S05]  /*13db0*/  @!P0 BRA `(.L_x_75) ;  /* 0x0000001400248947 */ /* 0x002fea0003800000 */
.L_x_112:
[----:B------:R-:W-:Y:S01]  /*13dc0*/  ULOP3.LUT UR6, UR5, 0x2, URZ, 0xfc, !UPT ;  /* 0x0000000205067892 */ /* 0x000fe2000f8efc3f */
[----:B-1----:R-:W-:-:S03]  /*13dd0*/  @P2 MOV R3, 0x4000 ;  /* 0x0000400000032802 */ /* 0x002fc60000000f00 */
[----:B------:R-:W-:Y:S01]  /*13de0*/  UPRMT UR6, UR6, 0x9910, URZ ;  /* 0x0000991006067896 */ /* 0x000fe2000800003f */
[----:B------:R1:W-:Y:S03]  /*13df0*/  @P2 SYNCS.ARRIVE.TRANS64 RZ, [R4+URZ+0x58050], R3 ;  /* 0x0580500304ff29a7 */ /* 0x0003e6000800003f */
[----:B------:R-:W-:-:S06]  /*13e00*/  UISETP.NE.AND UP0, UPT, UR6, 0x2, UPT ;  /* 0x000000020600788c */ /* 0x000fcc000bf05270 */
[----:B------:R-:W-:-:S13]  /*13e10*/  PLOP3.LUT P0, PT, PT, PT, UP0, 0x80, 0x0 ;  /* 0x000000000000781c */ /* 0x000fda0003f0f008 */
[----:B-1----:R-:W-:Y:S05]  /*13e20*/  @P0 BRA `(.L_x_76) ;  /* 0x0000000000040947 */ /* 0x002fea0003800000 */
[----:B------:R-:W-:Y:S01]  /*13e30*/  BPT.TRAP 0x1 ;  /* 0x000000040000795c */ /* 0x000fe20000300000 */
.L_x_76:
[----:B------:R-:W-:-:S04]  /*13e40*/  LOP3.LUT P0, RZ, R0, 0x1f, RZ, 0xc0, !PT ;  /* 0x0000001f00ff7812 */ /* 0x000fc8000780c0ff */
[----:B------:R-:W-:-:S13]  /*13e50*/  PLOP3.LUT P0, PT, P0, P2, PT, 0x2a, 0x0 ;  /* 0x000000000000781c */ /* 0x000fda0000704572 */
[----:B------:R-:W-:Y:S05]  /*13e60*/  @P0 BRA `(.L_x_77) ;  /* 0x0000000000040947 */ /* 0x000fea0003800000 */
[----:B------:R-:W-:Y:S01]  /*13e70*/  BPT.TRAP 0x1 ;  /* 0x000000040000795c */ /* 0x000fe20000300000 */
.L_x_77:
[----:B------:R-:W-:Y:S01]  /*13e80*/  R2UR UR8, R4 ;  /* 0x00000000040872ca */ /* 0x000fe200000e0000 */
[----:B------:R-:W-:Y:S01]  /*13e90*/  ULDC.64 UR6, c[0x0][0x198] ;  /* 0x0000660000067ab9 */ /* 0x000fe20000000a00 */
[----:B------:R-:W-:Y:S01]  /*13ea0*/  UMOV UR14, 0x0 ;  /* 0x00000000000e7882 */ /* 0x000fe20000000000 */
[----:B------:R-:W-:Y:S01]  /*13eb0*/  UIADD3 UR6, UP0, UR6, 0xf0, URZ ;  /* 0x000000f006067890 */ /* 0x000fe2000ff1e03f */
[----:B------:R-:W-:Y:S01]  /*13ec0*/  MOV R7, 0x40 ;  /* 0x0000004000077802 */ /* 0x000fe20000000f00 */
[----:B------:R-:W-:Y:S01]  /*13ed0*/  UMOV UR15, 0x10000000 ;  /* 0x10000000000f7882 */ /* 0x000fe20000000000 */
[----:B------:R-:W-:Y:S01]  /*13ee0*/  UMOV UR10, URZ ;  /* 0x0000003f000a7c82 */ /* 0x000fe20008000000 */
[----:B------:R-:W-:Y:S01]  /*13ef0*/  UIADD3.X UR7, URZ, UR7, URZ, UP0, !UPT ;  /* 0x000000073f077290 */ /* 0x000fe200087fe43f */
[----:B------:R-:W-:Y:S01]  /*13f00*/  IMAD.MOV.U32 R3, RZ, RZ, 0x1 ;  /* 0x00000001ff037424 */ /* 0x000fe200078e00ff */
[----:B------:R-:W-:Y:S01]  /*13f10*/  UMOV UR12, UR28 ;  /* 0x0000001c000c7c82 */ /* 0x000fe20008000000 */
[----:B------:R-:W-:Y:S01]  /*13f20*/  UMOV UR13, UR29 ;  /* 0x0000001d000d7c82 */ /* 0x000fe20008000000 */
[----:B------:R-:W-:Y:S01]  /*13f30*/  UMOV UR26, 0x40 ;  /* 0x00000040001a7882 */ /* 0x000fe20000000000 */
[----:B------:R-:W-:Y:S01]  /*13f40*/  UMOV UR27, UR11 ;  /* 0x0000000b001b7c82 */ /* 0x000fe20008000000 */
[----:B------:R-:W-:-:S02]  /*13f50*/  UIADD3 UR9, UR8, 0x58050, URZ ;  /* 0x0005805008097890 */ /* 0x000fc4000fffe03f */
[----:B------:R-:W-:-:S05]  /*13f60*/  UIADD3 UR24, UR8, 0x2000, URZ ;  /* 0x0000200008187890 */ /* 0x000fca000fffe03f */
[----:B------:R-:W-:Y:S02]  /*13f70*/  UMOV UR25, UR9 ;  /* 0x0000000900197c82 */ /* 0x000fe40008000000 */
[----:B------:R1:W-:Y:S02]  /*13f80*/  UTMALDG.4D [UR8], [UR6], desc[UR14] ;  /* 0x00000e08060075b4 */ /* 0x0003e40008019000 */
[----:B------:R1:W-:Y:S02]  /*13f90*/  UTMALDG.4D [UR24], [UR6], desc[UR14] ;  /* 0x00000e18060075b4 */ /* 0x0003e40008019000 */
[----:B-1----:R-:W-:Y:S01]  /*13fa0*/  NOP ;  /* 0x0000000000007918 */ /* 0x002fe20000000000 */
.L_x_74:
[----:B------:R-:W-:Y:S05]  /*13fb0*/  BSYNC B0 ;  /* 0x0000000000007941 */ /* 0x000fea0003800000 */
.L_x_73:
[----:B------:R-:W-:Y:S01]  /*13fc0*/  ISETP.LT.AND P4, PT, RZ, UR4, P3 ;  /* 0x00000004ff007c0c */ /* 0x000fe20009f81270 */
[----:B------:R-:W-:-:S12]  /*13fd0*/  BSSY B0, `(.L_x_78) ;  /* 0x0000029000007945 */ /* 0x000fd80003800000 */
[----:B------:R-:W-:Y:S05]  /*13fe0*/  @!P4 BRA `(.L_x_79) ;  /* 0x00000000009cc947 */ /* 0x000fea0003800000 */
[----:B------:R-:W1:Y:S01]  /*13ff0*/  S2R R5, SR_CgaCtaId ;  /* 0x0000000000057919 */ /* 0x000e620000008800 */
[----:B------:R-:W-:-:S04]  /*14000*/  MOV R2, 0x400 ;  /* 0x0000040000027802 */ /* 0x000fc80000000f00 */
[----:B-1----:R-:W-:Y:S02]  /*14010*/  LEA R5, R5, R2, 0x18 ;  /* 0x0000000205057211 */ /* 0x002fe400078ec0ff */
[----:B------:R-:W-:-:S04]  /*14020*/  MOV R2, 0x1 ;  /* 0x0000000100027802 */ /* 0x000fc80000000f00 */
[----:B------:R-:W-:-:S04]  /*14030*/  SHF.L.U32 R2, R2, 0x1f, RZ ;  /* 0x0000001f02027819 */ /* 0x000fc800000006ff */
[----:B------:R-:W1:Y:S02]  /*14040*/  SYNCS.PHASECHK.TRANS64.TRYWAIT P0, [R5+URZ+0x58028], R2 ;  /* 0x05802802050075a7 */ /* 0x000e64000800017f */
[----:B-1----:R-:W-:Y:S05]  /*14050*/  @!P0 BRA `(.L_x_80) ;  /* 0x0000001000908947 */ /* 0x002fea0003800000 */
.L_x_113:
        /* <DEDUP_REMOVED lines=8> */
.L_x_81:
[----:B------:R-:W-:-:S04]  /*140e0*/  LOP3.LUT P0, RZ, R0, 0x1f, RZ, 0xc0, !PT ;  /* 0x0000001f00ff7812 */ /* 0x000fc8000780c0ff */
[----:B------:R-:W-:-:S13]  /*140f0*/  PLOP3.LUT P0, PT, P0, P2, PT, 0x2a, 0x0 ;  /* 0x000000000000781c */ /* 0x000fda0000704572 */
[----:B------:R-:W-:Y:S05]  /*14100*/  @P0 BRA `(.L_x_82) ;  /* 0x0000000000040947 */ /* 0x000fea0003800000 */
[----:B------:R-:W-:Y:S01]  /*14110*/  BPT.TRAP 0x1 ;  /* 0x000000040000795c */ /* 0x000fe20000300000 */
.L_x_82:
[----:B------:R-:W-:Y:S01]  /*14120*/  R2UR UR16, R5 ;  /* 0x00000000051072ca */ /* 0x000fe200000e0000 */
[----:B------:R-:W-:Y:S01]  /*14130*/  ULDC.64 UR6, c[0x0][0x198] ;  /* 0x0000660000067ab9 */ /* 0x000fe20000000a00 */
[----:B------:R-:W-:Y:S01]  /*14140*/  UMOV UR27, URZ ;  /* 0x0000003f001b7c82 */ /* 0x000fe20008000000 */
[----:B------:R-:W-:Y:S01]  /*14150*/  UIADD3 UR6, UP0, UR6, 0x1f0, URZ ;  /* 0x000001f006067890 */ /* 0x000fe2000ff1e03f */
[----:B------:R-:W-:Y:S01]  /*14160*/  MOV R2, 0x1 ;  /* 0x0000000100027802 */ /* 0x000fe20000000f00 */
[----:B------:R-:W-:Y:S01]  /*14170*/  UMOV UR8, 0x0 ;  /* 0x0000000000087882 */ /* 0x000fe20000000000 */
[----:B------:R-:W-:Y:S01]  /*14180*/  UMOV UR9, 0x10000000 ;  /* 0x1000000000097882 */ /* 0x000fe20000000000 */
[----:B------:R-:W-:Y:S01]  /*14190*/  UIADD3.X UR7, URZ, UR7, URZ, UP0, !UPT ;  /* 0x000000073f077290 */ /* 0x000fe200087fe43f */
[----:B------:R-:W-:Y:S01]  /*141a0*/  UMOV UR26, URZ ;  /* 0x0000003f001a7c82 */ /* 0x000fe20008000000 */
[----:B------:R-:W-:Y:S01]  /*141b0*/  UMOV UR18, 0x40 ;  /* 0x0000004000127882 */ /* 0x000fe20000000000 */
[----:B------:R-:W-:Y:S01]  /*141c0*/  UMOV UR20, UR28 ;  /* 0x0000001c00147c82 */ /* 0x000fe20008000000 */
[----:B------:R-:W-:-:S02]  /*141d0*/  UMOV UR21, UR29 ;  /* 0x0000001d00157c82 */ /* 0x000fc40008000000 */
[----:B------:R-:W-:Y:S02]  /*141e0*/  UIADD3 UR24, UR16, 0x8000, URZ ;  /* 0x0000800010187890 */ /* 0x000fe4000fffe03f */
[----:B------:R-:W-:Y:S02]  /*141f0*/  UIADD3 UR25, UR16, 0x58000, URZ ;  /* 0x0005800010197890 */ /* 0x000fe4000fffe03f */
[----:B------:R-:W-:Y:S01]  /*14200*/  UIADD3 UR16, UR16, 0x10000, URZ ;  /* 0x0001000010107890 */ /* 0x000fe2000fffe03f */
[----:B------:R-:W-:-:S04]  /*14210*/  UMOV UR19, UR27 ;  /* 0x0000001b00137c82 */ /* 0x000fc80008000000 */
[----:B------:R-:W-:Y:S02]  /*14220*/  UMOV UR17, UR25 ;  /* 0x0000001900117c82 */ /* 0x000fe40008000000 */
[----:B------:R1:W-:Y:S02]  /*14230*/  UTMALDG.4D [UR24], [UR6], desc[UR8] ;  /* 0x00000818060075b4 */ /* 0x0003e40008019000 */
[----:B------:R1:W-:Y:S02]  /*14240*/  UTMALDG.4D [UR16], [UR6], desc[UR8] ;  /* 0x00000810060075b4 */ /* 0x0003e40008019000 */
[----:B-1----:R-:W-:Y:S01]  /*14250*/  NOP ;  /* 0x0000000000007918 */ /* 0x002fe20000000000 */
.L_x_79:
[----:B------:R-:W-:Y:S05]  /*14260*/  BSYNC B0 ;  /* 0x0000000000007941 */ /* 0x000fea0003800000 */
.L_x_78:
[----:B------:R-:W-:Y:S04]  /*14270*/  BSSY B0, `(.L_x_83) ;  /* 0x000002c000007945 */ /* 0x000fe80003800000 */
[----:B------:R-:W-:Y:S05]  /*14280*/  @!P3 BRA `(.L_x_84) ;  /* 0x0000000000a8b947 */ /* 0x000fea0003800000 */
[----:B------:R-:W1:Y:S01]  /*14290*/  S2R R5, SR_CgaCtaId ;  /* 0x0000000000057919 */ /* 0x000e620000008800 */
[----:B------:R-:W-:-:S04]  /*142a0*/  MOV R4, 0x400 ;  /* 0x0000040000047802 */ /* 0x000fc80000000f00 */
[----:B-1----:R-:W-:Y:S02]  /*142b0*/  LEA R6, R5, R4, 0x18 ;  /* 0x0000000405067211 */ /* 0x002fe400078ec0ff */
[----:B------:R-:W-:Y:S02]  /*142c0*/  MOV R5, 0x1 ;  /* 0x0000000100057802 */ /* 0x000fe40000000f00 */
[----:B------:R-:W-:Y:S02]  /*142d0*/  LEA R4, R3, R6, 0x3 ;  /* 0x0000000603047211 */ /* 0x000fe400078e18ff */
[----:B------:R-:W-:-:S04]  /*142e0*/  SHF.L.U32 R5, R5, 0x1f, RZ ;  /* 0x0000001f05057819 */ /* 0x000fc800000006ff */
[----:B------:R-:W1:Y:S02]  /*142f0*/  SYNCS.PHASECHK.TRANS64.TRYWAIT P0, [R4+URZ+0x58060], R5 ;  /* 0x05806005040075a7 */ /* 0x000e64000800017f */
[----:B-1----:R-:W-:Y:S05]  /*14300*/  @!P0 BRA `(.L_x_85) ;  /* 0x0000000c00f88947 */ /* 0x002fea0003800000 */
.L_x_114:
        /* <DEDUP_REMOVED lines=8> */
.L_x_86:
[----:B------:R-:W-:-:S04]  /*14390*/  LOP3.LUT P0, RZ, R0, 0x1f, RZ, 0xc0, !PT ;  /* 0x0000001f00ff7812 */ /* 0x000fc8000780c0ff */
[----:B------:R-:W-:-:S13]  /*143a0*/  PLOP3.LUT P0, PT, P0, P2, PT, 0x2a, 0x0 ;  /* 0x000000000000781c */ /* 0x000fda0000704572 */
[----:B------:R-:W-:Y:S05]  /*143b0*/  @P0 BRA `(.L_x_87) ;  /* 0x0000000000040947 */ /* 0x000fea0003800000 */
[----:B------:R-:W-:Y:S01]  /*143c0*/  BPT.TRAP 0x1 ;  /* 0x000000040000795c */ /* 0x000fe20000300000 */
.L_x_87:
[----:B------:R-:W-:Y:S01]  /*143d0*/  R2UR UR16, R3 ;  /* 0x00000000031072ca */ /* 0x000fe200000e0000 */
[----:B------:R-:W-:Y:S01]  /*143e0*/  ULDC.64 UR8, c[0x0][0x198] ;  /* 0x0000660000087ab9 */ /* 0x000fe20000000a00 */
[----:B------:R-:W-:Y:S01]  /*143f0*/  R2UR UR6, R6 ;  /* 0x00000000060672ca */ /* 0x000fe200000e0000 */
[----:B------:R-:W-:Y:S01]  /*14400*/  UIADD3 UR8, UP0, UR8, 0xf0, URZ ;  /* 0x000000f008087890 */ /* 0x000fe2000ff1e03f */
[----:B------:R-:W-:Y:S01]  /*14410*/  R2UR UR19, R7 ;  /* 0x00000000071372ca */ /* 0x000fe200000e0000 */
[----:B------:R-:W-:Y:S01]  /*14420*/  UMOV UR12, 0x0 ;  /* 0x00000000000c7882 */ /* 0x000fe20000000000 */
[----:B------:R-:W-:Y:S01]  /*14430*/  R2UR UR17, R4 ;  /* 0x00000000041172ca */ /* 0x000fe200000e0000 */
[----:B------:R-:W-:Y:S01]  /*14440*/  UIADD3.X UR9, URZ, UR9, URZ, UP0, !UPT ;  /* 0x000000093f097290 */ /* 0x000fe200087fe43f */
[----:B------:R-:W-:Y:S01]  /*14450*/  UMOV UR13, 0x10000000 ;  /* 0x10000000000d7882 */ /* 0x000fe20000000000 */
[----:B------:R-:W-:Y:S01]  /*14460*/  UMOV UR18, URZ ;  /* 0x0000003f00127c82 */ /* 0x000fe20008000000 */
[----:B------:R-:W-:Y:S01]  /*14470*/  UMOV UR20, UR28 ;  /* 0x0000001c00147c82 */ /* 0x000fe20008000000 */
[----:B------:R-:W-:Y:S01]  /*14480*/  UMOV UR21, UR29 ;  /* 0x0000001d00157c82 */ /* 0x000fe20008000000 */
[----:B------:R-:W-:-:S03]  /*14490*/  UMOV UR26, 0x40 ;  /* 0x00000040001a7882 */ /* 0x000fc60000000000 */
[----:B------:R-:W-:Y:S02]  /*144a0*/  ULEA UR16, UR16, UR6, 0xe ;  /* 0x0000000610107291 */ /* 0x000fe4000f8e703f */
[----:B------:R-:W-:Y:S02]  /*144b0*/  UIADD3 UR19, UR11, UR19, URZ ;  /* 0x000000130b137290 */ /* 0x000fe4000fffe03f */
[----:B------:R-:W-:Y:S02]  /*144c0*/  UIADD3 UR17, UR17, 0x58050, URZ ;  /* 0x0005805011117890 */ /* 0x000fe4000fffe03f */
[----:B------:R-:W-:-:S03]  /*144d0*/  UIADD3 UR24, UR16, 0x2000, URZ ;  /* 0x0000200010187890 */ /* 0x000fc6000fffe03f */
[----:B------:R-:W-:Y:S02]  /*144e0*/  UMOV UR27, UR19 ;  /* 0x00000013001b7c82 */ /* 0x000fe40008000000 */
[----:B------:R-:W-:Y:S02]  /*144f0*/  UMOV UR25, UR17 ;  /* 0x0000001100197c82 */ /* 0x000fe40008000000 */
[----:B------:R1:W-:Y:S02]  /*14500*/  UTMALDG.4D [UR16], [UR8], desc[UR12] ;  /* 0x00000c10080075b4 */ /* 0x0003e40008019000 */
[----:B------:R1:W-:Y:S02]  /*14510*/  UTMALDG.4D [UR24], [UR8], desc[UR12] ;  /* 0x00000c18080075b4 */ /* 0x0003e40008019000 */
[----:B-1----:R-:W-:Y:S01]  /*14520*/  NOP ;  /* 0x0000000000007918 */ /* 0x002fe20000000000 */
.L_x_84:
[----:B------:R-:W-:Y:S05]  /*14530*/  BSYNC B0 ;  /* 0x0000000000007941 */ /* 0x000fea0003800000 */
.L_x_83:
[----:B------:R-:W-:Y:S01]  /*14540*/  BSSY B0, `(.L_x_88) ;  /* 0x000002e000007945 */ /* 0x000fe20003800000 */
[----:B------:R-:W-:-:S03]  /*14550*/  IMAD.MOV.U32 R8, RZ, RZ, RZ ;  /* 0x000000ffff087224 */ /* 0x000fc600078e00ff */
        /* <DEDUP_REMOVED lines=9> */
.L_x_115:
        /* <DEDUP_REMOVED lines=8> */
.L_x_91:
[----:B------:R-:W-:-:S04]  /*14670*/  LOP3.LUT P0, RZ, R0, 0x1f, RZ, 0xc0, !PT ;  /* 0x0000001f00ff7812 */ /* 0x000fc8000780c0ff */
[----:B------:R-:W-:-:S13]  /*14680*/  PLOP3.LUT P0, PT, P0, P2, PT, 0x2a, 0x0 ;  /* 0x000000000000781c */ /* 0x000fda0000704572 */
[----:B------:R-:W-:Y:S05]  /*14690*/  @P0 BRA `(.L_x_92) ;  /* 0x0000000000040947 */ /* 0x000fea0003800000 */
[----:B------:R-:W-:Y:S01]  /*146a0*/  BPT.TRAP 0x1 ;  /* 0x000000040000795c */ /* 0x000fe20000300000 */
.L_x_92:
[C---:B------:R-:W-:Y:S01]  /*146b0*/  LEA R5, R2.reuse, R5, 0x10 ;  /* 0x0000000502057211 */ /* 0x040fe200078e80ff */
[----:B------:R-:W-:Y:S01]  /*146c0*/  ULDC.64 UR6, c[0x0][0x198] ;  /* 0x0000660000067ab9 */ /* 0x000fe20000000a00 */
[----:B------:R-:W-:Y:S01]  /*146d0*/  R2UR UR17, R3 ;  /* 0x00000000031172ca */ /* 0x000fe200000e0000 */
[----:B------:R-:W-:Y:S01]  /*146e0*/  UIADD3 UR6, UP0, UR6, 0x2f0, URZ ;  /* 0x000002f006067890 */ /* 0x000fe2000ff1e03f */
[----:B------:R-:W-:Y:S01]  /*146f0*/  R2UR UR24, R5 ;  /* 0x00000000051872ca */ /* 0x000fe200000e0000 */
[----:B------:R-:W-:Y:S01]  /*14700*/  UMOV UR19, URZ ;  /* 0x0000003f00137c82 */ /* 0x000fe20008000000 */
[----:B------:R-:W-:Y:S01]  /*14710*/  UMOV UR8, 0x0 ;  /* 0x0000000000087882 */ /* 0x000fe20000000000 */
[----:B------:R-:W-:Y:S01]  /*14720*/  UIADD3.X UR7, URZ, UR7, URZ, UP0, !UPT ;  /* 0x000000073f077290 */ /* 0x000fe200087fe43f */
[----:B------:R-:W-:Y:S01]  /*14730*/  MOV R8, 0x1 ;  /* 0x0000000100087802 */ /* 0x000fe20000000f00 */
[----:B------:R-:W-:Y:S01]  /*14740*/  UMOV UR9, 0x10000000 ;  /* 0x1000000000097882 */ /* 0x000fe20000000000 */
[----:B------:R-:W-:Y:S01]  /*14750*/  UMOV UR18, URZ ;  /* 0x0000003f00127c82 */ /* 0x000fe20008000000 */
[----:B------:R-:W-:Y:S01]  /*14760*/  UMOV UR20, UR28 ;  /* 0x0000001c00147c82 */ /* 0x000fe20008000000 */
[----:B------:R-:W-:Y:S01]  /*14770*/  UMOV UR21, UR29 ;  /* 0x0000001d00157c82 */ /* 0x000fe20008000000 */
[----:B------:R-:W-:Y:S01]  /*14780*/  UMOV UR26, 0x40 ;  /* 0x00000040001a7882 */ /* 0x000fe20000000000 */
[----:B------:R-:W-:Y:S01]  /*14790*/  UMOV UR27, UR19 ;  /* 0x00000013001b7c82 */ /* 0x000fe20008000000 */
[----:B------:R-:W-:Y:S01]  /*147a0*/  UIADD3 UR17, UR17, 0x58000, URZ ;  /* 0x0005800011117890 */ /* 0x000fe2000fffe03f */
[----:B------:R-:W-:Y:S01]  /*147b0*/  IADD3 R2, R2, 0x1, RZ ;  /* 0x0000000102027810 */ /* 0x000fe20007ffe0ff */
[----:B------:R-:W-:-:S02]  /*147c0*/  UIADD3 UR16, UR24, 0x8000, URZ ;  /* 0x0000800018107890 */ /* 0x000fc4000fffe03f */
[----:B------:R-:W-:-:S03]  /*147d0*/  UIADD3 UR24, UR24, 0x10000, URZ ;  /* 0x0001000018187890 */ /* 0x000fc6000fffe03f */
[----:B------:R-:W-:-:S04]  /*147e0*/  UMOV UR25, UR17 ;  /* 0x0000001100197c82 */ /* 0x000fc80008000000 */
[----:B------:R1:W-:Y:S02]  /*147f0*/  UTMALDG.4D [UR16], [UR6], desc[UR8] ;  /* 0x00000810060075b4 */ /* 0x0003e40008019000 */
[----:B------:R1:W-:Y:S02]  /*14800*/  UTMALDG.4D [UR24], [UR6], desc[UR8] ;  /* 0x00000818060075b4 */ /* 0x0003e40008019000 */
[----:B-1----:R-:W-:Y:S01]  /*14810*/  NOP ;  /* 0x0000000000007918 */ /* 0x002fe20000000000 */
.L_x_89:
[----:B------:R-:W-:Y:S05]  /*14820*/  BSYNC B0 ;  /* 0x0000000000007941 */ /* 0x000fea0003800000 */
.L_x_88:
[----:B------:R-:W-:-:S05]  /*14830*/  IMAD.U32 R3, RZ, RZ, UR4 ;  /* 0x00000004ff037e24 */ /* 0x000fca000f8e00ff */
[----:B------:R-:W-:-:S13]  /*14840*/  ISETP.GE.AND P0, PT, R3, 0x2, PT ;  /* 0x000000020300780c */ /* 0x000fda0003f06270 */
[----:B------:R-:W-:Y:S05]  /*14850*/  @!P0 EXIT ;  /* 0x000000000000894d */ /* 0x000fea0003800000 */
[----:B------:R-:W-:Y:S01]  /*14860*/  USHF.L.U32 UR6, UR4, 0x1, URZ ;  /* 0x0000000104067899 */ /* 0x000fe2000800063f */
[----:B------:R-:W-:Y:S01]  /*14870*/  LOP3.LUT P0, RZ, R0, 0x1f, RZ, 0xc0, !PT ;  /* 0x0000001f00ff7812 */ /* 0x000fe2000780c0ff */
[----:B------:R-:W-:Y:S01]  /*14880*/  BSSY B0, `(.L_x_93) ;  /* 0x0000065000007945 */ /* 0x000fe20003800000 */
[----:B------:R-:W-:Y:S02]  /*14890*/  MOV R3, UR5 ;  /* 0x0000000500037c02 */ /* 0x000fe40008000f00 */
[----:B------:R-:W-:Y:S02]  /*148a0*/  PLOP3.LUT P0, PT, P0, P2, PT, 0x2a, 0x0 ;  /* 0x000000000000781c */ /* 0x000fe40000704572 */
[----:B------:R-:W-:Y:S02]  /*148b0*/  LOP3.LUT R3, R3, 0x2, RZ, 0xfc, !PT ;  /* 0x0000000203037812 */ /* 0x000fe400078efcff */
[----:B------:R-:W-:Y:S02]  /*148c0*/  MOV R0, 0x1 ;  /* 0x0000000100007802 */ /* 0x000fe40000000f00 */
[----:B------:R-:W-:-:S07]  /*148d0*/  MOV R9, UR6 ;  /* 0x0000000600097c02 */ /* 0x000fce0008000f00 */
.L_x_104:
[----:B------:R-:W-:Y:S04]  /*148e0*/  BSSY B1, `(.L_x_94) ;  /* 0x000002c000017945 */ /* 0x000fe80003800000 */
[----:B------:R-:W-:Y:S05]  /*148f0*/  @!P3 BRA `(.L_x_95) ;  /* 0x0000000000a8b947 */ /* 0x000fea0003800000 */
[----:B------:R-:W1:Y:S01]  /*14900*/  S2R R5, SR_CgaCtaId ;  /* 0x0000000000057919 */ /* 0x000e620000008800 */
[----:B------:R-:W-:-:S04]  /*14910*/  MOV R4, 0x400 ;  /* 0x0000040000047802 */ /* 0x000fc80000000f00 */
[----:B-1----:R-:W-:Y:S02]  /*14920*/  LEA R5, R5, R4, 0x18 ;  /* 0x0000000405057211 */ /* 0x002fe400078ec0ff */
[----:B------:R-:W-:Y:S02]  /*14930*/  SHF.L.U32 R4, R0, 0x1f, RZ ;  /* 0x0000001f00047819 */ /* 0x000fe400000006ff */
[----:B------:R-:W-:-:S04]  /*14940*/  LEA R7, R2, R5, 0x3 ;  /* 0x0000000502077211 */ /* 0x000fc800078e18ff */
[----:B------:R-:W1:Y:S02]  /*14950*/  SYNCS.PHASECHK.TRANS64.TRYWAIT P4, [R7+URZ+0x58028], R4 ;  /* 0x05802804070075a7 */ /* 0x000e64000808017f */
[----:B-1----:R-:W-:Y:S05]  /*14960*/  @!P4 BRA `(.L_x_96) ;  /* 0x000000080088c947 */ /* 0x002fea0003800000 */
.L_x_116:
[----:B-1----:R-:W-:-:S04]  /*14970*/  @P2 MOV R4, 0x10000 ;  /* 0x0001000000042802 */ /* 0x002fc80000000f00 */
[----:B------:R1:W-:Y:S02]  /*14980*/  @P2 SYNCS.ARRIVE.TRANS64 RZ, [R7+URZ+0x58000], R4 ;  /* 0x0580000407ff29a7 */ /* 0x0003e4000800003f */
[----:B-1----:R-:W-:-:S04]  /*14990*/  PRMT R4, R3, 0x9910, RZ ;  /* 0x0000991003047816 */ /* 0x002fc800000000ff */
[----:B------:R-:W-:-:S13]  /*149a0*/  ISETP.NE.AND P4, PT, R4, 0x2, PT ;  /* 0x000000020400780c */ /* 0x000fda0003f85270 */
[----:B------:R-:W-:Y:S05]  /*149b0*/  @P4 BRA `(.L_x_97) ;  /* 0x0000000000044947 */ /* 0x000fea0003800000 */
[----:B------:R-:W-:Y:S01]  /*149c0*/  BPT.TRAP 0x1 ;  /* 0x000000040000795c */ /* 0x000fe20000300000 */
.L_x_97:
[----:B------:R-:W-:Y:S05]  /*149d0*/  @P0 BRA `(.L_x_98) ;  /* 0x0000000000040947 */ /* 0x000fea0003800000 */
[----:B------:R-:W-:Y:S01]  /*149e0*/  BPT.TRAP 0x1 ;  /* 0x000000040000795c */ /* 0x000fe20000300000 */
.L_x_98:
[----:B------:R-:W-:Y:S01]  /*149f0*/  LEA R5, R2, R5, 0x10 ;  /* 0x0000000502057211 */ /* 0x000fe200078e80ff */
[----:B------:R-:W-:Y:S01]  /*14a00*/  ULDC.64 UR6, c[0x0][0x198] ;  /* 0x0000660000067ab9 */ /* 0x000fe20000000a00 */
[----:B------:R-:W-:Y:S01]  /*14a10*/  R2UR UR25, R7 ;  /* 0x00000000071972ca */ /* 0x000fe200000e0000 */
[----:B------:R-:W-:Y:S01]  /*14a20*/  UIADD3 UR6, UP0, UR6, 0x1f0, URZ ;  /* 0x000001f006067890 */ /* 0x000fe2000ff1e03f */
[----:B------:R-:W-:Y:S01]  /*14a30*/  R2UR UR16, R5 ;  /* 0x00000000051072ca */ /* 0x000fe200000e0000 */
[----:B------:R-:W-:Y:S01]  /*14a40*/  UMOV UR8, 0x0 ;  /* 0x0000000000087882 */ /* 0x000fe20000000000 */
[----:B------:R-:W-:Y:S01]  /*14a50*/  R2UR UR27, R8 ;  /* 0x00000000081b72ca */ /* 0x000fe200000e0000 */
[----:B------:R-:W-:Y:S01]  /*14a60*/  UIADD3.X UR7, URZ, UR7, URZ, UP0, !UPT ;  /* 0x000000073f077290 */ /* 0x000fe200087fe43f */
[----:B------:R-:W-:Y:S01]  /*14a70*/  VIADD R2, R2, 0x1 ;  /* 0x0000000102027836 */ /* 0x000fe20000000000 */
[----:B------:R-:W-:Y:S01]  /*14a80*/  UMOV UR9, 0x10000000 ;  /* 0x1000000000097882 */ /* 0x000fe20000000000 */
[----:B------:R-:W-:Y:S01]  /*14a90*/  UMOV UR26, URZ ;  /* 0x0000003f001a7c82 */ /* 0x000fe20008000000 */
[----:B------:R-:W-:Y:S01]  /*14aa0*/  UMOV UR18, 0x40 ;  /* 0x0000004000127882 */ /* 0x000fe20000000000 */
[----:B------:R-:W-:Y:S01]  /*14ab0*/  UMOV UR20, UR28 ;  /* 0x0000001c00147c82 */ /* 0x000fe20008000000 */
[----:B------:R-:W-:Y:S01]  /*14ac0*/  UMOV UR21, UR29 ;  /* 0x0000001d00157c82 */ /* 0x000fe20008000000 */
[----:B------:R-:W-:Y:S01]  /*14ad0*/  ISETP.NE.AND P4, PT, R2, 0x5, PT ;  /* 0x000000050200780c */ /* 0x000fe20003f85270 */
[----:B------:R-:W-:-:S02]  /*14ae0*/  UIADD3 UR25, UR25, 0x58000, URZ ;  /* 0x0005800019197890 */ /* 0x000fc4000fffe03f */
[----:B------:R-:W-:Y:S01]  /*14af0*/  UIADD3 UR24, UR16, 0x8000, URZ ;  /* 0x0000800010187890 */ /* 0x000fe2000fffe03f */
[----:B------:R-:W-:Y:S01]  /*14b00*/  SEL R5, RZ, 0x1, P4 ;  /* 0x00000001ff057807 */ /* 0x000fe20002000000 */
[----:B------:R-:W-:Y:S01]  /*14b10*/  USHF.L.U32 UR27, UR27, 0x8, URZ ;  /* 0x000000081b1b7899 */ /* 0x000fe2000800063f */
[----:B------:R-:W-:Y:S01]  /*14b20*/  SEL R2, R2, RZ, P4 ;  /* 0x000000ff02027207 */ /* 0x000fe20002000000 */
[----:B------:R-:W-:Y:S01]  /*14b30*/  UIADD3 UR16, UR16, 0x10000, URZ ;  /* 0x0001000010107890 */ /* 0x000fe2000fffe03f */
[----:B------:R-:W-:Y:S01]  /*14b40*/  LOP3.LUT R0, R0, R5, RZ, 0x3c, !PT ;  /* 0x0000000500007212 */ /* 0x000fe200078e3cff */
[----:B------:R-:W-:-:S03]  /*14b50*/  UMOV UR17, UR25 ;  /* 0x0000001900117c82 */ /* 0x000fc60008000000 */
[----:B------:R-:W-:Y:S02]  /*14b60*/  UMOV UR19, UR27 ;  /* 0x0000001b00137c82 */ /* 0x000fe40008000000 */
[----:B------:R1:W-:Y:S02]  /*14b70*/  UTMALDG.4D [UR24], [UR6], desc[UR8] ;  /* 0x00000818060075b4 */ /* 0x0003e40008019000 */
[----:B------:R1:W-:Y:S02]  /*14b80*/  UTMALDG.4D [UR16], [UR6], desc[UR8] ;  /* 0x00000810060075b4 */ /* 0x0003e40008019000 */
[----:B-1----:R-:W-:Y:S01]  /*14b90*/  NOP ;  /* 0x0000000000007918 */ /* 0x002fe20000000000 */
.L_x_95:
[----:B------:R-:W-:Y:S05]  /*14ba0*/  BSYNC B1 ;  /* 0x0000000000017941 */ /* 0x000fea0003800000 */
.L_x_94:
[----:B------:R-:W-:Y:S01]  /*14bb0*/  ISETP.LT.OR P4, PT, R9, 0x4, !P3 ;  /* 0x000000040900780c */ /* 0x000fe20005f81670 */
[----:B------:R-:W-:-:S12]  /*14bc0*/  BSSY B1, `(.L_x_99) ;  /* 0x000002d000017945 */ /* 0x000fd80003800000 */
[----:B------:R-:W-:Y:S05]  /*14bd0*/  @P4 BRA `(.L_x_100) ;  /* 0x0000000000ac4947 */ /* 0x000fea0003800000 */
[----:B------:R-:W1:Y:S01]  /*14be0*/  S2R R5, SR_CgaCtaId ;  /* 0x0000000000057919 */ /* 0x000e620000008800 */
[----:B------:R-:W-:Y:S02]  /*14bf0*/  MOV R4, 0x400 ;  /* 0x0000040000047802 */ /* 0x000fe40000000f00 */
[----:B------:R-:W-:Y:S02]  /*14c00*/  SHF.L.U32 R7, R0, 0x1f, RZ ;  /* 0x0000001f00077819 */ /* 0x000fe400000006ff */
[----:B-1----:R-:W-:-:S04]  /*14c10*/  LEA R5, R5, R4, 0x18 ;  /* 0x0000000405057211 */ /* 0x002fc800078ec0ff */
[----:B------:R-:W-:-:S04]  /*14c20*/  LEA R4, R2, R5, 0x3 ;  /* 0x0000000502047211 */ /* 0x000fc800078e18ff */
[----:B------:R-:W1:Y:S02]  /*14c30*/  SYNCS.PHASECHK.TRANS64.TRYWAIT P4, [R4+URZ+0x58028], R7 ;  /* 0x05802807040075a7 */ /* 0x000e64000808017f */
[----:B-1----:R-:W-:Y:S05]  /*14c40*/  @!P4 BRA `(.L_x_101) ;  /* 0x0000000400e4c947 */ /* 0x002fea0003800000 */
.L_x_117:
[----:B------:R-:W-:Y:S02]  /*14c50*/  PRMT R6, R3, 0x9910, RZ ;  /* 0x0000991003067816 */ /* 0x000fe400000000ff */
[----:B-1----:R-:W-:Y:S02]  /*14c60*/  @P1 MOV R7, 0x10000 ;  /* 0x0001000000071802 */ /* 0x002fe40000000f00 */
[----:B------:R-:W-:Y:S02]  /*14c70*/  ISETP.NE.AND P4, PT, R6, 0x2, PT ;  /* 0x000000020600780c */ /* 0x000fe40003f85270 */
[----:B------:R1:W-:Y:S11]  /*14c80*/  @P1 SYNCS.ARRIVE.TRANS64 RZ, [R4+URZ+0x58000], R7 ;  /* 0x0580000704ff19a7 */ /* 0x0003f6000800003f */
[----:B-1----:R-:W-:Y:S05]  /*14c90*/  @P4 BRA `(.L_x_102) ;  /* 0x0000000000044947 */ /* 0x002fea0003800000 */
[----:B------:R-:W-:Y:S01]  /*14ca0*/  BPT.TRAP 0x1 ;  /* 0x000000040000795c */ /* 0x000fe20000300000 */
.L_x_102:
[----:B------:R-:W-:Y:S05]  /*14cb0*/  @P0 BRA `(.L_x_103) ;  /* 0x0000000000040947 */ /* 0x000fea0003800000 */
[----:B------:R-:W-:Y:S01]  /*14cc0*/  BPT.TRAP 0x1 ;  /* 0x000000040000795c */ /* 0x000fe20000300000 */
.L_x_103:
        /* <DEDUP_REMOVED lines=8> */
[----:B------:R-:W-:Y:S01]  /*14d50*/  IADD3 R2, R2, 0x1, RZ ;  /* 0x0000000102027810 */ /* 0x000fe20007ffe0ff */
[----:B------:R-:W-:Y:S01]  /*14d60*/  UMOV UR9, 0x10000000 ;  /* 0x1000000000097882 */ /* 0x000fe20000000000 */
[----:B------:R-:W-:Y:S01]  /*14d70*/  UMOV UR26, URZ ;  /* 0x0000003f001a7c82 */ /* 0x000fe20008000000 */
[----:B------:R-:W-:Y:S01]  /*14d80*/  UMOV UR18, 0x40 ;  /* 0x0000004000127882 */ /* 0x000fe20000000000 */
[----:B------:R-:W-:Y:S01]  /*14d90*/  UMOV UR20, UR28 ;  /* 0x0000001c00147c82 */ /* 0x000fe20008000000 */
[----:B------:R-:W-:Y:S01]  /*14da0*/  UMOV UR21, UR29 ;  /* 0x0000001d00157c82 */ /* 0x000fe20008000000 */
[----:B------:R-:W-:Y:S01]  /*14db0*/  ISETP.NE.AND P4, PT, R2, 0x5, PT ;  /* 0x000000050200780c */ /* 0x000fe20003f85270 */
[----:B------:R-:W-:Y:S01]  /*14dc0*/  UIADD3 UR25, UR25, 0x58000, URZ ;  /* 0x0005800019197890 */ /* 0x000fe2000fffe03f */
[----:B------:R-:W-:Y:S01]  /*14dd0*/  IADD3 R8, R8, 0x1, RZ ;  /* 0x0000000108087810 */ /* 0x000fe20007ffe0ff */
        /* <DEDUP_REMOVED lines=11> */
.L_x_100:
[----:B------:R-:W-:Y:S05]  /*14e90*/  BSYNC B1 ;  /* 0x0000000000017941 */ /* 0x000fea0003800000 */
.L_x_99:
[C---:B------:R-:W-:Y:S02]  /*14ea0*/  ISETP.GT.AND P4, PT, R9.reuse, 0x4, PT ;  /* 0x000000040900780c */ /* 0x040fe40003f84270 */
[----:B------:R-:W-:-:S11]  /*14eb0*/  IADD3 R9, R9, -0x2, RZ ;  /* 0xfffffffe09097810 */ /* 0x000fd60007ffe0ff */
[----:B------:R-:W-:Y:S05]  /*14ec0*/  @P4 BRA `(.L_x_104) ;  /* 0xfffffff800844947 */ /* 0x000fea000383ffff */
[----:B------:R-:W-:Y:S05]  /*14ed0*/  BSYNC B0 ;  /* 0x0000000000007941 */ /* 0x000fea0003800000 */
.L_x_93:
[----:B------:R-:W-:Y:S05]  /*14ee0*/  EXIT ;  /* 0x000000000000794d */ /* 0x000fea0003800000 */
.L_x_15:
[----:B-1----:R-:W-:-:S04]  /*14ef0*/  IMAD.U32 R5, RZ, RZ, UR8 ;  /* 0x00000008ff057e24 */ /* 0x002fc8000f8e00ff */
[----:B------:R1:W2:Y:S03]  /*14f00*/  SYNCS.PHASECHK.TRANS64.TRYWAIT P1, [R5+URZ+0x58050], R6 ;  /* 0x05805006050075a7 */ /* 0x0002a6000802017f */
[----:B--2---:R-:W-:Y:S05]  /*14f10*/  @!P1 NANOSLEEP.SYNCS 0x989680 ;  /* 0x009896800000995d */ /* 0x004fea0003900000 */
[----:B------:R-:W2:Y:S02]  /*14f20*/  @!P1 SYNCS.PHASECHK.TRANS64 P1, [R5+URZ+0x58050], R6 ;  /* 0x05805006050095a7 */ /* 0x000ea4000802007f */
[----:B--2---:R-:W-:Y:S05]  /*14f30*/  @!P1 BRA `(.L_x_15) ;  /* 0xfffffffc00ec9947 */ /* 0x004fea000383ffff */
[----:B------:R-:W-:Y:S05]  /*14f40*/  BRA `(.L_x_105) ;  /* 0xfffffebc00f07947 */ /* 0x000fea000383ffff */
.L_x_17:
[----:B-1----:R-:W-:-:S04]  /*14f50*/  MOV R5, UR38 ;  /* 0x0000002600057c02 */ /* 0x002fc80008000f00 */
[----:B------:R1:W2:Y:S03]  /*14f60*/  SYNCS.PHASECHK.TRANS64.TRYWAIT P1, [R5+URZ+0x58000], R4 ;  /* 0x05800004050075a7 */ /* 0x0002a6000802017f */
[----:B--2---:R-:W-:Y:S05]  /*14f70*/  @!P1 NANOSLEEP.SYNCS 0x989680 ;  /* 0x009896800000995d */ /* 0x004fea0003900000 */
[----:B------:R-:W2:Y:S02]  /*14f80*/  @!P1 SYNCS.PHASECHK.TRANS64 P1, [R5+URZ+0x58000], R4 ;  /* 0x05800004050095a7 */ /* 0x000ea4000802007f */
[----:B--2---:R-:W-:Y:S05]  /*14f90*/  @!P1 BRA `(.L_x_17) ;  /* 0xfffffffc00ec9947 */ /* 0x004fea000383ffff */
[----:B------:R-:W-:Y:S05]  /*14fa0*/  BRA `(.L_x_106) ;  /* 0xfffffebc00fc7947 */ /* 0x000fea000383ffff */
.L_x_18:
[----:B-1----:R-:W-:-:S04]  /*14fb0*/  MOV R5, UR8 ;  /* 0x0000000800057c02 */ /* 0x002fc80008000f00 */
[----:B------:R1:W2:Y:S03]  /*14fc0*/  SYNCS.PHASECHK.TRANS64.TRYWAIT P1, [R5+URZ+-0x8], R2 ;  /* 0xfffff802050075a7 */ /* 0x0002a6000802017f */
[----:B--2---:R-:W-:Y:S05]  /*14fd0*/  @!P1 NANOSLEEP.SYNCS 0x989680 ;  /* 0x009896800000995d */ /* 0x004fea0003900000 */
[----:B------:R-:W2:Y:S02]  /*14fe0*/  @!P1 SYNCS.PHASECHK.TRANS64 P1, [R5+URZ+-0x8], R2 ;  /* 0xfffff802050095a7 */ /* 0x000ea4000802007f */
[----:B--2---:R-:W-:Y:S05]  /*14ff0*/  @!P1 BRA `(.L_x_18) ;  /* 0xfffffffc00ec9947 */ /* 0x004fea000383ffff */
[----:B------:R-:W-:Y:S05]  /*15000*/  BRA `(.L_x_107) ;  /* 0xfffffebc00f87947 */ /* 0x000fea000383ffff */
.L_x_20:
[----:B-1----:R-:W-:-:S04]  /*15010*/  MOV R9, UR38 ;  /* 0x0000002600097c02 */ /* 0x002fc80008000f00 */
[----:B------:R1:W2:Y:S03]  /*15020*/  SYNCS.PHASECHK.TRANS64.TRYWAIT P1, [R9+URZ+0x58008], R4 ;  /* 0x05800804090075a7 */ /* 0x0002a6000802017f */
[----:B--2---:R-:W-:Y:S05]  /*15030*/  @!P1 NANOSLEEP.SYNCS 0x989680 ;  /* 0x009896800000995d */ /* 0x004fea0003900000 */
[----:B------:R-:W2:Y:S02]  /*15040*/  @!P1 SYNCS.PHASECHK.TRANS64 P1, [R9+URZ+0x58008], R4 ;  /* 0x05800804090095a7 */ /* 0x000ea4000802007f */
[----:B--2---:R-:W-:Y:S05]  /*15050*/  @!P1 BRA `(.L_x_20) ;  /* 0xfffffffc00ec9947 */ /* 0x004fea000383ffff */
[----:B------:R-:W-:Y:S05]  /*15060*/  BRA `(.L_x_108) ;  /* 0xffffff1800507947 */ /* 0x000fea000383ffff */
.L_x_25:
[----:B-1----:R-:W-:-:S04]  /*15070*/  MOV R10, UR4 ;  /* 0x00000004000a7c02 */ /* 0x002fc80008000f00 */
[----:B------:R1:W2:Y:S03]  /*15080*/  SYNCS.PHASECHK.TRANS64.TRYWAIT P2, [R10+URZ+0x58000], R7 ;  /* 0x058000070a0075a7 */ /* 0x0002a6000804017f */
[----:B--2---:R-:W-:Y:S05]  /*15090*/  @!P2 NANOSLEEP.SYNCS 0x989680 ;  /* 0x009896800000a95d */ /* 0x004fea0003900000 */
[----:B------:R-:W2:Y:S02]  /*150a0*/  @!P2 SYNCS.PHASECHK.TRANS64 P2, [R10+URZ+0x58000], R7 ;  /* 0x058000070a00a5a7 */ /* 0x000ea4000804007f */
[----:B--2---:R-:W-:Y:S05]  /*150b0*/  @!P2 BRA `(.L_x_25) ;  /* 0xfffffffc00eca947 */ /* 0x004fea000383ffff */
[----:B------:R-:W-:Y:S05]  /*150c0*/  BRA `(.L_x_109) ;  /* 0xffffff2000307947 */ /* 0x000fea000383ffff */
.L_x_29:
[----:B-1----:R-:W-:-:S04]  /*150d0*/  MOV R12, UR6 ;  /* 0x00000006000c7c02 */ /* 0x002fc80008000f00 */
[----:B------:R1:W2:Y:S03]  /*150e0*/  SYNCS.PHASECHK.TRANS64.TRYWAIT P2, [R12+URZ+0x58000], R13 ;  /* 0x0580000d0c0075a7 */ /* 0x0002a6000804017f */
[----:B--2---:R-:W-:Y:S05]  /*150f0*/  @!P2 NANOSLEEP.SYNCS 0x989680 ;  /* 0x009896800000a95d */ /* 0x004fea0003900000 */
[----:B------:R-:W2:Y:S02]  /*15100*/  @!P2 SYNCS.PHASECHK.TRANS64 P2, [R12+URZ+0x58000], R13 ;  /* 0x0580000d0c00a5a7 */ /* 0x000ea4000804007f */
[----:B--2---:R-:W-:Y:S05]  /*15110*/  @!P2 BRA `(.L_x_29) ;  /* 0xfffffffc00eca947 */ /* 0x004fea000383ffff */
[----:B------:R-:W-:Y:S05]  /*15120*/  BRA `(.L_x_28) ;  /* 0xffffff6400707947 */ /* 0x000fea000383ffff */
.L_x_37:
[----:B-1----:R-:W-:-:S04]  /*15130*/  MOV R12, UR4 ;  /* 0x00000004000c7c02 */ /* 0x002fc80008000f00 */
[----:B------:R1:W2:Y:S03]  /*15140*/  SYNCS.PHASECHK.TRANS64.TRYWAIT P2, [R12+URZ+0x58000], R7 ;  /* 0x058000070c0075a7 */ /* 0x0002a6000804017f */
[----:B--2---:R-:W-:Y:S05]  /*15150*/  @!P2 NANOSLEEP.SYNCS 0x989680 ;  /* 0x009896800000a95d */ /* 0x004fea0003900000 */
[----:B------:R-:W2:Y:S02]  /*15160*/  @!P2 SYNCS.PHASECHK.TRANS64 P2, [R12+URZ+0x58000], R7 ;  /* 0x058000070c00a5a7 */ /* 0x000ea4000804007f */
[----:B--2---:R-:W-:Y:S05]  /*15170*/  @!P2 BRA `(.L_x_37) ;  /* 0xfffffffc00eca947 */ /* 0x004fea000383ffff */
[----:B------:R-:W-:Y:S05]  /*15180*/  BRA `(.L_x_110) ;  /* 0xffffff6c004c7947 */ /* 0x000fea000383ffff */
.L_x_41:
[----:B-1----:R-:W-:-:S04]  /*15190*/  IMAD.U32 R9, RZ, RZ, UR5 ;  /* 0x00000005ff097e24 */ /* 0x002fc8000f8e00ff */
[----:B------:R1:W2:Y:S03]  /*151a0*/  SYNCS.PHASECHK.TRANS64.TRYWAIT P2, [R9+URZ+0x58000], R12 ;  /* 0x0580000c090075a7 */ /* 0x0002a6000804017f */
[----:B--2---:R-:W-:Y:S05]  /*151b0*/  @!P2 NANOSLEEP.SYNCS 0x989680 ;  /* 0x009896800000a95d */ /* 0x004fea0003900000 */
[----:B------:R-:W2:Y:S02]  /*151c0*/  @!P2 SYNCS.PHASECHK.TRANS64 P2, [R9+URZ+0x58000], R12 ;  /* 0x0580000c0900a5a7 */ /* 0x000ea4000804007f */
[----:B--2---:R-:W-:Y:S05]  /*151d0*/  @!P2 BRA `(.L_x_41) ;  /* 0xfffffffc00eca947 */ /* 0x004fea000383ffff */
[----:B------:R-:W-:Y:S05]  /*151e0*/  BRA `(.L_x_40) ;  /* 0xffffffc400a07947 */ /* 0x000fea000383ffff */
.L_x_57:
[----:B--2---:R-:W-:-:S04]  /*151f0*/  MOV R3, UR4 ;  /* 0x0000000400037c02 */ /* 0x004fc80008000f00 */
[----:B------:R2:W3:Y:S03]  /*15200*/  SYNCS.PHASECHK.TRANS64.TRYWAIT P0, [R3+URZ+0x8], R0 ;  /* 0x00000800030075a7 */ /* 0x0004e6000800017f */
[----:B---3--:R-:W-:Y:S05]  /*15210*/  @!P0 NANOSLEEP.SYNCS 0x989680 ;  /* 0x009896800000895d */ /* 0x008fea0003900000 */
[----:B------:R-:W3:Y:S02]  /*15220*/  @!P0 SYNCS.PHASECHK.TRANS64 P0, [R3+URZ+0x8], R0 ;  /* 0x00000800030085a7 */ /* 0x000ee4000800007f */
[----:B---3--:R-:W-:Y:S05]  /*15230*/  @!P0 BRA `(.L_x_57) ;  /* 0xfffffffc00ec8947 */ /* 0x008fea000383ffff */
[----:B------:R-:W-:Y:S05]  /*15240*/  BRA `(.L_x_111) ;  /* 0xffffffd400087947 */ /* 0x000fea000383ffff */
.L_x_75:
[----:B-1----:R1:W2:Y:S02]  /*15250*/  SYNCS.PHASECHK.TRANS64.TRYWAIT P0, [R4+URZ+0x58060], R3 ;  /* 0x05806003040075a7 */ /* 0x0022a4000800017f */
[----:B--2---:R-:W-:Y:S05]  /*15260*/  @!P0 NANOSLEEP.SYNCS 0x989680 ;  /* 0x009896800000895d */ /* 0x004fea0003900000 */
[----:B------:R-:W2:Y:S02]  /*15270*/  @!P0 SYNCS.PHASECHK.TRANS64 P0, [R4+URZ+0x58060], R3 ;  /* 0x05806003040085a7 */ /* 0x000ea4000800007f */
[----:B--2---:R-:W-:Y:S05]  /*15280*/  @!P0 BRA `(.L_x_75) ;  /* 0xfffffffc00f08947 */ /* 0x004fea000383ffff */
[----:B------:R-:W-:Y:S05]  /*15290*/  BRA `(.L_x_112) ;  /* 0xffffffe800c87947 */ /* 0x000fea000383ffff */
.L_x_80:
[----:B-1----:R1:W2:Y:S02]  /*152a0*/  SYNCS.PHASECHK.TRANS64.TRYWAIT P0, [R5+URZ+0x58028], R2 ;  /* 0x05802802050075a7 */ /* 0x0022a4000800017f */
[----:B--2---:R-:W-:Y:S05]  /*152b0*/  @!P0 NANOSLEEP.SYNCS 0x989680 ;  /* 0x009896800000895d */ /* 0x004fea0003900000 */
[----:B------:R-:W2:Y:S02]  /*152c0*/  @!P0 SYNCS.PHASECHK.TRANS64 P0, [R5+URZ+0x58028], R2 ;  /* 0x05802802050085a7 */ /* 0x000ea4000800007f */
[----:B--2---:R-:W-:Y:S05]  /*152d0*/  @!P0 BRA `(.L_x_80) ;  /* 0xfffffffc00f08947 */ /* 0x004fea000383ffff */
[----:B------:R-:W-:Y:S05]  /*152e0*/  BRA `(.L_x_113) ;  /* 0xffffffec005c7947 */ /* 0x000fea000383ffff */
.L_x_85:
[----:B-1----:R1:W2:Y:S02]  /*152f0*/  SYNCS.PHASECHK.TRANS64.TRYWAIT P0, [R4+URZ+0x58060], R5 ;  /* 0x05806005040075a7 */ /* 0x0022a4000800017f */
[----:B--2---:R-:W-:Y:S05]  /*15300*/  @!P0 NANOSLEEP.SYNCS 0x989680 ;  /* 0x009896800000895d */ /* 0x004fea0003900000 */
[----:B------:R-:W2:Y:S02]  /*15310*/  @!P0 SYNCS.PHASECHK.TRANS64 P0, [R4+URZ+0x58060], R5 ;  /* 0x05806005040085a7 */ /* 0x000ea4000800007f */
[----:B--2---:R-:W-:Y:S05]  /*15320*/  @!P0 BRA `(.L_x_85) ;  /* 0xfffffffc00f08947 */ /* 0x004fea000383ffff */
[----:B------:R-:W-:Y:S05]  /*15330*/  BRA `(.L_x_114) ;  /* 0xffffffec00f47947 */ /* 0x000fea000383ffff */
.L_x_90:
[----:B-1----:R1:W2:Y:S02]  /*15340*/  SYNCS.PHASECHK.TRANS64.TRYWAIT P0, [R3+URZ+0x58028], R4 ;  /* 0x05802804030075a7 */ /* 0x0022a4000800017f */
[----:B--2---:R-:W-:Y:S05]  /*15350*/  @!P0 NANOSLEEP.SYNCS 0x989680 ;  /* 0x009896800000895d */ /* 0x004fea0003900000 */
[----:B------:R-:W2:Y:S02]  /*15360*/  @!P0 SYNCS.PHASECHK.TRANS64 P0, [R3+URZ+0x58028], R4 ;  /* 0x05802804030085a7 */ /* 0x000ea4000800007f */
[----:B--2---:R-:W-:Y:S05]  /*15370*/  @!P0 BRA `(.L_x_90) ;  /* 0xfffffffc00f08947 */ /* 0x004fea000383ffff */
[----:B------:R-:W-:Y:S05]  /*15380*/  BRA `(.L_x_115) ;  /* 0xfffffff000987947 */ /* 0x000fea000383ffff */
.L_x_96:
[----:B-1----:R1:W2:Y:S02]  /*15390*/  SYNCS.PHASECHK.TRANS64.TRYWAIT P4, [R7+URZ+0x58028], R4 ;  /* 0x05802804070075a7 */ /* 0x0022a4000808017f */
[----:B--2---:R-:W-:Y:S05]  /*153a0*/  @!P4 NANOSLEEP.SYNCS 0x989680 ;  /* 0x009896800000c95d */ /* 0x004fea0003900000 */
[----:B------:R-:W2:Y:S02]  /*153b0*/  @!P4 SYNCS.PHASECHK.TRANS64 P4, [R7+URZ+0x58028], R4 ;  /* 0x058028040700c5a7 */ /* 0x000ea4000808007f */
[----:B--2---:R-:W-:Y:S05]  /*153c0*/  @!P4 BRA `(.L_x_96) ;  /* 0xfffffffc00f0c947 */ /* 0x004fea000383ffff */
[----:B------:R-:W-:Y:S05]  /*153d0*/  BRA `(.L_x_116) ;  /* 0xfffffff400647947 */ /* 0x000fea000383ffff */
.L_x_101:
[----:B-1----:R1:W2:Y:S02]  /*153e0*/  SYNCS.PHASECHK.TRANS64.TRYWAIT P4, [R4+URZ+0x58028], R7 ;  /* 0x05802807040075a7 */ /* 0x0022a4000808017f */
[----:B--2---:R-:W-:Y:S05]  /*153f0*/  @!P4 NANOSLEEP.SYNCS 0x989680 ;  /* 0x009896800000c95d */ /* 0x004fea0003900000 */
[----:B------:R-:W2:Y:S02]  /*15400*/  @!P4 SYNCS.PHASECHK.TRANS64 P4, [R4+URZ+0x58028], R7 ;  /* 0x058028070400c5a7 */ /* 0x000ea4000808007f */
[----:B--2---:R-:W-:Y:S05]  /*15410*/  @!P4 BRA `(.L_x_101) ;  /* 0xfffffffc00f0c947 */ /* 0x004fea000383ffff */
[----:B------:R-:W-:Y:S05]  /*15420*/  BRA `(.L_x_117) ;  /* 0xfffffff800087947 */ /* 0x000fea000383ffff */
        .weak           $__internal_0_$__cuda_sm20_rcp_rn_f32_slowpath
        .type           $__internal_0_$__cuda_sm20_rcp_rn_f32_slowpath,@function
        .size           $__internal_0_$__cuda_sm20_rcp_rn_f32_slowpath,(.L_x_123 - $__internal_0_$__cuda_sm20_rcp_rn_f32_slowpath)
$__internal_0_$__cuda_sm20_rcp_rn_f32_slowpath:
[----:B------:R-:W-:Y:S01]  /*15430*/  SHF.L.U32 R0, R2, 0x1, RZ ;  /* 0x0000000102007819 */ /* 0x000fe200000006ff */
[----:B------:R-:W-:Y:S03]  /*15440*/  BSSY B2, `(.L_x_118) ;  /* 0x0000030000027945 */ /* 0x000fe60003800000 */
[----:B------:R-:W-:-:S04]  /*15450*/  SHF.R.U32.HI R17, RZ, 0x18, R0 ;  /* 0x00000018ff117819 */ /* 0x000fc80000011600 */
[----:B------:R-:W-:-:S13]  /*15460*/  ISETP.NE.U32.AND P0, PT, R17, RZ, PT ;  /* 0x000000ff1100720c */ /* 0x000fda0003f05070 */
[----:B------:R-:W-:Y:S05]  /*15470*/  @P0 BRA `(.L_x_119) ;  /* 0x0000000000280947 */ /* 0x000fea0003800000 */
[----:B------:R-:W-:-:S04]  /*15480*/  SHF.L.U32 R0, R2, 0x1, RZ ;  /* 0x0000000102007819 */ /* 0x000fc800000006ff */
[----:B------:R-:W-:-:S13]  /*15490*/  ISETP.NE.AND P0, PT, R0, RZ, PT ;  /* 0x000000ff0000720c */ /* 0x000fda0003f05270 */
[----:B------:R-:W-:Y:S01]  /*154a0*/  @P0 FFMA R6, R2, 1.84467440737095516160e+19, RZ ;  /* 0x5f80000002060823 */ /* 0x000fe200000000ff */
[----:B------:R-:W-:Y:S08]  /*154b0*/  @!P0 MUFU.RCP R3, R2 ;  /* 0x0000000200038308 */ /* 0x000ff00000001000 */
[----:B------:R-:W1:Y:S02]  /*154c0*/  @P0 MUFU.RCP R13, R6 ;  /* 0x00000006000d0308 */ /* 0x000e640000001000 */
[----:B-1----:R-:W-:-:S04]  /*154d0*/  @P0 FFMA R0, R6, R13, -1 ;  /* 0xbf80000006000423 */ /* 0x002fc8000000000d */
[----:B------:R-:W-:-:S04]  /*154e0*/  @P0 FADD.FTZ R0, -R0, -RZ ;  /* 0x800000ff00000221 */ /* 0x000fc80000010100 */
[----:B------:R-:W-:-:S04]  /*154f0*/  @P0 FFMA R0, R13, R0, R13 ;  /* 0x000000000d000223 */ /* 0x000fc8000000000d */
[----:B------:R-:W-:Y:S01]  /*15500*/  @P0 FFMA R3, R0, 1.84467440737095516160e+19, RZ ;  /* 0x5f80000000030823 */ /* 0x000fe200000000ff */
[----:B------:R-:W-:Y:S06]  /*15510*/  BRA `(.L_x_120) ;  /* 0x0000000000887947 */ /* 0x000fec0003800000 */
.L_x_119:
[----:B------:R-:W-:-:S04]  /*15520*/  IADD3 R19, R17, -0xfd, RZ ;  /* 0xffffff0311137810 */ /* 0x000fc80007ffe0ff */
[----:B------:R-:W-:-:S13]  /*15530*/  ISETP.GT.U32.AND P0, PT, R19, 0x1, PT ;  /* 0x000000011300780c */ /* 0x000fda0003f04070 */
[----:B------:R-:W-:Y:S05]  /*15540*/  @P0 BRA `(.L_x_121) ;  /* 0x0000000000780947 */ /* 0x000fea0003800000 */
[----:B------:R-:W-:Y:S02]  /*15550*/  LOP3.LUT R0, R2, 0x7fffff, RZ, 0xc0, !PT ;  /* 0x007fffff02007812 */ /* 0x000fe400078ec0ff */
[----:B------:R-:W-:Y:S02]  /*15560*/  MOV R12, 0x3 ;  /* 0x00000003000c7802 */ /* 0x000fe40000000f00 */
[----:B------:R-:W-:Y:S02]  /*15570*/  LOP3.LUT R0, R0, 0x3f800000, RZ, 0xfc, !PT ;  /* 0x3f80000000007812 */ /* 0x000fe400078efcff */
[----:B------:R-:W-:Y:S02]  /*15580*/  SHF.L.U32 R12, R12, R19, RZ ;  /* 0x000000130c0c7219 */ /* 0x000fe400000006ff */
[----:B------:R-:W1:Y:S02]  /*15590*/  MUFU.RCP R3, R0 ;  /* 0x0000000000037308 */ /* 0x000e640000001000 */
[----:B-1----:R-:W-:-:S04]  /*155a0*/  FFMA R6, R0, R3, -1 ;  /* 0xbf80000000067423 */ /* 0x002fc80000000003 */
[----:B------:R-:W-:-:S04]  /*155b0*/  FADD.FTZ R6, -R6, -RZ ;  /* 0x800000ff06067221 */ /* 0x000fc80000010100 */
[CCC-:B------:R-:W-:Y:S01]  /*155c0*/  FFMA.RM R10, R3.reuse, R6.reuse, R3.reuse ;  /* 0x00000006030a7223 */ /* 0x1c0fe20000004003 */
[----:B------:R-:W-:-:S04]  /*155d0*/  FFMA.RP R13, R3, R6, R3 ;  /* 0x00000006030d7223 */ /* 0x000fc80000008003 */
[C---:B------:R-:W-:Y:S02]  /*155e0*/  LOP3.LUT R3, R10.reuse, 0x7fffff, RZ, 0xc0, !PT ;  /* 0x007fffff0a037812 */ /* 0x040fe400078ec0ff */
[----:B------:R-:W-:Y:S02]  /*155f0*/  FSETP.NEU.FTZ.AND P0, PT, R10, R13, PT ;  /* 0x0000000d0a00720b */ /* 0x000fe40003f1d000 */
[----:B------:R-:W-:Y:S02]  /*15600*/  LOP3.LUT R3, R3, 0x800000, RZ, 0xfc, !PT ;  /* 0x0080000003037812 */ /* 0x000fe400078efcff */
[----:B------:R-:W-:Y:S02]  /*15610*/  SEL R6, RZ, 0xffffffff, !P0 ;  /* 0xffffffffff067807 */ /* 0x000fe40004000000 */
[----:B------:R-:W-:Y:S02]  /*15620*/  LOP3.LUT R12, R12, R3, RZ, 0xc0, !PT ;  /* 0x000000030c0c7212 */ /* 0x000fe400078ec0ff */
[----:B------:R-:W-:-:S02]  /*15630*/  IADD3 R6, -R6, RZ, RZ ;  /* 0x000000ff06067210 */ /* 0x000fc40007ffe1ff */
[-C--:B------:R-:W-:Y:S02]  /*15640*/  SHF.R.U32.HI R12, RZ, R19.reuse, R12 ;  /* 0x00000013ff0c7219 */ /* 0x080fe4000001160c */
[----:B------:R-:W-:Y:S02]  /*15650*/  LOP3.LUT P1, RZ, R6, R19, R3, 0xf8, !PT ;  /* 0x0000001306ff7212 */ /* 0x000fe4000782f803 */
[C---:B------:R-:W-:Y:S02]  /*15660*/  LOP3.LUT P0, RZ, R12.reuse, 0x1, RZ, 0xc0, !PT ;  /* 0x000000010cff7812 */ /* 0x040fe4000780c0ff */
[----:B------:R-:W-:-:S04]  /*15670*/  LOP3.LUT P2, RZ, R12, 0x2, RZ, 0xc0, !PT ;  /* 0x000000020cff7812 */ /* 0x000fc8000784c0ff */
[----:B------:R-:W-:Y:S02]  /*15680*/  PLOP3.LUT P0, PT, P0, P1, P2, 0xe0, 0x0 ;  /* 0x000000000000781c */ /* 0x000fe40000703c20 */
[----:B------:R-:W-:Y:S02]  /*15690*/  LOP3.LUT P1, RZ, R2, 0x7fffff, RZ, 0xc0, !PT ;  /* 0x007fffff02ff7812 */ /* 0x000fe4000782c0ff */
[----:B------:R-:W-:-:S05]  /*156a0*/  SEL R0, RZ, 0x1, !P0 ;  /* 0x00000001ff007807 */ /* 0x000fca0004000000 */
[----:B------:R-:W-:-:S05]  /*156b0*/  IMAD.MOV R0, RZ, RZ, -R0 ;  /* 0x000000ffff007224 */ /* 0x000fca00078e0a00 */
[----:B------:R-:W-:Y:S02]  /*156c0*/  ISETP.GE.AND P0, PT, R0, RZ, PT ;  /* 0x000000ff0000720c */ /* 0x000fe40003f06270 */
[----:B------:R-:W-:-:S04]  /*156d0*/  IADD3 R0, R17, -0xfc, RZ ;  /* 0xffffff0411007810 */ /* 0x000fc80007ffe0ff */
[----:B------:R-:W-:-:S07]  /*156e0*/  SHF.R.U32.HI R3, RZ, R0, R3 ;  /* 0x00000000ff037219 */ /* 0x000fce0000011603 */
[----:B------:R-:W-:-:S04]  /*156f0*/  @!P0 IADD3 R3, R3, 0x1, RZ ;  /* 0x0000000103038810 */ /* 0x000fc80007ffe0ff */
[----:B------:R-:W-:-:S04]  /*15700*/  @!P1 SHF.L.U32 R3, R3, 0x1, RZ ;  /* 0x0000000103039819 */ /* 0x000fc800000006ff */
[----:B------:R-:W-:Y:S01]  /*15710*/  LOP3.LUT R3, R3, 0x80000000, R2, 0xf8, !PT ;  /* 0x8000000003037812 */ /* 0x000fe200078ef802 */
[----:B------:R-:W-:Y:S06]  /*15720*/  BRA `(.L_x_120) ;  /* 0x0000000000047947 */ /* 0x000fec0003800000 */
.L_x_121:
[----:B------:R1:W2:Y:S02]  /*15730*/  MUFU.RCP R3, R2 ;  /* 0x0000000200037308 */ /* 0x0002a40000001000 */
.L_x_120:
[----:B------:R-:W-:Y:S05]  /*15740*/  BSYNC B2 ;  /* 0x0000000000027941 */ /* 0x000fea0003800000 */
.L_x_118:
[----:B--2---:R-:W-:Y:S02]  /*15750*/  MOV R0, R3 ;  /* 0x0000000300007202 */ /* 0x004fe40000000f00 */
[----:B-1----:R-:W-:Y:S02]  /*15760*/  MOV R2, R14 ;  /* 0x0000000e00027202 */ /* 0x002fe40000000f00 */
[----:B------:R-:W-:-:S04]  /*15770*/  MOV R3, 0x0 ;  /* 0x0000000000037802 */ /* 0x000fc80000000f00 */
[----:B------:R-:W-:Y:S05]  /*15780*/  RET.REL.NODEC R2 `(_ZN7cutlass13device_kernelINS_4fmha6kernel28FmhaKernelTmaWarpSpecializedINS1_10collective30FmhaMainloopTmaWarpSpecializedINS_10bfloat16_tEffN4cute5tupleIJNS7_1CILi128EEENS9_ILi256EEESA_EEENS8_IJiNS9_ILi1EEENS8_IJiiEEEEEESF_SF_NS4_12CausalFusionEJEEENS4_15FmhaFwdEpilogueIS6_fNS8_IJNS9_ILi64EEESA_SB_EEEEENS2_23IndividualTileSchedulerEJEEEEEvNT_6ParamsE) ;  /* 0xfffffea8021c7950 */ /* 0x000fea0003c3ffff */
.L_x_122:
[----:B------:R-:W-:-:S00]  /*15790*/  BRA `(.L_x_122) ;  /* 0xfffffffc00fc7947 */ /* 0x000fc0000383ffff */
[----:B------:R-:W-:-:S00]  /*157a0*/  NOP ;  /* 0x0000000000007918 */ /* 0x000fc00000000000 */
        /* <DEDUP_REMOVED lines=13> */
.L_x_123:


//--------------------- .nv.global.init           --------------------------
	.section	.nv.global.init,"aw",@progbits
.nv.global.init:
	.type		$str$24,@object
	.size		$str$24,($str$25 - $str$24)
$str$24:
        /*0000*/ 	.byte	0x28, 0x61, 0x64, 0x64, 0x72, 0x65, 0x73, 0x73, 0x20, 0x26, 0x20, 0x6d, 0x61, 0x73, 0x6b, 0x29
        /*0010*/ 	.byte	0x20, 0x3d, 0x3d, 0x20, 0x30, 0x00
	.type		$str$25,@object
	.size		$str$25,(__unnamed_1 - $str$25)
$str$25:
        /*0016*/ 	.byte	0x2f, 0x74, 0x6d, 0x70, 0x2f, 0x63, 0x75, 0x74, 0x6c, 0x61, 0x73, 0x73, 0x5f, 0x73, 0x77, 0x65
        /*0026*/ 	.byte	0x65, 0x70, 0x5f, 0x73, 0x72, 0x63, 0x2f, 0x69, 0x6e, 0x63, 0x6c, 0x75, 0x64, 0x65, 0x2f, 0x63
        /*0036*/ 	.byte	0x75, 0x74, 0x65, 0x2f, 0x70, 0x6f, 0x69, 0x6e, 0x74, 0x65, 0x72, 0x5f, 0x66, 0x6c, 0x61, 0x67
        /*0046*/ 	.byte	0x67, 0x65, 0x64, 0x2e, 0x68, 0x70, 0x70, 0x00
	.type		__unnamed_1,@object
	.size		__unnamed_1,(__unnamed_2 - __unnamed_1)
__unnamed_1:
        /*004e*/ 	.byte	0x61, 0x75, 0x74, 0x6f, 0x20, 0x63, 0x75, 0x74, 0x65, 0x3a, 0x3a, 0x61, 0x73, 0x5f, 0x70, 0x6f
        /* <DEDUP_REMOVED lines=27> */
        /*020e*/ 	.byte	0x32, 0x30, 0x34, 0x38, 0x3e, 0x3e, 0x3e, 0x3e, 0x3e, 0x5d, 0x00
	.type		__unnamed_2,@object
	.size		__unnamed_2,(.L_1 - __unnamed_2)
__unnamed_2:
        /* <DEDUP_REMOVED lines=29> */
.L_1:


//--------------------- .nv.shared._ZN7cutlass13device_kernelINS_4fmha6kernel28FmhaKernelTmaWarpSpecializedINS1_10collective30FmhaMainloopTmaWarpSpecializedINS_10bfloat16_tEffN4cute5tupleIJNS7_1CILi128EEENS9_ILi256EEESA_EEENS8_IJiNS9_ILi1EEENS8_IJiiEEEEEESF_SF_NS4_12CausalFusionEJEEENS4_15FmhaFwdEpilogueIS6_fNS8_IJNS9_ILi64EEESA_SB_EEEEENS2_23IndividualTileSchedulerEJEEEEEvNT_6ParamsE --------------------------
	.section	.nv.shared._ZN7cutlass13device_kernelINS_4fmha6kernel28FmhaKernelTmaWarpSpecializedINS1_10collective30FmhaMainloopTmaWarpSpecializedINS_10bfloat16_tEffN4cute5tupleIJNS7_1CILi128EEENS9_ILi256EEESA_EEENS8_IJiNS9_ILi1EEENS8_IJiiEEEEEESF_SF_NS4_12CausalFusionEJEEENS4_15FmhaFwdEpilogueIS6_fNS8_IJNS9_ILi64EEESA_SB_EEEEENS2_23IndividualTileSchedulerEJEEEEEvNT_6ParamsE,"aw",@nobits
	.sectionflags	@""
	.align	16
	.zero		1024


//--------------------- .nv.shared.reserved.0     --------------------------
	.section	.nv.shared.reserved.0,"aw",@nobits
	.weak		__nv_reservedSMEM_offset_0_alias
	.size		__nv_reservedSMEM_offset_0_alias, 0, 0
	.other		__nv_reservedSMEM_offset_0_alias,@"STO_CUDA_RESERVED_SHARED STV_DEFAULT"
__nv_reservedSMEM_offset_0_alias:
	.zero		0


//--------------------- .nv.global                --------------------------
	.section	.nv.global,"aw",@nobits
.nv.global:
	.type		_ZN39_INTERNAL_4c5078c3_4_k_cu_42544d78_29674cute1_E,@object
	.size		_ZN39_INTERNAL_4c5078c3_4_k_cu_42544d78_29674cute1_E,(_ZN39_INTERNAL_4c5078c3_4_k_cu_42544d78_29674cuda3std3__45__cpo6cbeginE - _ZN39_INTERNAL_4c5078c3_4_k_cu_42544d78_29674cute1_E)
_ZN39_INTERNAL_4c5078c3_4_k_cu_42544d78_29674cute1_E:
	.zero		1
	.type		_ZN39_INTERNAL_4c5078c3_4_k_cu_42544d78_29674cuda3std3__45__cpo6cbeginE,@object
	.size		_ZN39_INTERNAL_4c5078c3_4_k_cu_42544d78_29674cuda3std3__45__cpo6cbeginE,(_ZN39_INTERNAL_4c5078c3_4_k_cu_42544d78_29674cuda3std3__48in_placeE - _ZN39_INTERNAL_4c5078c3_4_k_cu_42544d78_29674cuda3std3__45__cpo6cbeginE)
_ZN39_INTERNAL_4c5078c3_4_k_cu_42544d78_29674cuda3std3__45__cpo6cbeginE:
	.zero		1
	.type		_ZN39_INTERNAL_4c5078c3_4_k_cu_42544d78_29674cuda3std3__48in_placeE,@object
	.size		_ZN39_INTERNAL_4c5078c3_4_k_cu_42544d78_29674cuda3std3__48in_placeE,(_ZN39_INTERNAL_4c5078c3_4_k_cu_42544d78_29674cuda3std6ranges3__45__cpo9iter_moveE - _ZN39_INTERNAL_4c5078c3_4_k_cu_42544d78_29674cuda3std3__48in_placeE)
_ZN39_INTERNAL_4c5078c3_4_k_cu_42544d78_29674cuda3std3__48in_placeE:
	.zero		1
	.type		_ZN39_INTERNAL_4c5078c3_4_k_cu_42544d78_29674cuda3std6ranges3__45__cpo9iter_moveE,@object
	.size		_ZN39_INTERNAL_4c5078c3_4_k_cu_42544d78_29674cuda3std6ranges3__45__cpo9iter_moveE,(_ZN39_INTERNAL_4c5078c3_4_k_cu_42544d78_29674cuda3std3__45__cpo5beginE - _ZN39_INTERNAL_4c5078c3_4_k_cu_42544d78_29674cuda3std6ranges3__45__cpo9iter_moveE)
_ZN39_INTERNAL_4c5078c3_4_k_cu_42544d78_29674cuda3std6ranges3__45__cpo9iter_moveE:
	.zero		1
	.type		_ZN39_INTERNAL_4c5078c3_4_k_cu_42544d78_29674cuda3std3__45__cpo5beginE,@object
	.size		_ZN39_INTERNAL_4c5078c3_4_k_cu_42544d78_29674cuda3std3__45__cpo5beginE,(_ZN39_INTERNAL_4c5078c3_4_k_cu_42544d78_29674cuda3std3__441_GLOBAL__N__4c5078c3_4_k_cu_42544d78_29676ignoreE - _ZN39_INTERNAL_4c5078c3_4_k_cu_42544d78_29674cuda3std3__45__cpo5beginE)
_ZN39_INTERNAL_4c5078c3_4_k_cu_42544d78_29674cuda3std3__45__cpo5beginE:
	.zero		1
	.type		_ZN39_INTERNAL_4c5078c3_4_k_cu_42544d78_29674cuda3std3__441_GLOBAL__N__4c5078c3_4_k_cu_42544d78_29676ignoreE,@object
	.size		_ZN39_INTERNAL_4c5078c3_4_k_cu_42544d78_29674cuda3std3__441_GLOBAL__N__4c5078c3_4_k_cu_42544d78_29676ignoreE,(_ZN39_INTERNAL_4c5078c3_4_k_cu_42544d78_29674cute7productE - _ZN39_INTERNAL_4c5078c3_4_k_cu_42544d78_29674cuda3std3__441_GLOBAL__N__4c5078c3_4_k_cu_42544d78_29676ignoreE)
_ZN39_INTERNAL_4c5078c3_4_k_cu_42544d78_29674cuda3std3__441_GLOBAL__N__4c5078c3_4_k_cu_42544d78_29676ignoreE:
	.zero		1
	.type		_ZN39_INTERNAL_4c5078c3_4_k_cu_42544d78_29674cute7productE,@object
	.size		_ZN39_INTERNAL_4c5078c3_4_k_cu_42544d78_29674cute7productE,(_ZN39_INTERNAL_4c5078c3_4_k_cu_42544d78_29674cuda3std3__45__cpo3endE - _ZN39_INTERNAL_4c5078c3_4_k_cu_42544d78_29674cute7productE)
_ZN39_INTERNAL_4c5078c3_4_k_cu_42544d78_29674cute7productE:
	.zero		1
	.type		_ZN39_INTERNAL_4c5078c3_4_k_cu_42544d78_29674cuda3std3__45__cpo3endE,@object
	.size		_ZN39_INTERNAL_4c5078c3_4_k_cu_42544d78_29674cuda3std3__45__cpo3endE,(_ZN39_INTERNAL_4c5078c3_4_k_cu_42544d78_29674cuda3std3__419piecewise_constructE - _ZN39_INTERNAL_4c5078c3_4_k_cu_42544d78_29674cuda3std3__45__cpo3endE)
_ZN39_INTERNAL_4c5078c3_4_k_cu_42544d78_29674cuda3std3__45__cpo3endE:
	.zero		1
	.type		_ZN39_INTERNAL_4c5078c3_4_k_cu_42544d78_29674cuda3std3__419piecewise_constructE,@object
	.size		_ZN39_INTERNAL_4c5078c3_4_k_cu_42544d78_29674cuda3std3__419piecewise_constructE,(_ZN39_INTERNAL_4c5078c3_4_k_cu_42544d78_29674cuda3std3__45__cpo4cendE - _ZN39_INTERNAL_4c5078c3_4_k_cu_42544d78_29674cuda3std3__419piecewise_constructE)
_ZN39_INTERNAL_4c5078c3_4_k_cu_42544d78_29674cuda3std3__419piecewise_constructE:
	.zero		1
	.type		_ZN39_INTERNAL_4c5078c3_4_k_cu_42544d78_29674cuda3std3__45__cpo4cendE,@object
	.size		_ZN39_INTERNAL_4c5078c3_4_k_cu_42544d78_29674cuda3std3__45__cpo4cendE,(_ZN39_INTERNAL_4c5078c3_4_k_cu_42544d78_29674cuda3std6ranges3__45__cpo4swapE - _ZN39_INTERNAL_4c5078c3_4_k_cu_42544d78_29674cuda3std3__45__cpo4cendE)
_ZN39_INTERNAL_4c5078c3_4_k_cu_42544d78_29674cuda3std3__45__cpo4cendE:
	.zero		1
	.type		_ZN39_INTERNAL_4c5078c3_4_k_cu_42544d78_29674cuda3std6ranges3__45__cpo4swapE,@object
	.size		_ZN39_INTERNAL_4c5078c3_4_k_cu_42544d78_29674cuda3std6ranges3__45__cpo4swapE,(.L_9 - _ZN39_INTERNAL_4c5078c3_4_k_cu_42544d78_29674cuda3std6ranges3__45__cpo4swapE)
_ZN39_INTERNAL_4c5078c3_4_k_cu_42544d78_29674cuda3std6ranges3__45__cpo4swapE:
	.zero		1
.L_9:


//--------------------- .nv.constant0._ZN7cutlass13device_kernelINS_4fmha6kernel28FmhaKernelTmaWarpSpecializedINS1_10collective30FmhaMainloopTmaWarpSpecializedINS_10bfloat16_tEffN4cute5tupleIJNS7_1CILi128EEENS9_ILi256EEESA_EEENS8_IJiNS9_ILi1EEENS8_IJiiEEEEEESF_SF_NS4_12CausalFusionEJEEENS4_15FmhaFwdEpilogueIS6_fNS8_IJNS9_ILi64EEESA_SB_EEEEENS2_23IndividualTileSchedulerEJEEEEEvNT_6ParamsE --------------------------
	.section	.nv.constant0._ZN7cutlass13device_kernelINS_4fmha6kernel28FmhaKernelTmaWarpSpecializedINS1_10collective30FmhaMainloopTmaWarpSpecializedINS_10bfloat16_tEffN4cute5tupleIJNS7_1CILi128EEENS9_ILi256EEESA_EEENS8_IJiNS9_ILi1EEENS8_IJiiEEEEEESF_SF_NS4_12CausalFusionEJEEENS4_15FmhaFwdEpilogueIS6_fNS8_IJNS9_ILi64EEESA_SB_EEEEENS2_23IndividualTileSchedulerEJEEEEEvNT_6ParamsE,"a",@progbits
	.sectionflags	@""
	.align	4
.nv.constant0._ZN7cutlass13device_kernelINS_4fmha6kernel28FmhaKernelTmaWarpSpecializedINS1_10collective30FmhaMainloopTmaWarpSpecializedINS_10bfloat16_tEffN4cute5tupleIJNS7_1CILi128EEENS9_ILi256EEESA_EEENS8_IJiNS9_ILi1EEENS8_IJiiEEEEEESF_SF_NS4_12CausalFusionEJEEENS4_15FmhaFwdEpilogueIS6_fNS8_IJNS9_ILi64EEESA_SB_EEEEENS2_23IndividualTileSchedulerEJEEEEEvNT_6ParamsE:
	.zero		2688


//--------------------- SYMBOLS --------------------------

	.type		.nv.reservedSmem.offset0,@object
	.size		.nv.reservedSmem.offset0,0x4
	.type		__assertfail,@function
